//
// Generated by NVIDIA NVVM Compiler
//
// Compiler Build ID: CL-36424714
// Cuda compilation tools, release 13.0, V13.0.88
// Based on NVVM 20.0.0
//

.version 9.0
.target sm_100
.address_size 64

	// .globl	_Z13_matmult_cudaPK7double2PS_yyyyyPKdPK6float3
.func  (.param .b64 func_retval0) __internal_accurate_pow
(
	.param .b64 __internal_accurate_pow_param_0,
	.param .b64 __internal_accurate_pow_param_1
)
;
.global .align 4 .b8 precalc_xorwow_matrix[102400];
.global .align 4 .b8 precalc_xorwow_offset_matrix[102400];
.global .align 4 .b8 mrg32k3aM1[2304];
.global .align 4 .b8 mrg32k3aM2[2304];
.global .align 4 .b8 mrg32k3aM1SubSeq[2016];
.global .align 4 .b8 mrg32k3aM2SubSeq[2016];
.global .align 4 .b8 mrg32k3aM1Seq[2304];
.global .align 4 .b8 mrg32k3aM2Seq[2304];
.const .align 8 .b8 __cr_lgamma_table[72];
.const .align 4 .b8 lm2idx_gpu[1024];
.const .align 4 .u32 cu_OFFSET_EXPPHI;
.const .align 4 .u32 cu_OFFSET_POWRIJ;
.const .align 4 .u32 cu_NP;
.const .align 4 .u32 cu_N_HARM;
.const .align 4 .u32 cu_COLS;
.const .align 4 .u32 cu_NC;
.const .align 8 .u64 cu_DIM;
// _ZZ13_matmult_cudaPK7double2PS_yyyyyPKdPK6float3E3tmp has been demoted
// _ZZ13_matmult_cudaPK7double2PS_yyyyyPKdPK6float3E6pow_rp_$_0 has been demoted
// _ZZ13_matmult_cudaPK7double2PS_yyyyyPKdPK6float3E6pow_rp_$_1 has been demoted
// _ZZ13_matmult_cudaPK7double2PS_yyyyyPKdPK6float3E6pow_rp_$_2 has been demoted
// _ZZ13_matmult_cudaPK7double2PS_yyyyyPKdPK6float3E2lp has been demoted
// _ZZ13_matmult_cudaPK7double2PS_yyyyyPKdPK6float3E2mp has been demoted
// _ZZ13_matmult_cudaPK7double2PS_yyyyyPKdPK6float3E6n_harm has been demoted
// _ZZ13_matmult_cudaPK7double2PS_yyyyyPKdPK6float3E2Np has been demoted
// _ZZ13_matmult_cudaPK7double2PS_yyyyyPKdPK6float3E1i has been demoted
// _ZZ13_matmult_cudaPK7double2PS_yyyyyPKdPK6float3E3idx has been demoted
// _ZZ13_matmult_cudaPK7double2PS_yyyyyPKdPK6float3E6iconta has been demoted
// _ZZ13_matmult_cudaPK7double2PS_yyyyyPKdPK6float3E13offset_powrij has been demoted
// _ZZ13_matmult_cudaPK7double2PS_yyyyyPKdPK6float3E13offset_expphi has been demoted
// _ZZ20_compute_matrix_cudaP7double2yyyyyPKdPK6float3E6pow_rp_$_0 has been demoted
// _ZZ20_compute_matrix_cudaP7double2yyyyyPKdPK6float3E6pow_rp_$_1 has been demoted
// _ZZ20_compute_matrix_cudaP7double2yyyyyPKdPK6float3E6pow_rp_$_2 has been demoted
// _ZZ20_compute_matrix_cudaP7double2yyyyyPKdPK6float3E2lp has been demoted
// _ZZ20_compute_matrix_cudaP7double2yyyyyPKdPK6float3E2mp has been demoted
// _ZZ20_compute_matrix_cudaP7double2yyyyyPKdPK6float3E6n_harm has been demoted
// _ZZ20_compute_matrix_cudaP7double2yyyyyPKdPK6float3E2Np has been demoted
// _ZZ20_compute_matrix_cudaP7double2yyyyyPKdPK6float3E6iconta has been demoted
// _ZZ20_compute_matrix_cudaP7double2yyyyyPKdPK6float3E13offset_powrij has been demoted
// _ZZ20_compute_matrix_cudaP7double2yyyyyPKdPK6float3E13offset_expphi has been demoted
// _ZZ20_compute_matrix_cudaP7double2yyyyyPKdPK6float3E3idx has been demoted
// _ZZ20_compute_matrix_cudaP7double2yyyyyPKdPK6float3E3dim has been demoted
// _ZZ14_matmult2_cudaPK7double2PS_yyyyyPKdPK6float3E6pow_rp_$_0 has been demoted
// _ZZ14_matmult2_cudaPK7double2PS_yyyyyPKdPK6float3E6pow_rp_$_1 has been demoted
// _ZZ14_matmult2_cudaPK7double2PS_yyyyyPKdPK6float3E6pow_rp_$_2 has been demoted
// _ZZ14_matmult2_cudaPK7double2PS_yyyyyPKdPK6float3E2lp has been demoted
// _ZZ14_matmult2_cudaPK7double2PS_yyyyyPKdPK6float3E2mp has been demoted
// _ZZ14_matmult2_cudaPK7double2PS_yyyyyPKdPK6float3E6n_harm has been demoted
// _ZZ14_matmult2_cudaPK7double2PS_yyyyyPKdPK6float3E2Np has been demoted
// _ZZ14_matmult2_cudaPK7double2PS_yyyyyPKdPK6float3E1i has been demoted
// _ZZ14_matmult2_cudaPK7double2PS_yyyyyPKdPK6float3E3idx has been demoted
// _ZZ14_matmult2_cudaPK7double2PS_yyyyyPKdPK6float3E6iconta has been demoted
// _ZZ14_matmult2_cudaPK7double2PS_yyyyyPKdPK6float3E13offset_powrij has been demoted
// _ZZ14_matmult2_cudaPK7double2PS_yyyyyPKdPK6float3E13offset_expphi has been demoted

.visible .entry _Z13_matmult_cudaPK7double2PS_yyyyyPKdPK6float3(
	.param .u64 .ptr .align 1 _Z13_matmult_cudaPK7double2PS_yyyyyPKdPK6float3_param_0,
	.param .u64 .ptr .align 1 _Z13_matmult_cudaPK7double2PS_yyyyyPKdPK6float3_param_1,
	.param .u64 _Z13_matmult_cudaPK7double2PS_yyyyyPKdPK6float3_param_2,
	.param .u64 _Z13_matmult_cudaPK7double2PS_yyyyyPKdPK6float3_param_3,
	.param .u64 _Z13_matmult_cudaPK7double2PS_yyyyyPKdPK6float3_param_4,
	.param .u64 _Z13_matmult_cudaPK7double2PS_yyyyyPKdPK6float3_param_5,
	.param .u64 _Z13_matmult_cudaPK7double2PS_yyyyyPKdPK6float3_param_6,
	.param .u64 .ptr .align 1 _Z13_matmult_cudaPK7double2PS_yyyyyPKdPK6float3_param_7,
	.param .u64 .ptr .align 1 _Z13_matmult_cudaPK7double2PS_yyyyyPKdPK6float3_param_8
)
{
	.reg .pred 	%p<627>;
	.reg .b32 	%r<1063>;
	.reg .b32 	%f<49>;
	.reg .b64 	%rd<57>;
	.reg .b64 	%fd<806>;
	// demoted variable
	.shared .align 16 .b8 _ZZ13_matmult_cudaPK7double2PS_yyyyyPKdPK6float3E3tmp[96];
	// demoted variable
	.shared .align 8 .f64 _ZZ13_matmult_cudaPK7double2PS_yyyyyPKdPK6float3E6pow_rp_$_0;
	// demoted variable
	.shared .align 8 .f64 _ZZ13_matmult_cudaPK7double2PS_yyyyyPKdPK6float3E6pow_rp_$_1;
	// demoted variable
	.shared .align 8 .f64 _ZZ13_matmult_cudaPK7double2PS_yyyyyPKdPK6float3E6pow_rp_$_2;
	// demoted variable
	.shared .align 4 .u32 _ZZ13_matmult_cudaPK7double2PS_yyyyyPKdPK6float3E2lp;
	// demoted variable
	.shared .align 4 .u32 _ZZ13_matmult_cudaPK7double2PS_yyyyyPKdPK6float3E2mp;
	// demoted variable
	.shared .align 4 .u32 _ZZ13_matmult_cudaPK7double2PS_yyyyyPKdPK6float3E6n_harm;
	// demoted variable
	.shared .align 4 .u32 _ZZ13_matmult_cudaPK7double2PS_yyyyyPKdPK6float3E2Np;
	// demoted variable
	.shared .align 4 .u32 _ZZ13_matmult_cudaPK7double2PS_yyyyyPKdPK6float3E1i;
	// demoted variable
	.shared .align 4 .u32 _ZZ13_matmult_cudaPK7double2PS_yyyyyPKdPK6float3E3idx;
	// demoted variable
	.shared .align 4 .u32 _ZZ13_matmult_cudaPK7double2PS_yyyyyPKdPK6float3E6iconta;
	// demoted variable
	.shared .align 4 .u32 _ZZ13_matmult_cudaPK7double2PS_yyyyyPKdPK6float3E13offset_powrij;
	// demoted variable
	.shared .align 4 .u32 _ZZ13_matmult_cudaPK7double2PS_yyyyyPKdPK6float3E13offset_expphi;
	ld.param.u64 	%rd14, [_Z13_matmult_cudaPK7double2PS_yyyyyPKdPK6float3_param_0];
	ld.param.u64 	%rd7, [_Z13_matmult_cudaPK7double2PS_yyyyyPKdPK6float3_param_2];
	ld.param.u64 	%rd8, [_Z13_matmult_cudaPK7double2PS_yyyyyPKdPK6float3_param_3];
	ld.param.u64 	%rd12, [_Z13_matmult_cudaPK7double2PS_yyyyyPKdPK6float3_param_7];
	cvta.to.global.u64 	%rd1, %rd14;
	mov.u32 	%r1, %tid.x;
	setp.ne.s32 	%p14, %r1, 0;
	mov.f64 	%fd800, 0d0000000000000000;
	mov.f64 	%fd801, %fd800;
	mov.f64 	%fd802, %fd800;
	mov.f64 	%fd803, %fd800;
	mov.f64 	%fd804, %fd800;
	mov.f64 	%fd805, %fd800;
	@%p14 bra 	$L__BB0_30;
	cvta.to.global.u64 	%rd15, %rd12;
	mov.u32 	%r2, %ctaid.x;
	st.shared.u32 	[_ZZ13_matmult_cudaPK7double2PS_yyyyyPKdPK6float3E1i], %r2;
	mov.u32 	%r3, %ctaid.y;
	st.shared.u32 	[_ZZ13_matmult_cudaPK7double2PS_yyyyyPKdPK6float3E3idx], %r3;
	shl.b32 	%r41, %r3, 1;
	mul.wide.u32 	%rd16, %r41, 4;
	mov.u64 	%rd17, lm2idx_gpu;
	add.s64 	%rd18, %rd17, %rd16;
	ld.const.u32 	%r4, [%rd18];
	st.shared.u32 	[_ZZ13_matmult_cudaPK7double2PS_yyyyyPKdPK6float3E2lp], %r4;
	ld.const.u32 	%r42, [%rd18+4];
	st.shared.u32 	[_ZZ13_matmult_cudaPK7double2PS_yyyyyPKdPK6float3E2mp], %r42;
	mov.u32 	%r5, %nctaid.y;
	st.shared.u32 	[_ZZ13_matmult_cudaPK7double2PS_yyyyyPKdPK6float3E6n_harm], %r5;
	mov.u32 	%r43, %nctaid.x;
	st.shared.u32 	[_ZZ13_matmult_cudaPK7double2PS_yyyyyPKdPK6float3E2Np], %r43;
	ld.const.u32 	%r44, [cu_OFFSET_POWRIJ];
	st.shared.u32 	[_ZZ13_matmult_cudaPK7double2PS_yyyyyPKdPK6float3E13offset_powrij], %r44;
	ld.const.u32 	%r45, [cu_OFFSET_EXPPHI];
	st.shared.u32 	[_ZZ13_matmult_cudaPK7double2PS_yyyyyPKdPK6float3E13offset_expphi], %r45;
	mul.wide.u32 	%rd19, %r2, 8;
	add.s64 	%rd20, %rd15, %rd19;
	ld.global.f64 	%fd1, [%rd20];
	add.s32 	%r6, %r4, -1;
	cvt.rn.f64.s32 	%fd2, %r6;
	{
	.reg .b32 %temp; 
	mov.b64 	{%temp, %r7}, %fd1;
	}
	{
	.reg .b32 %temp; 
	mov.b64 	{%temp, %r8}, %fd2;
	}
	shr.u32 	%r46, %r8, 20;
	and.b32  	%r47, %r46, 2047;
	add.s32 	%r48, %r47, -1012;
	mov.b64 	%rd21, %fd2;
	shl.b64 	%rd2, %rd21, %r48;
	setp.eq.s64 	%p623, %rd2, -9223372036854775808;
	abs.f64 	%fd3, %fd1;
	{ // callseq 0, 0
	.param .b64 param0;
	st.param.f64 	[param0], %fd3;
	.param .b64 param1;
	st.param.f64 	[param1], %fd2;
	.param .b64 retval0;
	call.uni (retval0), 
	__internal_accurate_pow, 
	(
	param0, 
	param1
	);
	ld.param.f64 	%fd276, [retval0];
	} // callseq 0
	setp.lt.s32 	%p16, %r7, 0;
	neg.f64 	%fd278, %fd276;
	selp.f64 	%fd279, %fd278, %fd276, %p623;
	selp.f64 	%fd764, %fd279, %fd276, %p16;
	setp.neu.f64 	%p17, %fd1, 0d0000000000000000;
	@%p17 bra 	$L__BB0_3;
	setp.eq.s64 	%p18, %rd2, -9223372036854775808;
	abs.f64 	%fd280, %fd2;
	setp.neu.f64 	%p19, %fd280, 0d3FE0000000000000;
	and.pred  	%p623, %p19, %p18;
	selp.b32 	%r49, %r7, 0, %p623;
	setp.lt.s32 	%p20, %r8, 0;
	or.b32  	%r50, %r49, 2146435072;
	selp.b32 	%r51, %r50, %r49, %p20;
	mov.b32 	%r52, 0;
	mov.b64 	%fd764, {%r52, %r51};
$L__BB0_3:
	add.f64 	%fd281, %fd1, %fd2;
	{
	.reg .b32 %temp; 
	mov.b64 	{%temp, %r53}, %fd281;
	}
	and.b32  	%r54, %r53, 2146435072;
	setp.ne.s32 	%p21, %r54, 2146435072;
	@%p21 bra 	$L__BB0_8;
	setp.num.f64 	%p22, %fd1, %fd1;
	@%p22 bra 	$L__BB0_6;
	add.rn.f64 	%fd764, %fd1, %fd2;
	bra.uni 	$L__BB0_8;
$L__BB0_6:
	setp.neu.f64 	%p23, %fd3, 0d7FF0000000000000;
	@%p23 bra 	$L__BB0_8;
	setp.lt.s32 	%p24, %r7, 0;
	setp.lt.s32 	%p25, %r8, 0;
	selp.b32 	%r55, 0, 2146435072, %p25;
	and.b32  	%r56, %r8, 2147483647;
	setp.ne.s32 	%p26, %r56, 1071644672;
	or.b32  	%r57, %r55, -2147483648;
	selp.b32 	%r58, %r57, %r55, %p26;
	selp.b32 	%r59, %r58, %r55, %p623;
	selp.b32 	%r60, %r59, %r55, %p24;
	mov.b32 	%r61, 0;
	mov.b64 	%fd764, {%r61, %r60};
$L__BB0_8:
	setp.neu.f64 	%p27, %fd1, 0d0000000000000000;
	setp.lt.s32 	%p28, %r7, 0;
	cvt.rn.f64.s32 	%fd10, %r4;
	{
	.reg .b32 %temp; 
	mov.b64 	{%temp, %r9}, %fd10;
	}
	shr.u32 	%r62, %r9, 20;
	and.b32  	%r63, %r62, 2047;
	add.s32 	%r64, %r63, -1012;
	mov.b64 	%rd22, %fd10;
	shl.b64 	%rd3, %rd22, %r64;
	setp.eq.s64 	%p624, %rd3, -9223372036854775808;
	{ // callseq 1, 0
	.param .b64 param0;
	st.param.f64 	[param0], %fd3;
	.param .b64 param1;
	st.param.f64 	[param1], %fd10;
	.param .b64 retval0;
	call.uni (retval0), 
	__internal_accurate_pow, 
	(
	param0, 
	param1
	);
	ld.param.f64 	%fd282, [retval0];
	} // callseq 1
	neg.f64 	%fd284, %fd282;
	selp.f64 	%fd285, %fd284, %fd282, %p624;
	selp.f64 	%fd766, %fd285, %fd282, %p28;
	@%p27 bra 	$L__BB0_10;
	setp.eq.s64 	%p30, %rd3, -9223372036854775808;
	abs.f64 	%fd286, %fd10;
	setp.neu.f64 	%p31, %fd286, 0d3FE0000000000000;
	and.pred  	%p624, %p31, %p30;
	selp.b32 	%r65, %r7, 0, %p624;
	setp.lt.s32 	%p32, %r9, 0;
	or.b32  	%r66, %r65, 2146435072;
	selp.b32 	%r67, %r66, %r65, %p32;
	mov.b32 	%r68, 0;
	mov.b64 	%fd766, {%r68, %r67};
$L__BB0_10:
	add.f64 	%fd287, %fd1, %fd10;
	{
	.reg .b32 %temp; 
	mov.b64 	{%temp, %r69}, %fd287;
	}
	and.b32  	%r70, %r69, 2146435072;
	setp.ne.s32 	%p33, %r70, 2146435072;
	@%p33 bra 	$L__BB0_15;
	setp.num.f64 	%p34, %fd1, %fd1;
	@%p34 bra 	$L__BB0_13;
	add.rn.f64 	%fd766, %fd1, %fd10;
	bra.uni 	$L__BB0_15;
$L__BB0_13:
	setp.neu.f64 	%p35, %fd3, 0d7FF0000000000000;
	@%p35 bra 	$L__BB0_15;
	setp.lt.s32 	%p36, %r7, 0;
	setp.lt.s32 	%p37, %r9, 0;
	selp.b32 	%r71, 0, 2146435072, %p37;
	and.b32  	%r72, %r9, 2147483647;
	setp.ne.s32 	%p38, %r72, 1071644672;
	or.b32  	%r73, %r71, -2147483648;
	selp.b32 	%r74, %r73, %r71, %p38;
	selp.b32 	%r75, %r74, %r71, %p624;
	selp.b32 	%r76, %r75, %r71, %p36;
	mov.b32 	%r77, 0;
	mov.b64 	%fd766, {%r77, %r76};
$L__BB0_15:
	setp.eq.f64 	%p39, %fd1, 0d3FF0000000000000;
	setp.neu.f64 	%p40, %fd1, 0d0000000000000000;
	setp.lt.s32 	%p41, %r7, 0;
	setp.eq.s32 	%p42, %r4, 0;
	selp.f64 	%fd288, 0d3FF0000000000000, %fd766, %p42;
	selp.f64 	%fd17, 0d3FF0000000000000, %fd288, %p39;
	add.s32 	%r10, %r4, 1;
	cvt.rn.f64.s32 	%fd18, %r10;
	{
	.reg .b32 %temp; 
	mov.b64 	{%temp, %r11}, %fd18;
	}
	shr.u32 	%r78, %r11, 20;
	and.b32  	%r79, %r78, 2047;
	add.s32 	%r80, %r79, -1012;
	mov.b64 	%rd23, %fd18;
	shl.b64 	%rd4, %rd23, %r80;
	setp.eq.s64 	%p625, %rd4, -9223372036854775808;
	{ // callseq 2, 0
	.param .b64 param0;
	st.param.f64 	[param0], %fd3;
	.param .b64 param1;
	st.param.f64 	[param1], %fd18;
	.param .b64 retval0;
	call.uni (retval0), 
	__internal_accurate_pow, 
	(
	param0, 
	param1
	);
	ld.param.f64 	%fd289, [retval0];
	} // callseq 2
	neg.f64 	%fd291, %fd289;
	selp.f64 	%fd292, %fd291, %fd289, %p625;
	selp.f64 	%fd768, %fd292, %fd289, %p41;
	@%p40 bra 	$L__BB0_17;
	setp.eq.s64 	%p44, %rd4, -9223372036854775808;
	abs.f64 	%fd293, %fd18;
	setp.neu.f64 	%p45, %fd293, 0d3FE0000000000000;
	and.pred  	%p625, %p45, %p44;
	selp.b32 	%r81, %r7, 0, %p625;
	setp.lt.s32 	%p46, %r11, 0;
	or.b32  	%r82, %r81, 2146435072;
	selp.b32 	%r83, %r82, %r81, %p46;
	mov.b32 	%r84, 0;
	mov.b64 	%fd768, {%r84, %r83};
$L__BB0_17:
	add.f64 	%fd294, %fd1, %fd18;
	{
	.reg .b32 %temp; 
	mov.b64 	{%temp, %r85}, %fd294;
	}
	and.b32  	%r86, %r85, 2146435072;
	setp.ne.s32 	%p47, %r86, 2146435072;
	@%p47 bra 	$L__BB0_22;
	setp.num.f64 	%p48, %fd1, %fd1;
	@%p48 bra 	$L__BB0_20;
	add.rn.f64 	%fd768, %fd1, %fd18;
	bra.uni 	$L__BB0_22;
$L__BB0_20:
	setp.neu.f64 	%p49, %fd3, 0d7FF0000000000000;
	@%p49 bra 	$L__BB0_22;
	setp.lt.s32 	%p50, %r7, 0;
	setp.lt.s32 	%p51, %r11, 0;
	selp.b32 	%r87, 0, 2146435072, %p51;
	and.b32  	%r88, %r11, 2147483647;
	setp.ne.s32 	%p52, %r88, 1071644672;
	or.b32  	%r89, %r87, -2147483648;
	selp.b32 	%r90, %r89, %r87, %p52;
	selp.b32 	%r91, %r90, %r87, %p625;
	selp.b32 	%r92, %r91, %r87, %p50;
	mov.b32 	%r93, 0;
	mov.b64 	%fd768, {%r93, %r92};
$L__BB0_22:
	setp.eq.f64 	%p53, %fd1, 0d3FF0000000000000;
	setp.neu.f64 	%p54, %fd1, 0d0000000000000000;
	setp.lt.s32 	%p55, %r7, 0;
	setp.eq.s32 	%p56, %r10, 0;
	selp.f64 	%fd295, 0d3FF0000000000000, %fd768, %p56;
	selp.f64 	%fd25, 0d3FF0000000000000, %fd295, %p53;
	setp.eq.s32 	%p57, %r6, 0;
	selp.f64 	%fd296, 0d3FF0000000000000, %fd764, %p57;
	selp.f64 	%fd297, 0d3FF0000000000000, %fd296, %p53;
	st.shared.f64 	[_ZZ13_matmult_cudaPK7double2PS_yyyyyPKdPK6float3E6pow_rp_$_0], %fd297;
	st.shared.f64 	[_ZZ13_matmult_cudaPK7double2PS_yyyyyPKdPK6float3E6pow_rp_$_1], %fd17;
	st.shared.f64 	[_ZZ13_matmult_cudaPK7double2PS_yyyyyPKdPK6float3E6pow_rp_$_2], %fd25;
	mad.lo.s32 	%r94, %r5, %r2, %r3;
	mul.lo.s32 	%r12, %r94, 3;
	st.shared.u32 	[_ZZ13_matmult_cudaPK7double2PS_yyyyyPKdPK6float3E6iconta], %r12;
	mul.lo.s32 	%r95, %r10, %r4;
	cvt.rn.f64.s32 	%fd298, %r95;
	div.rn.f64 	%fd26, %fd298, %fd17;
	add.s32 	%r96, %r12, 2;
	mul.wide.u32 	%rd24, %r96, 16;
	add.s64 	%rd25, %rd1, %rd24;
	ld.global.v2.f64 	{%fd28, %fd27}, [%rd25];
	add.s32 	%r13, %r4, 2;
	cvt.rn.f64.s32 	%fd29, %r13;
	{
	.reg .b32 %temp; 
	mov.b64 	{%temp, %r14}, %fd29;
	}
	shr.u32 	%r97, %r14, 20;
	and.b32  	%r98, %r97, 2047;
	add.s32 	%r99, %r98, -1012;
	mov.b64 	%rd26, %fd29;
	shl.b64 	%rd5, %rd26, %r99;
	setp.eq.s64 	%p626, %rd5, -9223372036854775808;
	{ // callseq 3, 0
	.param .b64 param0;
	st.param.f64 	[param0], %fd3;
	.param .b64 param1;
	st.param.f64 	[param1], %fd29;
	.param .b64 retval0;
	call.uni (retval0), 
	__internal_accurate_pow, 
	(
	param0, 
	param1
	);
	ld.param.f64 	%fd299, [retval0];
	} // callseq 3
	neg.f64 	%fd301, %fd299;
	selp.f64 	%fd302, %fd301, %fd299, %p626;
	selp.f64 	%fd770, %fd302, %fd299, %p55;
	@%p54 bra 	$L__BB0_24;
	setp.eq.s64 	%p59, %rd5, -9223372036854775808;
	abs.f64 	%fd303, %fd29;
	setp.neu.f64 	%p60, %fd303, 0d3FE0000000000000;
	and.pred  	%p626, %p60, %p59;
	selp.b32 	%r100, %r7, 0, %p626;
	setp.lt.s32 	%p61, %r14, 0;
	or.b32  	%r101, %r100, 2146435072;
	selp.b32 	%r102, %r101, %r100, %p61;
	mov.b32 	%r103, 0;
	mov.b64 	%fd770, {%r103, %r102};
$L__BB0_24:
	add.f64 	%fd304, %fd1, %fd29;
	{
	.reg .b32 %temp; 
	mov.b64 	{%temp, %r104}, %fd304;
	}
	and.b32  	%r105, %r104, 2146435072;
	setp.ne.s32 	%p62, %r105, 2146435072;
	@%p62 bra 	$L__BB0_29;
	setp.num.f64 	%p63, %fd1, %fd1;
	@%p63 bra 	$L__BB0_27;
	add.rn.f64 	%fd770, %fd1, %fd29;
	bra.uni 	$L__BB0_29;
$L__BB0_27:
	setp.neu.f64 	%p64, %fd3, 0d7FF0000000000000;
	@%p64 bra 	$L__BB0_29;
	setp.lt.s32 	%p65, %r7, 0;
	setp.lt.s32 	%p66, %r14, 0;
	selp.b32 	%r106, 0, 2146435072, %p66;
	and.b32  	%r107, %r14, 2147483647;
	setp.ne.s32 	%p67, %r107, 1071644672;
	or.b32  	%r108, %r106, -2147483648;
	selp.b32 	%r109, %r108, %r106, %p67;
	selp.b32 	%r110, %r109, %r106, %p626;
	selp.b32 	%r111, %r110, %r106, %p65;
	mov.b32 	%r112, 0;
	mov.b64 	%fd770, {%r112, %r111};
$L__BB0_29:
	setp.eq.f64 	%p68, %fd1, 0d3FF0000000000000;
	setp.eq.s32 	%p69, %r13, 0;
	selp.f64 	%fd305, 0d3FF0000000000000, %fd770, %p69;
	selp.f64 	%fd306, 0d3FF0000000000000, %fd305, %p68;
	div.rn.f64 	%fd307, %fd10, %fd306;
	mul.wide.u32 	%rd27, %r12, 16;
	add.s64 	%rd28, %rd1, %rd27;
	ld.global.v2.f64 	{%fd308, %fd309}, [%rd28];
	mul.f64 	%fd310, %fd10, 0dBFE0000000000000;
	mul.f64 	%fd311, %fd310, %fd18;
	add.s32 	%r113, %r6, %r4;
	cvt.rn.f64.s32 	%fd312, %r113;
	mul.f64 	%fd313, %fd311, %fd312;
	div.rn.f64 	%fd314, %fd313, %fd17;
	mul.f64 	%fd315, %fd28, %fd314;
	mul.f64 	%fd316, %fd27, %fd314;
	fma.rn.f64 	%fd802, %fd307, %fd308, %fd315;
	fma.rn.f64 	%fd803, %fd307, %fd309, %fd316;
	rcp.rn.f64 	%fd317, %fd25;
	add.s32 	%r114, %r12, 1;
	mul.wide.u32 	%rd29, %r114, 16;
	add.s64 	%rd30, %rd1, %rd29;
	ld.global.v2.f64 	{%fd318, %fd319}, [%rd30];
	mul.f64 	%fd804, %fd317, %fd318;
	mul.f64 	%fd805, %fd317, %fd319;
	mov.f64 	%fd320, 0d0000000000000000;
	st.shared.v2.f64 	[_ZZ13_matmult_cudaPK7double2PS_yyyyyPKdPK6float3E3tmp], {%fd320, %fd320};
	st.shared.v2.f64 	[_ZZ13_matmult_cudaPK7double2PS_yyyyyPKdPK6float3E3tmp+16], {%fd320, %fd320};
	st.shared.v2.f64 	[_ZZ13_matmult_cudaPK7double2PS_yyyyyPKdPK6float3E3tmp+32], {%fd320, %fd320};
	st.shared.v2.f64 	[_ZZ13_matmult_cudaPK7double2PS_yyyyyPKdPK6float3E3tmp+48], {%fd320, %fd320};
	st.shared.v2.f64 	[_ZZ13_matmult_cudaPK7double2PS_yyyyyPKdPK6float3E3tmp+64], {%fd320, %fd320};
	st.shared.v2.f64 	[_ZZ13_matmult_cudaPK7double2PS_yyyyyPKdPK6float3E3tmp+80], {%fd320, %fd320};
	mul.f64 	%fd801, %fd26, %fd27;
	mul.f64 	%fd800, %fd28, %fd26;
$L__BB0_30:
	bar.sync 	0;
	shl.b32 	%r115, %r1, 1;
	mul.wide.u32 	%rd31, %r115, 4;
	mov.u64 	%rd32, lm2idx_gpu;
	add.s64 	%rd33, %rd32, %rd31;
	ld.const.u32 	%r116, [%rd33];
	ld.shared.u32 	%r117, [_ZZ13_matmult_cudaPK7double2PS_yyyyyPKdPK6float3E2lp];
	ld.const.u32 	%r15, [%rd33+4];
	cvt.rn.f32.u32 	%f19, %r1;
	ld.shared.u32 	%r118, [_ZZ13_matmult_cudaPK7double2PS_yyyyyPKdPK6float3E3idx];
	cvt.rn.f32.s32 	%f20, %r118;
	tex.2d.v4.f32.f32 	{%f1, %f2, %f3, %f4}, [%rd7, {%f19, %f20}];
	tex.2d.v4.f32.f32 	{%f5, %f6, %f7, %f8}, [%rd8, {%f19, %f20}];
	add.s32 	%r16, %r117, %r116;
	ld.shared.u32 	%r17, [_ZZ13_matmult_cudaPK7double2PS_yyyyyPKdPK6float3E2Np];
	setp.lt.s32 	%p70, %r17, 1;
	ld.shared.u32 	%r18, [_ZZ13_matmult_cudaPK7double2PS_yyyyyPKdPK6float3E6n_harm];
	@%p70 bra 	$L__BB0_43;
	ld.shared.u32 	%r119, [_ZZ13_matmult_cudaPK7double2PS_yyyyyPKdPK6float3E2mp];
	sub.s32 	%r120, %r15, %r119;
	ld.shared.u32 	%r121, [_ZZ13_matmult_cudaPK7double2PS_yyyyyPKdPK6float3E1i];
	mul.lo.s32 	%r1059, %r17, %r121;
	add.s32 	%r122, %r16, -2;
	abs.s32 	%r123, %r120;
	setp.eq.s32 	%p71, %r122, 0;
	setp.gt.s32 	%p72, %r123, %r122;
	add.s32 	%r21, %r16, -1;
	mul.lo.s32 	%r124, %r122, %r21;
	shr.u32 	%r125, %r124, 31;
	add.s32 	%r126, %r124, %r125;
	shr.s32 	%r127, %r126, 1;
	add.s32 	%r128, %r123, %r127;
	cvt.rn.f32.s32 	%f9, %r128;
	shl.b32 	%r129, %r21, 1;
	add.s32 	%r130, %r124, %r129;
	shr.u32 	%r131, %r130, 31;
	add.s32 	%r132, %r130, %r131;
	shr.s32 	%r133, %r132, 1;
	add.s32 	%r134, %r123, %r133;
	cvt.rn.f32.s32 	%f10, %r134;
	add.s32 	%r135, %r21, %r16;
	shl.b32 	%r136, %r135, 1;
	add.s32 	%r137, %r136, %r124;
	shr.u32 	%r138, %r137, 31;
	add.s32 	%r139, %r137, %r138;
	shr.s32 	%r140, %r139, 1;
	add.s32 	%r141, %r123, %r140;
	cvt.rn.f32.s32 	%f11, %r141;
	not.b32 	%r142, %r16;
	ld.shared.u32 	%r143, [_ZZ13_matmult_cudaPK7double2PS_yyyyyPKdPK6float3E13offset_powrij];
	add.s32 	%r144, %r143, %r142;
	cvt.rn.f32.s32 	%f12, %r144;
	sub.s32 	%r145, %r143, %r16;
	cvt.rn.f32.s32 	%f13, %r145;
	add.s32 	%r146, %r145, 1;
	cvt.rn.f32.s32 	%f14, %r146;
	ld.shared.u32 	%r147, [_ZZ13_matmult_cudaPK7double2PS_yyyyyPKdPK6float3E13offset_expphi];
	add.s32 	%r148, %r147, %r120;
	cvt.rn.f32.s32 	%f15, %r148;
	cvt.f64.f32 	%fd321, %f7;
	ld.shared.f64 	%fd322, [_ZZ13_matmult_cudaPK7double2PS_yyyyyPKdPK6float3E6pow_rp_$_0];
	mul.f64 	%fd48, %fd322, %fd321;
	cvt.f64.f32 	%fd323, %f4;
	mul.f64 	%fd49, %fd322, %fd323;
	cvt.f64.f32 	%fd324, %f1;
	mul.f64 	%fd50, %fd322, %fd324;
	cvt.f64.f32 	%fd325, %f8;
	mul.f64 	%fd51, %fd322, %fd325;
	cvt.f64.f32 	%fd326, %f3;
	mul.f64 	%fd52, %fd322, %fd326;
	cvt.f64.f32 	%fd327, %f6;
	ld.shared.f64 	%fd328, [_ZZ13_matmult_cudaPK7double2PS_yyyyyPKdPK6float3E6pow_rp_$_2];
	mul.f64 	%fd53, %fd328, %fd327;
	cvt.f64.f32 	%fd329, %f5;
	ld.shared.f64 	%fd330, [_ZZ13_matmult_cudaPK7double2PS_yyyyyPKdPK6float3E6pow_rp_$_1];
	mul.f64 	%fd54, %fd330, %fd329;
	cvt.f64.f32 	%fd331, %f2;
	mul.f64 	%fd55, %fd330, %fd331;
	or.pred  	%p13, %p71, %p72;
	neg.s32 	%r1062, %r17;
	neg.s32 	%r1061, %r121;
	mad.lo.s32 	%r1060, %r1, 3, 1;
$L__BB0_32:
	setp.eq.s32 	%p73, %r1061, 0;
	@%p73 bra 	$L__BB0_42;
	ld.param.u64 	%rd56, [_Z13_matmult_cudaPK7double2PS_yyyyyPKdPK6float3_param_8];
	setp.eq.s32 	%p74, %r16, 2;
	selp.f64 	%fd783, 0d3FF0000000000000, 0d0000000000000000, %p74;
	mul.wide.s32 	%rd34, %r1059, 12;
	cvta.to.global.u64 	%rd35, %rd56;
	add.s64 	%rd36, %rd35, %rd34;
	ld.global.f32 	%f16, [%rd36];
	ld.global.f32 	%f17, [%rd36+4];
	ld.global.f32 	%f18, [%rd36+8];
	@%p13 bra 	$L__BB0_35;
	ld.param.u64 	%rd51, [_Z13_matmult_cudaPK7double2PS_yyyyyPKdPK6float3_param_4];
	tex.2d.v4.f32.f32 	{%f21, %f22, %f23, %f24}, [%rd51, {%f17, %f9}];
	cvt.f64.f32 	%fd783, %f21;
$L__BB0_35:
	setp.eq.s32 	%p75, %r21, 0;
	mov.f64 	%fd785, 0d3FF0000000000000;
	@%p75 bra 	$L__BB0_39;
	setp.ge.s32 	%p76, %r123, %r16;
	mov.f64 	%fd785, 0d0000000000000000;
	@%p76 bra 	$L__BB0_38;
	ld.param.u64 	%rd52, [_Z13_matmult_cudaPK7double2PS_yyyyyPKdPK6float3_param_4];
	tex.2d.v4.f32.f32 	{%f25, %f26, %f27, %f28}, [%rd52, {%f17, %f10}];
	cvt.f64.f32 	%fd785, %f25;
$L__BB0_38:
	setp.eq.s32 	%p77, %r16, 0;
	mov.f64 	%fd787, 0d3FF0000000000000;
	@%p77 bra 	$L__BB0_41;
$L__BB0_39:
	setp.gt.s32 	%p78, %r123, %r16;
	mov.f64 	%fd787, 0d0000000000000000;
	@%p78 bra 	$L__BB0_41;
	ld.param.u64 	%rd53, [_Z13_matmult_cudaPK7double2PS_yyyyyPKdPK6float3_param_4];
	tex.2d.v4.f32.f32 	{%f29, %f30, %f31, %f32}, [%rd53, {%f17, %f11}];
	cvt.f64.f32 	%fd787, %f29;
$L__BB0_41:
	ld.param.u64 	%rd55, [_Z13_matmult_cudaPK7double2PS_yyyyyPKdPK6float3_param_6];
	ld.param.u64 	%rd54, [_Z13_matmult_cudaPK7double2PS_yyyyyPKdPK6float3_param_5];
	tex.2d.v4.f32.f32 	{%f33, %f34, %f35, %f36}, [%rd54, {%f16, %f12}];
	cvt.f64.f32 	%fd336, %f33;
	tex.2d.v4.f32.f32 	{%f37, %f38, %f39, %f40}, [%rd54, {%f16, %f13}];
	cvt.f64.f32 	%fd337, %f37;
	tex.2d.v4.f32.f32 	{%f41, %f42, %f43, %f44}, [%rd54, {%f16, %f14}];
	cvt.f64.f32 	%fd338, %f41;
	tex.2d.v4.f32.f32 	{%f45, %f46, %f47, %f48}, [%rd55, {%f18, %f15}];
	cvt.f64.f32 	%fd339, %f45;
	cvt.f64.f32 	%fd340, %f46;
	add.s32 	%r149, %r1060, -1;
	mul.wide.u32 	%rd37, %r149, 16;
	add.s64 	%rd38, %rd1, %rd37;
	ld.global.v2.f64 	{%fd341, %fd342}, [%rd38];
	add.s32 	%r150, %r1060, 1;
	mul.wide.u32 	%rd39, %r1060, 16;
	add.s64 	%rd40, %rd1, %rd39;
	ld.global.v2.f64 	{%fd343, %fd344}, [%rd40];
	mul.wide.u32 	%rd41, %r150, 16;
	add.s64 	%rd42, %rd1, %rd41;
	ld.global.v2.f64 	{%fd345, %fd346}, [%rd42];
	mul.f64 	%fd347, %fd341, %fd339;
	mul.f64 	%fd348, %fd342, %fd340;
	sub.f64 	%fd349, %fd347, %fd348;
	mul.f64 	%fd350, %fd342, %fd339;
	fma.rn.f64 	%fd351, %fd341, %fd340, %fd350;
	mul.f64 	%fd352, %fd343, %fd339;
	mul.f64 	%fd353, %fd344, %fd340;
	sub.f64 	%fd354, %fd352, %fd353;
	mul.f64 	%fd355, %fd344, %fd339;
	fma.rn.f64 	%fd356, %fd343, %fd340, %fd355;
	mul.f64 	%fd357, %fd345, %fd339;
	mul.f64 	%fd358, %fd346, %fd340;
	sub.f64 	%fd359, %fd357, %fd358;
	mul.f64 	%fd360, %fd346, %fd339;
	fma.rn.f64 	%fd361, %fd345, %fd340, %fd360;
	mul.f64 	%fd362, %fd787, %fd48;
	mul.f64 	%fd363, %fd362, %fd336;
	fma.rn.f64 	%fd364, %fd349, %fd363, %fd800;
	fma.rn.f64 	%fd365, %fd351, %fd363, %fd801;
	mul.f64 	%fd366, %fd785, %fd49;
	mul.f64 	%fd367, %fd366, %fd337;
	mul.f64 	%fd368, %fd356, %fd367;
	sub.f64 	%fd369, %fd364, %fd368;
	fma.rn.f64 	%fd370, %fd354, %fd367, %fd365;
	mul.f64 	%fd371, %fd783, %fd51;
	fma.rn.f64 	%fd372, %fd787, %fd50, %fd371;
	mul.f64 	%fd373, %fd52, %fd336;
	mul.f64 	%fd374, %fd787, %fd373;
	fma.rn.f64 	%fd375, %fd372, %fd338, %fd374;
	fma.rn.f64 	%fd800, %fd359, %fd375, %fd369;
	fma.rn.f64 	%fd801, %fd361, %fd375, %fd370;
	mul.f64 	%fd376, %fd53, %fd336;
	mul.f64 	%fd377, %fd787, %fd376;
	fma.rn.f64 	%fd802, %fd359, %fd377, %fd802;
	fma.rn.f64 	%fd803, %fd361, %fd377, %fd803;
	mul.f64 	%fd378, %fd787, %fd54;
	mul.f64 	%fd379, %fd378, %fd336;
	fma.rn.f64 	%fd380, %fd354, %fd379, %fd804;
	fma.rn.f64 	%fd381, %fd356, %fd379, %fd805;
	mul.f64 	%fd382, %fd785, %fd55;
	mul.f64 	%fd383, %fd382, %fd337;
	mul.f64 	%fd384, %fd361, %fd383;
	sub.f64 	%fd804, %fd380, %fd384;
	fma.rn.f64 	%fd805, %fd359, %fd383, %fd381;
$L__BB0_42:
	add.s32 	%r1062, %r1062, 1;
	setp.ne.s32 	%p79, %r1062, 0;
	add.s32 	%r1061, %r1061, 1;
	mad.lo.s32 	%r1060, %r18, 3, %r1060;
	add.s32 	%r1059, %r1059, 1;
	@%p79 bra 	$L__BB0_32;
$L__BB0_43:
	add.s32 	%r151, %r18, -31;
	setp.lt.u32 	%p80, %r1, 32;
	selp.b32 	%r33, 32, %r151, %p80;
	shr.s32 	%r34, %r33, 1;
	setp.lt.s32 	%p81, %r34, 1;
	@%p81 bra 	$L__BB0_45;
	shl.b32 	%r156, %r33, 8;
	sub.s32 	%r35, 8223, %r156;
	// begin inline asm
	mov.b64 {%r152,%r153}, %fd800;
	// end inline asm
	shfl.sync.down.b32	%r155|%p82, %r153, %r34, %r35, -1;
	shfl.sync.down.b32	%r154|%p83, %r152, %r34, %r35, -1;
	// begin inline asm
	mov.b64 %fd386, {%r154,%r155};
	// end inline asm
	add.f64 	%fd800, %fd800, %fd386;
	setp.ne.s32 	%p84, %r34, 1;
	@%p84 bra 	$L__BB0_89;
$L__BB0_45:
	setp.lt.s32 	%p171, %r34, 1;
	@%p171 bra 	$L__BB0_47;
	shl.b32 	%r306, %r33, 8;
	sub.s32 	%r36, 8223, %r306;
	// begin inline asm
	mov.b64 {%r302,%r303}, %fd801;
	// end inline asm
	shfl.sync.down.b32	%r305|%p172, %r303, %r34, %r36, -1;
	shfl.sync.down.b32	%r304|%p173, %r302, %r34, %r36, -1;
	// begin inline asm
	mov.b64 %fd446, {%r304,%r305};
	// end inline asm
	add.f64 	%fd801, %fd801, %fd446;
	setp.eq.s32 	%p174, %r34, 1;
	@%p174 bra 	$L__BB0_47;
	bra.uni 	$L__BB0_118;
$L__BB0_47:
	setp.lt.s32 	%p261, %r34, 1;
	@%p261 bra 	$L__BB0_49;
	shl.b32 	%r456, %r33, 8;
	sub.s32 	%r37, 8223, %r456;
	// begin inline asm
	mov.b64 {%r452,%r453}, %fd802;
	// end inline asm
	shfl.sync.down.b32	%r455|%p262, %r453, %r34, %r37, -1;
	shfl.sync.down.b32	%r454|%p263, %r452, %r34, %r37, -1;
	// begin inline asm
	mov.b64 %fd506, {%r454,%r455};
	// end inline asm
	add.f64 	%fd802, %fd802, %fd506;
	setp.eq.s32 	%p264, %r34, 1;
	@%p264 bra 	$L__BB0_49;
	bra.uni 	$L__BB0_147;
$L__BB0_49:
	setp.lt.s32 	%p351, %r34, 1;
	@%p351 bra 	$L__BB0_51;
	shl.b32 	%r606, %r33, 8;
	sub.s32 	%r38, 8223, %r606;
	// begin inline asm
	mov.b64 {%r602,%r603}, %fd803;
	// end inline asm
	shfl.sync.down.b32	%r605|%p352, %r603, %r34, %r38, -1;
	shfl.sync.down.b32	%r604|%p353, %r602, %r34, %r38, -1;
	// begin inline asm
	mov.b64 %fd566, {%r604,%r605};
	// end inline asm
	add.f64 	%fd803, %fd803, %fd566;
	setp.eq.s32 	%p354, %r34, 1;
	@%p354 bra 	$L__BB0_51;
	bra.uni 	$L__BB0_176;
$L__BB0_51:
	setp.lt.s32 	%p441, %r34, 1;
	@%p441 bra 	$L__BB0_53;
	shl.b32 	%r756, %r33, 8;
	sub.s32 	%r39, 8223, %r756;
	// begin inline asm
	mov.b64 {%r752,%r753}, %fd804;
	// end inline asm
	shfl.sync.down.b32	%r755|%p442, %r753, %r34, %r39, -1;
	shfl.sync.down.b32	%r754|%p443, %r752, %r34, %r39, -1;
	// begin inline asm
	mov.b64 %fd626, {%r754,%r755};
	// end inline asm
	add.f64 	%fd804, %fd804, %fd626;
	setp.eq.s32 	%p444, %r34, 1;
	@%p444 bra 	$L__BB0_53;
	bra.uni 	$L__BB0_205;
$L__BB0_53:
	setp.lt.s32 	%p531, %r34, 1;
	@%p531 bra 	$L__BB0_84;
	shl.b32 	%r906, %r33, 8;
	sub.s32 	%r40, 8223, %r906;
	// begin inline asm
	mov.b64 {%r902,%r903}, %fd805;
	// end inline asm
	shfl.sync.down.b32	%r905|%p532, %r903, %r34, %r40, -1;
	shfl.sync.down.b32	%r904|%p533, %r902, %r34, %r40, -1;
	// begin inline asm
	mov.b64 %fd686, {%r904,%r905};
	// end inline asm
	add.f64 	%fd805, %fd805, %fd686;
	setp.eq.s32 	%p534, %r34, 1;
	@%p534 bra 	$L__BB0_84;
	shr.u32 	%r911, %r34, 1;
	// begin inline asm
	mov.b64 {%r907,%r908}, %fd805;
	// end inline asm
	shfl.sync.down.b32	%r910|%p535, %r908, %r911, %r40, -1;
	shfl.sync.down.b32	%r909|%p536, %r907, %r911, %r40, -1;
	// begin inline asm
	mov.b64 %fd688, {%r909,%r910};
	// end inline asm
	add.f64 	%fd805, %fd805, %fd688;
	setp.lt.u32 	%p537, %r34, 4;
	@%p537 bra 	$L__BB0_84;
	shr.u32 	%r916, %r34, 2;
	// begin inline asm
	mov.b64 {%r912,%r913}, %fd805;
	// end inline asm
	shfl.sync.down.b32	%r915|%p538, %r913, %r916, %r40, -1;
	shfl.sync.down.b32	%r914|%p539, %r912, %r916, %r40, -1;
	// begin inline asm
	mov.b64 %fd690, {%r914,%r915};
	// end inline asm
	add.f64 	%fd805, %fd805, %fd690;
	setp.lt.u32 	%p540, %r34, 8;
	@%p540 bra 	$L__BB0_84;
	shr.u32 	%r921, %r34, 3;
	// begin inline asm
	mov.b64 {%r917,%r918}, %fd805;
	// end inline asm
	shfl.sync.down.b32	%r920|%p541, %r918, %r921, %r40, -1;
	shfl.sync.down.b32	%r919|%p542, %r917, %r921, %r40, -1;
	// begin inline asm
	mov.b64 %fd692, {%r919,%r920};
	// end inline asm
	add.f64 	%fd805, %fd805, %fd692;
	setp.lt.u32 	%p543, %r34, 16;
	@%p543 bra 	$L__BB0_84;
	shr.u32 	%r926, %r34, 4;
	// begin inline asm
	mov.b64 {%r922,%r923}, %fd805;
	// end inline asm
	shfl.sync.down.b32	%r925|%p544, %r923, %r926, %r40, -1;
	shfl.sync.down.b32	%r924|%p545, %r922, %r926, %r40, -1;
	// begin inline asm
	mov.b64 %fd694, {%r924,%r925};
	// end inline asm
	add.f64 	%fd805, %fd805, %fd694;
	setp.lt.u32 	%p546, %r34, 32;
	@%p546 bra 	$L__BB0_84;
	shr.u32 	%r931, %r34, 5;
	// begin inline asm
	mov.b64 {%r927,%r928}, %fd805;
	// end inline asm
	shfl.sync.down.b32	%r930|%p547, %r928, %r931, %r40, -1;
	shfl.sync.down.b32	%r929|%p548, %r927, %r931, %r40, -1;
	// begin inline asm
	mov.b64 %fd696, {%r929,%r930};
	// end inline asm
	add.f64 	%fd805, %fd805, %fd696;
	setp.lt.u32 	%p549, %r34, 64;
	@%p549 bra 	$L__BB0_84;
	shr.u32 	%r936, %r34, 6;
	// begin inline asm
	mov.b64 {%r932,%r933}, %fd805;
	// end inline asm
	shfl.sync.down.b32	%r935|%p550, %r933, %r936, %r40, -1;
	shfl.sync.down.b32	%r934|%p551, %r932, %r936, %r40, -1;
	// begin inline asm
	mov.b64 %fd698, {%r934,%r935};
	// end inline asm
	add.f64 	%fd805, %fd805, %fd698;
	setp.lt.u32 	%p552, %r34, 128;
	@%p552 bra 	$L__BB0_84;
	shr.u32 	%r941, %r34, 7;
	// begin inline asm
	mov.b64 {%r937,%r938}, %fd805;
	// end inline asm
	shfl.sync.down.b32	%r940|%p553, %r938, %r941, %r40, -1;
	shfl.sync.down.b32	%r939|%p554, %r937, %r941, %r40, -1;
	// begin inline asm
	mov.b64 %fd700, {%r939,%r940};
	// end inline asm
	add.f64 	%fd805, %fd805, %fd700;
	setp.lt.u32 	%p555, %r34, 256;
	@%p555 bra 	$L__BB0_84;
	shr.u32 	%r946, %r34, 8;
	// begin inline asm
	mov.b64 {%r942,%r943}, %fd805;
	// end inline asm
	shfl.sync.down.b32	%r945|%p556, %r943, %r946, %r40, -1;
	shfl.sync.down.b32	%r944|%p557, %r942, %r946, %r40, -1;
	// begin inline asm
	mov.b64 %fd702, {%r944,%r945};
	// end inline asm
	add.f64 	%fd805, %fd805, %fd702;
	setp.lt.u32 	%p558, %r34, 512;
	@%p558 bra 	$L__BB0_84;
	shr.u32 	%r951, %r34, 9;
	// begin inline asm
	mov.b64 {%r947,%r948}, %fd805;
	// end inline asm
	shfl.sync.down.b32	%r950|%p559, %r948, %r951, %r40, -1;
	shfl.sync.down.b32	%r949|%p560, %r947, %r951, %r40, -1;
	// begin inline asm
	mov.b64 %fd704, {%r949,%r950};
	// end inline asm
	add.f64 	%fd805, %fd805, %fd704;
	setp.lt.u32 	%p561, %r34, 1024;
	@%p561 bra 	$L__BB0_84;
	shr.u32 	%r956, %r34, 10;
	// begin inline asm
	mov.b64 {%r952,%r953}, %fd805;
	// end inline asm
	shfl.sync.down.b32	%r955|%p562, %r953, %r956, %r40, -1;
	shfl.sync.down.b32	%r954|%p563, %r952, %r956, %r40, -1;
	// begin inline asm
	mov.b64 %fd706, {%r954,%r955};
	// end inline asm
	add.f64 	%fd805, %fd805, %fd706;
	setp.lt.u32 	%p564, %r34, 2048;
	@%p564 bra 	$L__BB0_84;
	shr.u32 	%r961, %r34, 11;
	// begin inline asm
	mov.b64 {%r957,%r958}, %fd805;
	// end inline asm
	shfl.sync.down.b32	%r960|%p565, %r958, %r961, %r40, -1;
	shfl.sync.down.b32	%r959|%p566, %r957, %r961, %r40, -1;
	// begin inline asm
	mov.b64 %fd708, {%r959,%r960};
	// end inline asm
	add.f64 	%fd805, %fd805, %fd708;
	setp.lt.u32 	%p567, %r34, 4096;
	@%p567 bra 	$L__BB0_84;
	shr.u32 	%r966, %r34, 12;
	// begin inline asm
	mov.b64 {%r962,%r963}, %fd805;
	// end inline asm
	shfl.sync.down.b32	%r965|%p568, %r963, %r966, %r40, -1;
	shfl.sync.down.b32	%r964|%p569, %r962, %r966, %r40, -1;
	// begin inline asm
	mov.b64 %fd710, {%r964,%r965};
	// end inline asm
	add.f64 	%fd805, %fd805, %fd710;
	setp.lt.u32 	%p570, %r34, 8192;
	@%p570 bra 	$L__BB0_84;
	shr.u32 	%r971, %r34, 13;
	// begin inline asm
	mov.b64 {%r967,%r968}, %fd805;
	// end inline asm
	shfl.sync.down.b32	%r970|%p571, %r968, %r971, %r40, -1;
	shfl.sync.down.b32	%r969|%p572, %r967, %r971, %r40, -1;
	// begin inline asm
	mov.b64 %fd712, {%r969,%r970};
	// end inline asm
	add.f64 	%fd805, %fd805, %fd712;
	setp.lt.u32 	%p573, %r34, 16384;
	@%p573 bra 	$L__BB0_84;
	shr.u32 	%r976, %r34, 14;
	// begin inline asm
	mov.b64 {%r972,%r973}, %fd805;
	// end inline asm
	shfl.sync.down.b32	%r975|%p574, %r973, %r976, %r40, -1;
	shfl.sync.down.b32	%r974|%p575, %r972, %r976, %r40, -1;
	// begin inline asm
	mov.b64 %fd714, {%r974,%r975};
	// end inline asm
	add.f64 	%fd805, %fd805, %fd714;
	setp.lt.u32 	%p576, %r34, 32768;
	@%p576 bra 	$L__BB0_84;
	shr.u32 	%r981, %r34, 15;
	// begin inline asm
	mov.b64 {%r977,%r978}, %fd805;
	// end inline asm
	shfl.sync.down.b32	%r980|%p577, %r978, %r981, %r40, -1;
	shfl.sync.down.b32	%r979|%p578, %r977, %r981, %r40, -1;
	// begin inline asm
	mov.b64 %fd716, {%r979,%r980};
	// end inline asm
	add.f64 	%fd805, %fd805, %fd716;
	setp.lt.u32 	%p579, %r34, 65536;
	@%p579 bra 	$L__BB0_84;
	shr.u32 	%r986, %r34, 16;
	// begin inline asm
	mov.b64 {%r982,%r983}, %fd805;
	// end inline asm
	shfl.sync.down.b32	%r985|%p580, %r983, %r986, %r40, -1;
	shfl.sync.down.b32	%r984|%p581, %r982, %r986, %r40, -1;
	// begin inline asm
	mov.b64 %fd718, {%r984,%r985};
	// end inline asm
	add.f64 	%fd805, %fd805, %fd718;
	setp.lt.u32 	%p582, %r34, 131072;
	@%p582 bra 	$L__BB0_84;
	shr.u32 	%r991, %r34, 17;
	// begin inline asm
	mov.b64 {%r987,%r988}, %fd805;
	// end inline asm
	shfl.sync.down.b32	%r990|%p583, %r988, %r991, %r40, -1;
	shfl.sync.down.b32	%r989|%p584, %r987, %r991, %r40, -1;
	// begin inline asm
	mov.b64 %fd720, {%r989,%r990};
	// end inline asm
	add.f64 	%fd805, %fd805, %fd720;
	setp.lt.u32 	%p585, %r34, 262144;
	@%p585 bra 	$L__BB0_84;
	shr.u32 	%r996, %r34, 18;
	// begin inline asm
	mov.b64 {%r992,%r993}, %fd805;
	// end inline asm
	shfl.sync.down.b32	%r995|%p586, %r993, %r996, %r40, -1;
	shfl.sync.down.b32	%r994|%p587, %r992, %r996, %r40, -1;
	// begin inline asm
	mov.b64 %fd722, {%r994,%r995};
	// end inline asm
	add.f64 	%fd805, %fd805, %fd722;
	setp.lt.u32 	%p588, %r34, 524288;
	@%p588 bra 	$L__BB0_84;
	shr.u32 	%r1001, %r34, 19;
	// begin inline asm
	mov.b64 {%r997,%r998}, %fd805;
	// end inline asm
	shfl.sync.down.b32	%r1000|%p589, %r998, %r1001, %r40, -1;
	shfl.sync.down.b32	%r999|%p590, %r997, %r1001, %r40, -1;
	// begin inline asm
	mov.b64 %fd724, {%r999,%r1000};
	// end inline asm
	add.f64 	%fd805, %fd805, %fd724;
	setp.lt.u32 	%p591, %r34, 1048576;
	@%p591 bra 	$L__BB0_84;
	shr.u32 	%r1006, %r34, 20;
	// begin inline asm
	mov.b64 {%r1002,%r1003}, %fd805;
	// end inline asm
	shfl.sync.down.b32	%r1005|%p592, %r1003, %r1006, %r40, -1;
	shfl.sync.down.b32	%r1004|%p593, %r1002, %r1006, %r40, -1;
	// begin inline asm
	mov.b64 %fd726, {%r1004,%r1005};
	// end inline asm
	add.f64 	%fd805, %fd805, %fd726;
	setp.lt.u32 	%p594, %r34, 2097152;
	@%p594 bra 	$L__BB0_84;
	shr.u32 	%r1011, %r34, 21;
	// begin inline asm
	mov.b64 {%r1007,%r1008}, %fd805;
	// end inline asm
	shfl.sync.down.b32	%r1010|%p595, %r1008, %r1011, %r40, -1;
	shfl.sync.down.b32	%r1009|%p596, %r1007, %r1011, %r40, -1;
	// begin inline asm
	mov.b64 %fd728, {%r1009,%r1010};
	// end inline asm
	add.f64 	%fd805, %fd805, %fd728;
	setp.lt.u32 	%p597, %r34, 4194304;
	@%p597 bra 	$L__BB0_84;
	shr.u32 	%r1016, %r34, 22;
	// begin inline asm
	mov.b64 {%r1012,%r1013}, %fd805;
	// end inline asm
	shfl.sync.down.b32	%r1015|%p598, %r1013, %r1016, %r40, -1;
	shfl.sync.down.b32	%r1014|%p599, %r1012, %r1016, %r40, -1;
	// begin inline asm
	mov.b64 %fd730, {%r1014,%r1015};
	// end inline asm
	add.f64 	%fd805, %fd805, %fd730;
	setp.lt.u32 	%p600, %r34, 8388608;
	@%p600 bra 	$L__BB0_84;
	shr.u32 	%r1021, %r34, 23;
	// begin inline asm
	mov.b64 {%r1017,%r1018}, %fd805;
	// end inline asm
	shfl.sync.down.b32	%r1020|%p601, %r1018, %r1021, %r40, -1;
	shfl.sync.down.b32	%r1019|%p602, %r1017, %r1021, %r40, -1;
	// begin inline asm
	mov.b64 %fd732, {%r1019,%r1020};
	// end inline asm
	add.f64 	%fd805, %fd805, %fd732;
	setp.lt.u32 	%p603, %r34, 16777216;
	@%p603 bra 	$L__BB0_84;
	shr.u32 	%r1026, %r34, 24;
	// begin inline asm
	mov.b64 {%r1022,%r1023}, %fd805;
	// end inline asm
	shfl.sync.down.b32	%r1025|%p604, %r1023, %r1026, %r40, -1;
	shfl.sync.down.b32	%r1024|%p605, %r1022, %r1026, %r40, -1;
	// begin inline asm
	mov.b64 %fd734, {%r1024,%r1025};
	// end inline asm
	add.f64 	%fd805, %fd805, %fd734;
	setp.lt.u32 	%p606, %r34, 33554432;
	@%p606 bra 	$L__BB0_84;
	shr.u32 	%r1031, %r34, 25;
	// begin inline asm
	mov.b64 {%r1027,%r1028}, %fd805;
	// end inline asm
	shfl.sync.down.b32	%r1030|%p607, %r1028, %r1031, %r40, -1;
	shfl.sync.down.b32	%r1029|%p608, %r1027, %r1031, %r40, -1;
	// begin inline asm
	mov.b64 %fd736, {%r1029,%r1030};
	// end inline asm
	add.f64 	%fd805, %fd805, %fd736;
	setp.lt.u32 	%p609, %r34, 67108864;
	@%p609 bra 	$L__BB0_84;
	shr.u32 	%r1036, %r34, 26;
	// begin inline asm
	mov.b64 {%r1032,%r1033}, %fd805;
	// end inline asm
	shfl.sync.down.b32	%r1035|%p610, %r1033, %r1036, %r40, -1;
	shfl.sync.down.b32	%r1034|%p611, %r1032, %r1036, %r40, -1;
	// begin inline asm
	mov.b64 %fd738, {%r1034,%r1035};
	// end inline asm
	add.f64 	%fd805, %fd805, %fd738;
	setp.lt.u32 	%p612, %r34, 134217728;
	@%p612 bra 	$L__BB0_84;
	shr.u32 	%r1041, %r34, 27;
	// begin inline asm
	mov.b64 {%r1037,%r1038}, %fd805;
	// end inline asm
	shfl.sync.down.b32	%r1040|%p613, %r1038, %r1041, %r40, -1;
	shfl.sync.down.b32	%r1039|%p614, %r1037, %r1041, %r40, -1;
	// begin inline asm
	mov.b64 %fd740, {%r1039,%r1040};
	// end inline asm
	add.f64 	%fd805, %fd805, %fd740;
	setp.lt.u32 	%p615, %r34, 268435456;
	@%p615 bra 	$L__BB0_84;
	shr.u32 	%r1046, %r34, 28;
	// begin inline asm
	mov.b64 {%r1042,%r1043}, %fd805;
	// end inline asm
	shfl.sync.down.b32	%r1045|%p616, %r1043, %r1046, %r40, -1;
	shfl.sync.down.b32	%r1044|%p617, %r1042, %r1046, %r40, -1;
	// begin inline asm
	mov.b64 %fd742, {%r1044,%r1045};
	// end inline asm
	add.f64 	%fd805, %fd805, %fd742;
	setp.lt.u32 	%p618, %r34, 536870912;
	@%p618 bra 	$L__BB0_84;
	shr.u32 	%r1051, %r34, 29;
	// begin inline asm
	mov.b64 {%r1047,%r1048}, %fd805;
	// end inline asm
	shfl.sync.down.b32	%r1050|%p619, %r1048, %r1051, %r40, -1;
	shfl.sync.down.b32	%r1049|%p620, %r1047, %r1051, %r40, -1;
	// begin inline asm
	mov.b64 %fd744, {%r1049,%r1050};
	// end inline asm
	add.f64 	%fd805, %fd805, %fd744;
$L__BB0_84:
	and.b32  	%r1052, %r1, 31;
	setp.ne.s32 	%p621, %r1052, 0;
	@%p621 bra 	$L__BB0_86;
	shr.u32 	%r1053, %r1, 5;
	mov.u32 	%r1054, _ZZ13_matmult_cudaPK7double2PS_yyyyyPKdPK6float3E3tmp;
	mad.lo.s32 	%r1055, %r1053, 48, %r1054;
	st.shared.v2.f64 	[%r1055], {%fd800, %fd801};
	st.shared.v2.f64 	[%r1055+16], {%fd802, %fd803};
	st.shared.v2.f64 	[%r1055+32], {%fd804, %fd805};
$L__BB0_86:
	setp.ne.s32 	%p622, %r1, 0;
	bar.sync 	0;
	@%p622 bra 	$L__BB0_88;
	ld.param.u64 	%rd50, [_Z13_matmult_cudaPK7double2PS_yyyyyPKdPK6float3_param_1];
	cvta.to.global.u64 	%rd43, %rd50;
	ld.shared.v2.f64 	{%fd745, %fd746}, [_ZZ13_matmult_cudaPK7double2PS_yyyyyPKdPK6float3E3tmp];
	ld.shared.v2.f64 	{%fd747, %fd748}, [_ZZ13_matmult_cudaPK7double2PS_yyyyyPKdPK6float3E3tmp+48];
	add.f64 	%fd749, %fd745, %fd747;
	add.f64 	%fd750, %fd746, %fd748;
	ld.shared.u32 	%r1056, [_ZZ13_matmult_cudaPK7double2PS_yyyyyPKdPK6float3E6iconta];
	mul.wide.u32 	%rd44, %r1056, 16;
	add.s64 	%rd45, %rd43, %rd44;
	st.global.v2.f64 	[%rd45], {%fd749, %fd750};
	ld.shared.v2.f64 	{%fd751, %fd752}, [_ZZ13_matmult_cudaPK7double2PS_yyyyyPKdPK6float3E3tmp+16];
	ld.shared.v2.f64 	{%fd753, %fd754}, [_ZZ13_matmult_cudaPK7double2PS_yyyyyPKdPK6float3E3tmp+64];
	add.f64 	%fd755, %fd751, %fd753;
	add.f64 	%fd756, %fd752, %fd754;
	add.s32 	%r1057, %r1056, 1;
	mul.wide.u32 	%rd46, %r1057, 16;
	add.s64 	%rd47, %rd43, %rd46;
	st.global.v2.f64 	[%rd47], {%fd755, %fd756};
	ld.shared.v2.f64 	{%fd757, %fd758}, [_ZZ13_matmult_cudaPK7double2PS_yyyyyPKdPK6float3E3tmp+32];
	ld.shared.v2.f64 	{%fd759, %fd760}, [_ZZ13_matmult_cudaPK7double2PS_yyyyyPKdPK6float3E3tmp+80];
	add.f64 	%fd761, %fd757, %fd759;
	add.f64 	%fd762, %fd758, %fd760;
	add.s32 	%r1058, %r1056, 2;
	mul.wide.u32 	%rd48, %r1058, 16;
	add.s64 	%rd49, %rd43, %rd48;
	st.global.v2.f64 	[%rd49], {%fd761, %fd762};
$L__BB0_88:
	ret;
$L__BB0_89:
	shr.u32 	%r161, %r34, 1;
	// begin inline asm
	mov.b64 {%r157,%r158}, %fd800;
	// end inline asm
	shfl.sync.down.b32	%r160|%p85, %r158, %r161, %r35, -1;
	shfl.sync.down.b32	%r159|%p86, %r157, %r161, %r35, -1;
	// begin inline asm
	mov.b64 %fd388, {%r159,%r160};
	// end inline asm
	add.f64 	%fd800, %fd800, %fd388;
	setp.lt.u32 	%p87, %r34, 4;
	@%p87 bra 	$L__BB0_45;
	shr.u32 	%r166, %r34, 2;
	// begin inline asm
	mov.b64 {%r162,%r163}, %fd800;
	// end inline asm
	shfl.sync.down.b32	%r165|%p88, %r163, %r166, %r35, -1;
	shfl.sync.down.b32	%r164|%p89, %r162, %r166, %r35, -1;
	// begin inline asm
	mov.b64 %fd390, {%r164,%r165};
	// end inline asm
	add.f64 	%fd800, %fd800, %fd390;
	setp.lt.u32 	%p90, %r34, 8;
	@%p90 bra 	$L__BB0_45;
	shr.u32 	%r171, %r34, 3;
	// begin inline asm
	mov.b64 {%r167,%r168}, %fd800;
	// end inline asm
	shfl.sync.down.b32	%r170|%p91, %r168, %r171, %r35, -1;
	shfl.sync.down.b32	%r169|%p92, %r167, %r171, %r35, -1;
	// begin inline asm
	mov.b64 %fd392, {%r169,%r170};
	// end inline asm
	add.f64 	%fd800, %fd800, %fd392;
	setp.lt.u32 	%p93, %r34, 16;
	@%p93 bra 	$L__BB0_45;
	shr.u32 	%r176, %r34, 4;
	// begin inline asm
	mov.b64 {%r172,%r173}, %fd800;
	// end inline asm
	shfl.sync.down.b32	%r175|%p94, %r173, %r176, %r35, -1;
	shfl.sync.down.b32	%r174|%p95, %r172, %r176, %r35, -1;
	// begin inline asm
	mov.b64 %fd394, {%r174,%r175};
	// end inline asm
	add.f64 	%fd800, %fd800, %fd394;
	setp.lt.u32 	%p96, %r34, 32;
	@%p96 bra 	$L__BB0_45;
	shr.u32 	%r181, %r34, 5;
	// begin inline asm
	mov.b64 {%r177,%r178}, %fd800;
	// end inline asm
	shfl.sync.down.b32	%r180|%p97, %r178, %r181, %r35, -1;
	shfl.sync.down.b32	%r179|%p98, %r177, %r181, %r35, -1;
	// begin inline asm
	mov.b64 %fd396, {%r179,%r180};
	// end inline asm
	add.f64 	%fd800, %fd800, %fd396;
	setp.lt.u32 	%p99, %r34, 64;
	@%p99 bra 	$L__BB0_45;
	shr.u32 	%r186, %r34, 6;
	// begin inline asm
	mov.b64 {%r182,%r183}, %fd800;
	// end inline asm
	shfl.sync.down.b32	%r185|%p100, %r183, %r186, %r35, -1;
	shfl.sync.down.b32	%r184|%p101, %r182, %r186, %r35, -1;
	// begin inline asm
	mov.b64 %fd398, {%r184,%r185};
	// end inline asm
	add.f64 	%fd800, %fd800, %fd398;
	setp.lt.u32 	%p102, %r34, 128;
	@%p102 bra 	$L__BB0_45;
	shr.u32 	%r191, %r34, 7;
	// begin inline asm
	mov.b64 {%r187,%r188}, %fd800;
	// end inline asm
	shfl.sync.down.b32	%r190|%p103, %r188, %r191, %r35, -1;
	shfl.sync.down.b32	%r189|%p104, %r187, %r191, %r35, -1;
	// begin inline asm
	mov.b64 %fd400, {%r189,%r190};
	// end inline asm
	add.f64 	%fd800, %fd800, %fd400;
	setp.lt.u32 	%p105, %r34, 256;
	@%p105 bra 	$L__BB0_45;
	shr.u32 	%r196, %r34, 8;
	// begin inline asm
	mov.b64 {%r192,%r193}, %fd800;
	// end inline asm
	shfl.sync.down.b32	%r195|%p106, %r193, %r196, %r35, -1;
	shfl.sync.down.b32	%r194|%p107, %r192, %r196, %r35, -1;
	// begin inline asm
	mov.b64 %fd402, {%r194,%r195};
	// end inline asm
	add.f64 	%fd800, %fd800, %fd402;
	setp.lt.u32 	%p108, %r34, 512;
	@%p108 bra 	$L__BB0_45;
	shr.u32 	%r201, %r34, 9;
	// begin inline asm
	mov.b64 {%r197,%r198}, %fd800;
	// end inline asm
	shfl.sync.down.b32	%r200|%p109, %r198, %r201, %r35, -1;
	shfl.sync.down.b32	%r199|%p110, %r197, %r201, %r35, -1;
	// begin inline asm
	mov.b64 %fd404, {%r199,%r200};
	// end inline asm
	add.f64 	%fd800, %fd800, %fd404;
	setp.lt.u32 	%p111, %r34, 1024;
	@%p111 bra 	$L__BB0_45;
	shr.u32 	%r206, %r34, 10;
	// begin inline asm
	mov.b64 {%r202,%r203}, %fd800;
	// end inline asm
	shfl.sync.down.b32	%r205|%p112, %r203, %r206, %r35, -1;
	shfl.sync.down.b32	%r204|%p113, %r202, %r206, %r35, -1;
	// begin inline asm
	mov.b64 %fd406, {%r204,%r205};
	// end inline asm
	add.f64 	%fd800, %fd800, %fd406;
	setp.lt.u32 	%p114, %r34, 2048;
	@%p114 bra 	$L__BB0_45;
	shr.u32 	%r211, %r34, 11;
	// begin inline asm
	mov.b64 {%r207,%r208}, %fd800;
	// end inline asm
	shfl.sync.down.b32	%r210|%p115, %r208, %r211, %r35, -1;
	shfl.sync.down.b32	%r209|%p116, %r207, %r211, %r35, -1;
	// begin inline asm
	mov.b64 %fd408, {%r209,%r210};
	// end inline asm
	add.f64 	%fd800, %fd800, %fd408;
	setp.lt.u32 	%p117, %r34, 4096;
	@%p117 bra 	$L__BB0_45;
	shr.u32 	%r216, %r34, 12;
	// begin inline asm
	mov.b64 {%r212,%r213}, %fd800;
	// end inline asm
	shfl.sync.down.b32	%r215|%p118, %r213, %r216, %r35, -1;
	shfl.sync.down.b32	%r214|%p119, %r212, %r216, %r35, -1;
	// begin inline asm
	mov.b64 %fd410, {%r214,%r215};
	// end inline asm
	add.f64 	%fd800, %fd800, %fd410;
	setp.lt.u32 	%p120, %r34, 8192;
	@%p120 bra 	$L__BB0_45;
	shr.u32 	%r221, %r34, 13;
	// begin inline asm
	mov.b64 {%r217,%r218}, %fd800;
	// end inline asm
	shfl.sync.down.b32	%r220|%p121, %r218, %r221, %r35, -1;
	shfl.sync.down.b32	%r219|%p122, %r217, %r221, %r35, -1;
	// begin inline asm
	mov.b64 %fd412, {%r219,%r220};
	// end inline asm
	add.f64 	%fd800, %fd800, %fd412;
	setp.lt.u32 	%p123, %r34, 16384;
	@%p123 bra 	$L__BB0_45;
	shr.u32 	%r226, %r34, 14;
	// begin inline asm
	mov.b64 {%r222,%r223}, %fd800;
	// end inline asm
	shfl.sync.down.b32	%r225|%p124, %r223, %r226, %r35, -1;
	shfl.sync.down.b32	%r224|%p125, %r222, %r226, %r35, -1;
	// begin inline asm
	mov.b64 %fd414, {%r224,%r225};
	// end inline asm
	add.f64 	%fd800, %fd800, %fd414;
	setp.lt.u32 	%p126, %r34, 32768;
	@%p126 bra 	$L__BB0_45;
	shr.u32 	%r231, %r34, 15;
	// begin inline asm
	mov.b64 {%r227,%r228}, %fd800;
	// end inline asm
	shfl.sync.down.b32	%r230|%p127, %r228, %r231, %r35, -1;
	shfl.sync.down.b32	%r229|%p128, %r227, %r231, %r35, -1;
	// begin inline asm
	mov.b64 %fd416, {%r229,%r230};
	// end inline asm
	add.f64 	%fd800, %fd800, %fd416;
	setp.lt.u32 	%p129, %r34, 65536;
	@%p129 bra 	$L__BB0_45;
	shr.u32 	%r236, %r34, 16;
	// begin inline asm
	mov.b64 {%r232,%r233}, %fd800;
	// end inline asm
	shfl.sync.down.b32	%r235|%p130, %r233, %r236, %r35, -1;
	shfl.sync.down.b32	%r234|%p131, %r232, %r236, %r35, -1;
	// begin inline asm
	mov.b64 %fd418, {%r234,%r235};
	// end inline asm
	add.f64 	%fd800, %fd800, %fd418;
	setp.lt.u32 	%p132, %r34, 131072;
	@%p132 bra 	$L__BB0_45;
	shr.u32 	%r241, %r34, 17;
	// begin inline asm
	mov.b64 {%r237,%r238}, %fd800;
	// end inline asm
	shfl.sync.down.b32	%r240|%p133, %r238, %r241, %r35, -1;
	shfl.sync.down.b32	%r239|%p134, %r237, %r241, %r35, -1;
	// begin inline asm
	mov.b64 %fd420, {%r239,%r240};
	// end inline asm
	add.f64 	%fd800, %fd800, %fd420;
	setp.lt.u32 	%p135, %r34, 262144;
	@%p135 bra 	$L__BB0_45;
	shr.u32 	%r246, %r34, 18;
	// begin inline asm
	mov.b64 {%r242,%r243}, %fd800;
	// end inline asm
	shfl.sync.down.b32	%r245|%p136, %r243, %r246, %r35, -1;
	shfl.sync.down.b32	%r244|%p137, %r242, %r246, %r35, -1;
	// begin inline asm
	mov.b64 %fd422, {%r244,%r245};
	// end inline asm
	add.f64 	%fd800, %fd800, %fd422;
	setp.lt.u32 	%p138, %r34, 524288;
	@%p138 bra 	$L__BB0_45;
	shr.u32 	%r251, %r34, 19;
	// begin inline asm
	mov.b64 {%r247,%r248}, %fd800;
	// end inline asm
	shfl.sync.down.b32	%r250|%p139, %r248, %r251, %r35, -1;
	shfl.sync.down.b32	%r249|%p140, %r247, %r251, %r35, -1;
	// begin inline asm
	mov.b64 %fd424, {%r249,%r250};
	// end inline asm
	add.f64 	%fd800, %fd800, %fd424;
	setp.lt.u32 	%p141, %r34, 1048576;
	@%p141 bra 	$L__BB0_45;
	shr.u32 	%r256, %r34, 20;
	// begin inline asm
	mov.b64 {%r252,%r253}, %fd800;
	// end inline asm
	shfl.sync.down.b32	%r255|%p142, %r253, %r256, %r35, -1;
	shfl.sync.down.b32	%r254|%p143, %r252, %r256, %r35, -1;
	// begin inline asm
	mov.b64 %fd426, {%r254,%r255};
	// end inline asm
	add.f64 	%fd800, %fd800, %fd426;
	setp.lt.u32 	%p144, %r34, 2097152;
	@%p144 bra 	$L__BB0_45;
	shr.u32 	%r261, %r34, 21;
	// begin inline asm
	mov.b64 {%r257,%r258}, %fd800;
	// end inline asm
	shfl.sync.down.b32	%r260|%p145, %r258, %r261, %r35, -1;
	shfl.sync.down.b32	%r259|%p146, %r257, %r261, %r35, -1;
	// begin inline asm
	mov.b64 %fd428, {%r259,%r260};
	// end inline asm
	add.f64 	%fd800, %fd800, %fd428;
	setp.lt.u32 	%p147, %r34, 4194304;
	@%p147 bra 	$L__BB0_45;
	shr.u32 	%r266, %r34, 22;
	// begin inline asm
	mov.b64 {%r262,%r263}, %fd800;
	// end inline asm
	shfl.sync.down.b32	%r265|%p148, %r263, %r266, %r35, -1;
	shfl.sync.down.b32	%r264|%p149, %r262, %r266, %r35, -1;
	// begin inline asm
	mov.b64 %fd430, {%r264,%r265};
	// end inline asm
	add.f64 	%fd800, %fd800, %fd430;
	setp.lt.u32 	%p150, %r34, 8388608;
	@%p150 bra 	$L__BB0_45;
	shr.u32 	%r271, %r34, 23;
	// begin inline asm
	mov.b64 {%r267,%r268}, %fd800;
	// end inline asm
	shfl.sync.down.b32	%r270|%p151, %r268, %r271, %r35, -1;
	shfl.sync.down.b32	%r269|%p152, %r267, %r271, %r35, -1;
	// begin inline asm
	mov.b64 %fd432, {%r269,%r270};
	// end inline asm
	add.f64 	%fd800, %fd800, %fd432;
	setp.lt.u32 	%p153, %r34, 16777216;
	@%p153 bra 	$L__BB0_45;
	shr.u32 	%r276, %r34, 24;
	// begin inline asm
	mov.b64 {%r272,%r273}, %fd800;
	// end inline asm
	shfl.sync.down.b32	%r275|%p154, %r273, %r276, %r35, -1;
	shfl.sync.down.b32	%r274|%p155, %r272, %r276, %r35, -1;
	// begin inline asm
	mov.b64 %fd434, {%r274,%r275};
	// end inline asm
	add.f64 	%fd800, %fd800, %fd434;
	setp.lt.u32 	%p156, %r34, 33554432;
	@%p156 bra 	$L__BB0_45;
	shr.u32 	%r281, %r34, 25;
	// begin inline asm
	mov.b64 {%r277,%r278}, %fd800;
	// end inline asm
	shfl.sync.down.b32	%r280|%p157, %r278, %r281, %r35, -1;
	shfl.sync.down.b32	%r279|%p158, %r277, %r281, %r35, -1;
	// begin inline asm
	mov.b64 %fd436, {%r279,%r280};
	// end inline asm
	add.f64 	%fd800, %fd800, %fd436;
	setp.lt.u32 	%p159, %r34, 67108864;
	@%p159 bra 	$L__BB0_45;
	shr.u32 	%r286, %r34, 26;
	// begin inline asm
	mov.b64 {%r282,%r283}, %fd800;
	// end inline asm
	shfl.sync.down.b32	%r285|%p160, %r283, %r286, %r35, -1;
	shfl.sync.down.b32	%r284|%p161, %r282, %r286, %r35, -1;
	// begin inline asm
	mov.b64 %fd438, {%r284,%r285};
	// end inline asm
	add.f64 	%fd800, %fd800, %fd438;
	setp.lt.u32 	%p162, %r34, 134217728;
	@%p162 bra 	$L__BB0_45;
	shr.u32 	%r291, %r34, 27;
	// begin inline asm
	mov.b64 {%r287,%r288}, %fd800;
	// end inline asm
	shfl.sync.down.b32	%r290|%p163, %r288, %r291, %r35, -1;
	shfl.sync.down.b32	%r289|%p164, %r287, %r291, %r35, -1;
	// begin inline asm
	mov.b64 %fd440, {%r289,%r290};
	// end inline asm
	add.f64 	%fd800, %fd800, %fd440;
	setp.lt.u32 	%p165, %r34, 268435456;
	@%p165 bra 	$L__BB0_45;
	shr.u32 	%r296, %r34, 28;
	// begin inline asm
	mov.b64 {%r292,%r293}, %fd800;
	// end inline asm
	shfl.sync.down.b32	%r295|%p166, %r293, %r296, %r35, -1;
	shfl.sync.down.b32	%r294|%p167, %r292, %r296, %r35, -1;
	// begin inline asm
	mov.b64 %fd442, {%r294,%r295};
	// end inline asm
	add.f64 	%fd800, %fd800, %fd442;
	setp.lt.u32 	%p168, %r34, 536870912;
	@%p168 bra 	$L__BB0_45;
	shr.u32 	%r301, %r34, 29;
	// begin inline asm
	mov.b64 {%r297,%r298}, %fd800;
	// end inline asm
	shfl.sync.down.b32	%r300|%p169, %r298, %r301, %r35, -1;
	shfl.sync.down.b32	%r299|%p170, %r297, %r301, %r35, -1;
	// begin inline asm
	mov.b64 %fd444, {%r299,%r300};
	// end inline asm
	add.f64 	%fd800, %fd800, %fd444;
	bra.uni 	$L__BB0_45;
$L__BB0_118:
	shr.u32 	%r311, %r34, 1;
	// begin inline asm
	mov.b64 {%r307,%r308}, %fd801;
	// end inline asm
	shfl.sync.down.b32	%r310|%p175, %r308, %r311, %r36, -1;
	shfl.sync.down.b32	%r309|%p176, %r307, %r311, %r36, -1;
	// begin inline asm
	mov.b64 %fd448, {%r309,%r310};
	// end inline asm
	add.f64 	%fd801, %fd801, %fd448;
	setp.lt.u32 	%p177, %r34, 4;
	@%p177 bra 	$L__BB0_47;
	shr.u32 	%r316, %r34, 2;
	// begin inline asm
	mov.b64 {%r312,%r313}, %fd801;
	// end inline asm
	shfl.sync.down.b32	%r315|%p178, %r313, %r316, %r36, -1;
	shfl.sync.down.b32	%r314|%p179, %r312, %r316, %r36, -1;
	// begin inline asm
	mov.b64 %fd450, {%r314,%r315};
	// end inline asm
	add.f64 	%fd801, %fd801, %fd450;
	setp.lt.u32 	%p180, %r34, 8;
	@%p180 bra 	$L__BB0_47;
	shr.u32 	%r321, %r34, 3;
	// begin inline asm
	mov.b64 {%r317,%r318}, %fd801;
	// end inline asm
	shfl.sync.down.b32	%r320|%p181, %r318, %r321, %r36, -1;
	shfl.sync.down.b32	%r319|%p182, %r317, %r321, %r36, -1;
	// begin inline asm
	mov.b64 %fd452, {%r319,%r320};
	// end inline asm
	add.f64 	%fd801, %fd801, %fd452;
	setp.lt.u32 	%p183, %r34, 16;
	@%p183 bra 	$L__BB0_47;
	shr.u32 	%r326, %r34, 4;
	// begin inline asm
	mov.b64 {%r322,%r323}, %fd801;
	// end inline asm
	shfl.sync.down.b32	%r325|%p184, %r323, %r326, %r36, -1;
	shfl.sync.down.b32	%r324|%p185, %r322, %r326, %r36, -1;
	// begin inline asm
	mov.b64 %fd454, {%r324,%r325};
	// end inline asm
	add.f64 	%fd801, %fd801, %fd454;
	setp.lt.u32 	%p186, %r34, 32;
	@%p186 bra 	$L__BB0_47;
	shr.u32 	%r331, %r34, 5;
	// begin inline asm
	mov.b64 {%r327,%r328}, %fd801;
	// end inline asm
	shfl.sync.down.b32	%r330|%p187, %r328, %r331, %r36, -1;
	shfl.sync.down.b32	%r329|%p188, %r327, %r331, %r36, -1;
	// begin inline asm
	mov.b64 %fd456, {%r329,%r330};
	// end inline asm
	add.f64 	%fd801, %fd801, %fd456;
	setp.lt.u32 	%p189, %r34, 64;
	@%p189 bra 	$L__BB0_47;
	shr.u32 	%r336, %r34, 6;
	// begin inline asm
	mov.b64 {%r332,%r333}, %fd801;
	// end inline asm
	shfl.sync.down.b32	%r335|%p190, %r333, %r336, %r36, -1;
	shfl.sync.down.b32	%r334|%p191, %r332, %r336, %r36, -1;
	// begin inline asm
	mov.b64 %fd458, {%r334,%r335};
	// end inline asm
	add.f64 	%fd801, %fd801, %fd458;
	setp.lt.u32 	%p192, %r34, 128;
	@%p192 bra 	$L__BB0_47;
	shr.u32 	%r341, %r34, 7;
	// begin inline asm
	mov.b64 {%r337,%r338}, %fd801;
	// end inline asm
	shfl.sync.down.b32	%r340|%p193, %r338, %r341, %r36, -1;
	shfl.sync.down.b32	%r339|%p194, %r337, %r341, %r36, -1;
	// begin inline asm
	mov.b64 %fd460, {%r339,%r340};
	// end inline asm
	add.f64 	%fd801, %fd801, %fd460;
	setp.lt.u32 	%p195, %r34, 256;
	@%p195 bra 	$L__BB0_47;
	shr.u32 	%r346, %r34, 8;
	// begin inline asm
	mov.b64 {%r342,%r343}, %fd801;
	// end inline asm
	shfl.sync.down.b32	%r345|%p196, %r343, %r346, %r36, -1;
	shfl.sync.down.b32	%r344|%p197, %r342, %r346, %r36, -1;
	// begin inline asm
	mov.b64 %fd462, {%r344,%r345};
	// end inline asm
	add.f64 	%fd801, %fd801, %fd462;
	setp.lt.u32 	%p198, %r34, 512;
	@%p198 bra 	$L__BB0_47;
	shr.u32 	%r351, %r34, 9;
	// begin inline asm
	mov.b64 {%r347,%r348}, %fd801;
	// end inline asm
	shfl.sync.down.b32	%r350|%p199, %r348, %r351, %r36, -1;
	shfl.sync.down.b32	%r349|%p200, %r347, %r351, %r36, -1;
	// begin inline asm
	mov.b64 %fd464, {%r349,%r350};
	// end inline asm
	add.f64 	%fd801, %fd801, %fd464;
	setp.lt.u32 	%p201, %r34, 1024;
	@%p201 bra 	$L__BB0_47;
	shr.u32 	%r356, %r34, 10;
	// begin inline asm
	mov.b64 {%r352,%r353}, %fd801;
	// end inline asm
	shfl.sync.down.b32	%r355|%p202, %r353, %r356, %r36, -1;
	shfl.sync.down.b32	%r354|%p203, %r352, %r356, %r36, -1;
	// begin inline asm
	mov.b64 %fd466, {%r354,%r355};
	// end inline asm
	add.f64 	%fd801, %fd801, %fd466;
	setp.lt.u32 	%p204, %r34, 2048;
	@%p204 bra 	$L__BB0_47;
	shr.u32 	%r361, %r34, 11;
	// begin inline asm
	mov.b64 {%r357,%r358}, %fd801;
	// end inline asm
	shfl.sync.down.b32	%r360|%p205, %r358, %r361, %r36, -1;
	shfl.sync.down.b32	%r359|%p206, %r357, %r361, %r36, -1;
	// begin inline asm
	mov.b64 %fd468, {%r359,%r360};
	// end inline asm
	add.f64 	%fd801, %fd801, %fd468;
	setp.lt.u32 	%p207, %r34, 4096;
	@%p207 bra 	$L__BB0_47;
	shr.u32 	%r366, %r34, 12;
	// begin inline asm
	mov.b64 {%r362,%r363}, %fd801;
	// end inline asm
	shfl.sync.down.b32	%r365|%p208, %r363, %r366, %r36, -1;
	shfl.sync.down.b32	%r364|%p209, %r362, %r366, %r36, -1;
	// begin inline asm
	mov.b64 %fd470, {%r364,%r365};
	// end inline asm
	add.f64 	%fd801, %fd801, %fd470;
	setp.lt.u32 	%p210, %r34, 8192;
	@%p210 bra 	$L__BB0_47;
	shr.u32 	%r371, %r34, 13;
	// begin inline asm
	mov.b64 {%r367,%r368}, %fd801;
	// end inline asm
	shfl.sync.down.b32	%r370|%p211, %r368, %r371, %r36, -1;
	shfl.sync.down.b32	%r369|%p212, %r367, %r371, %r36, -1;
	// begin inline asm
	mov.b64 %fd472, {%r369,%r370};
	// end inline asm
	add.f64 	%fd801, %fd801, %fd472;
	setp.lt.u32 	%p213, %r34, 16384;
	@%p213 bra 	$L__BB0_47;
	shr.u32 	%r376, %r34, 14;
	// begin inline asm
	mov.b64 {%r372,%r373}, %fd801;
	// end inline asm
	shfl.sync.down.b32	%r375|%p214, %r373, %r376, %r36, -1;
	shfl.sync.down.b32	%r374|%p215, %r372, %r376, %r36, -1;
	// begin inline asm
	mov.b64 %fd474, {%r374,%r375};
	// end inline asm
	add.f64 	%fd801, %fd801, %fd474;
	setp.lt.u32 	%p216, %r34, 32768;
	@%p216 bra 	$L__BB0_47;
	shr.u32 	%r381, %r34, 15;
	// begin inline asm
	mov.b64 {%r377,%r378}, %fd801;
	// end inline asm
	shfl.sync.down.b32	%r380|%p217, %r378, %r381, %r36, -1;
	shfl.sync.down.b32	%r379|%p218, %r377, %r381, %r36, -1;
	// begin inline asm
	mov.b64 %fd476, {%r379,%r380};
	// end inline asm
	add.f64 	%fd801, %fd801, %fd476;
	setp.lt.u32 	%p219, %r34, 65536;
	@%p219 bra 	$L__BB0_47;
	shr.u32 	%r386, %r34, 16;
	// begin inline asm
	mov.b64 {%r382,%r383}, %fd801;
	// end inline asm
	shfl.sync.down.b32	%r385|%p220, %r383, %r386, %r36, -1;
	shfl.sync.down.b32	%r384|%p221, %r382, %r386, %r36, -1;
	// begin inline asm
	mov.b64 %fd478, {%r384,%r385};
	// end inline asm
	add.f64 	%fd801, %fd801, %fd478;
	setp.lt.u32 	%p222, %r34, 131072;
	@%p222 bra 	$L__BB0_47;
	shr.u32 	%r391, %r34, 17;
	// begin inline asm
	mov.b64 {%r387,%r388}, %fd801;
	// end inline asm
	shfl.sync.down.b32	%r390|%p223, %r388, %r391, %r36, -1;
	shfl.sync.down.b32	%r389|%p224, %r387, %r391, %r36, -1;
	// begin inline asm
	mov.b64 %fd480, {%r389,%r390};
	// end inline asm
	add.f64 	%fd801, %fd801, %fd480;
	setp.lt.u32 	%p225, %r34, 262144;
	@%p225 bra 	$L__BB0_47;
	shr.u32 	%r396, %r34, 18;
	// begin inline asm
	mov.b64 {%r392,%r393}, %fd801;
	// end inline asm
	shfl.sync.down.b32	%r395|%p226, %r393, %r396, %r36, -1;
	shfl.sync.down.b32	%r394|%p227, %r392, %r396, %r36, -1;
	// begin inline asm
	mov.b64 %fd482, {%r394,%r395};
	// end inline asm
	add.f64 	%fd801, %fd801, %fd482;
	setp.lt.u32 	%p228, %r34, 524288;
	@%p228 bra 	$L__BB0_47;
	shr.u32 	%r401, %r34, 19;
	// begin inline asm
	mov.b64 {%r397,%r398}, %fd801;
	// end inline asm
	shfl.sync.down.b32	%r400|%p229, %r398, %r401, %r36, -1;
	shfl.sync.down.b32	%r399|%p230, %r397, %r401, %r36, -1;
	// begin inline asm
	mov.b64 %fd484, {%r399,%r400};
	// end inline asm
	add.f64 	%fd801, %fd801, %fd484;
	setp.lt.u32 	%p231, %r34, 1048576;
	@%p231 bra 	$L__BB0_47;
	shr.u32 	%r406, %r34, 20;
	// begin inline asm
	mov.b64 {%r402,%r403}, %fd801;
	// end inline asm
	shfl.sync.down.b32	%r405|%p232, %r403, %r406, %r36, -1;
	shfl.sync.down.b32	%r404|%p233, %r402, %r406, %r36, -1;
	// begin inline asm
	mov.b64 %fd486, {%r404,%r405};
	// end inline asm
	add.f64 	%fd801, %fd801, %fd486;
	setp.lt.u32 	%p234, %r34, 2097152;
	@%p234 bra 	$L__BB0_47;
	shr.u32 	%r411, %r34, 21;
	// begin inline asm
	mov.b64 {%r407,%r408}, %fd801;
	// end inline asm
	shfl.sync.down.b32	%r410|%p235, %r408, %r411, %r36, -1;
	shfl.sync.down.b32	%r409|%p236, %r407, %r411, %r36, -1;
	// begin inline asm
	mov.b64 %fd488, {%r409,%r410};
	// end inline asm
	add.f64 	%fd801, %fd801, %fd488;
	setp.lt.u32 	%p237, %r34, 4194304;
	@%p237 bra 	$L__BB0_47;
	shr.u32 	%r416, %r34, 22;
	// begin inline asm
	mov.b64 {%r412,%r413}, %fd801;
	// end inline asm
	shfl.sync.down.b32	%r415|%p238, %r413, %r416, %r36, -1;
	shfl.sync.down.b32	%r414|%p239, %r412, %r416, %r36, -1;
	// begin inline asm
	mov.b64 %fd490, {%r414,%r415};
	// end inline asm
	add.f64 	%fd801, %fd801, %fd490;
	setp.lt.u32 	%p240, %r34, 8388608;
	@%p240 bra 	$L__BB0_47;
	shr.u32 	%r421, %r34, 23;
	// begin inline asm
	mov.b64 {%r417,%r418}, %fd801;
	// end inline asm
	shfl.sync.down.b32	%r420|%p241, %r418, %r421, %r36, -1;
	shfl.sync.down.b32	%r419|%p242, %r417, %r421, %r36, -1;
	// begin inline asm
	mov.b64 %fd492, {%r419,%r420};
	// end inline asm
	add.f64 	%fd801, %fd801, %fd492;
	setp.lt.u32 	%p243, %r34, 16777216;
	@%p243 bra 	$L__BB0_47;
	shr.u32 	%r426, %r34, 24;
	// begin inline asm
	mov.b64 {%r422,%r423}, %fd801;
	// end inline asm
	shfl.sync.down.b32	%r425|%p244, %r423, %r426, %r36, -1;
	shfl.sync.down.b32	%r424|%p245, %r422, %r426, %r36, -1;
	// begin inline asm
	mov.b64 %fd494, {%r424,%r425};
	// end inline asm
	add.f64 	%fd801, %fd801, %fd494;
	setp.lt.u32 	%p246, %r34, 33554432;
	@%p246 bra 	$L__BB0_47;
	shr.u32 	%r431, %r34, 25;
	// begin inline asm
	mov.b64 {%r427,%r428}, %fd801;
	// end inline asm
	shfl.sync.down.b32	%r430|%p247, %r428, %r431, %r36, -1;
	shfl.sync.down.b32	%r429|%p248, %r427, %r431, %r36, -1;
	// begin inline asm
	mov.b64 %fd496, {%r429,%r430};
	// end inline asm
	add.f64 	%fd801, %fd801, %fd496;
	setp.lt.u32 	%p249, %r34, 67108864;
	@%p249 bra 	$L__BB0_47;
	shr.u32 	%r436, %r34, 26;
	// begin inline asm
	mov.b64 {%r432,%r433}, %fd801;
	// end inline asm
	shfl.sync.down.b32	%r435|%p250, %r433, %r436, %r36, -1;
	shfl.sync.down.b32	%r434|%p251, %r432, %r436, %r36, -1;
	// begin inline asm
	mov.b64 %fd498, {%r434,%r435};
	// end inline asm
	add.f64 	%fd801, %fd801, %fd498;
	setp.lt.u32 	%p252, %r34, 134217728;
	@%p252 bra 	$L__BB0_47;
	shr.u32 	%r441, %r34, 27;
	// begin inline asm
	mov.b64 {%r437,%r438}, %fd801;
	// end inline asm
	shfl.sync.down.b32	%r440|%p253, %r438, %r441, %r36, -1;
	shfl.sync.down.b32	%r439|%p254, %r437, %r441, %r36, -1;
	// begin inline asm
	mov.b64 %fd500, {%r439,%r440};
	// end inline asm
	add.f64 	%fd801, %fd801, %fd500;
	setp.lt.u32 	%p255, %r34, 268435456;
	@%p255 bra 	$L__BB0_47;
	shr.u32 	%r446, %r34, 28;
	// begin inline asm
	mov.b64 {%r442,%r443}, %fd801;
	// end inline asm
	shfl.sync.down.b32	%r445|%p256, %r443, %r446, %r36, -1;
	shfl.sync.down.b32	%r444|%p257, %r442, %r446, %r36, -1;
	// begin inline asm
	mov.b64 %fd502, {%r444,%r445};
	// end inline asm
	add.f64 	%fd801, %fd801, %fd502;
	setp.lt.u32 	%p258, %r34, 536870912;
	@%p258 bra 	$L__BB0_47;
	shr.u32 	%r451, %r34, 29;
	// begin inline asm
	mov.b64 {%r447,%r448}, %fd801;
	// end inline asm
	shfl.sync.down.b32	%r450|%p259, %r448, %r451, %r36, -1;
	shfl.sync.down.b32	%r449|%p260, %r447, %r451, %r36, -1;
	// begin inline asm
	mov.b64 %fd504, {%r449,%r450};
	// end inline asm
	add.f64 	%fd801, %fd801, %fd504;
	bra.uni 	$L__BB0_47;
$L__BB0_147:
	shr.u32 	%r461, %r34, 1;
	// begin inline asm
	mov.b64 {%r457,%r458}, %fd802;
	// end inline asm
	shfl.sync.down.b32	%r460|%p265, %r458, %r461, %r37, -1;
	shfl.sync.down.b32	%r459|%p266, %r457, %r461, %r37, -1;
	// begin inline asm
	mov.b64 %fd508, {%r459,%r460};
	// end inline asm
	add.f64 	%fd802, %fd802, %fd508;
	setp.lt.u32 	%p267, %r34, 4;
	@%p267 bra 	$L__BB0_49;
	shr.u32 	%r466, %r34, 2;
	// begin inline asm
	mov.b64 {%r462,%r463}, %fd802;
	// end inline asm
	shfl.sync.down.b32	%r465|%p268, %r463, %r466, %r37, -1;
	shfl.sync.down.b32	%r464|%p269, %r462, %r466, %r37, -1;
	// begin inline asm
	mov.b64 %fd510, {%r464,%r465};
	// end inline asm
	add.f64 	%fd802, %fd802, %fd510;
	setp.lt.u32 	%p270, %r34, 8;
	@%p270 bra 	$L__BB0_49;
	shr.u32 	%r471, %r34, 3;
	// begin inline asm
	mov.b64 {%r467,%r468}, %fd802;
	// end inline asm
	shfl.sync.down.b32	%r470|%p271, %r468, %r471, %r37, -1;
	shfl.sync.down.b32	%r469|%p272, %r467, %r471, %r37, -1;
	// begin inline asm
	mov.b64 %fd512, {%r469,%r470};
	// end inline asm
	add.f64 	%fd802, %fd802, %fd512;
	setp.lt.u32 	%p273, %r34, 16;
	@%p273 bra 	$L__BB0_49;
	shr.u32 	%r476, %r34, 4;
	// begin inline asm
	mov.b64 {%r472,%r473}, %fd802;
	// end inline asm
	shfl.sync.down.b32	%r475|%p274, %r473, %r476, %r37, -1;
	shfl.sync.down.b32	%r474|%p275, %r472, %r476, %r37, -1;
	// begin inline asm
	mov.b64 %fd514, {%r474,%r475};
	// end inline asm
	add.f64 	%fd802, %fd802, %fd514;
	setp.lt.u32 	%p276, %r34, 32;
	@%p276 bra 	$L__BB0_49;
	shr.u32 	%r481, %r34, 5;
	// begin inline asm
	mov.b64 {%r477,%r478}, %fd802;
	// end inline asm
	shfl.sync.down.b32	%r480|%p277, %r478, %r481, %r37, -1;
	shfl.sync.down.b32	%r479|%p278, %r477, %r481, %r37, -1;
	// begin inline asm
	mov.b64 %fd516, {%r479,%r480};
	// end inline asm
	add.f64 	%fd802, %fd802, %fd516;
	setp.lt.u32 	%p279, %r34, 64;
	@%p279 bra 	$L__BB0_49;
	shr.u32 	%r486, %r34, 6;
	// begin inline asm
	mov.b64 {%r482,%r483}, %fd802;
	// end inline asm
	shfl.sync.down.b32	%r485|%p280, %r483, %r486, %r37, -1;
	shfl.sync.down.b32	%r484|%p281, %r482, %r486, %r37, -1;
	// begin inline asm
	mov.b64 %fd518, {%r484,%r485};
	// end inline asm
	add.f64 	%fd802, %fd802, %fd518;
	setp.lt.u32 	%p282, %r34, 128;
	@%p282 bra 	$L__BB0_49;
	shr.u32 	%r491, %r34, 7;
	// begin inline asm
	mov.b64 {%r487,%r488}, %fd802;
	// end inline asm
	shfl.sync.down.b32	%r490|%p283, %r488, %r491, %r37, -1;
	shfl.sync.down.b32	%r489|%p284, %r487, %r491, %r37, -1;
	// begin inline asm
	mov.b64 %fd520, {%r489,%r490};
	// end inline asm
	add.f64 	%fd802, %fd802, %fd520;
	setp.lt.u32 	%p285, %r34, 256;
	@%p285 bra 	$L__BB0_49;
	shr.u32 	%r496, %r34, 8;
	// begin inline asm
	mov.b64 {%r492,%r493}, %fd802;
	// end inline asm
	shfl.sync.down.b32	%r495|%p286, %r493, %r496, %r37, -1;
	shfl.sync.down.b32	%r494|%p287, %r492, %r496, %r37, -1;
	// begin inline asm
	mov.b64 %fd522, {%r494,%r495};
	// end inline asm
	add.f64 	%fd802, %fd802, %fd522;
	setp.lt.u32 	%p288, %r34, 512;
	@%p288 bra 	$L__BB0_49;
	shr.u32 	%r501, %r34, 9;
	// begin inline asm
	mov.b64 {%r497,%r498}, %fd802;
	// end inline asm
	shfl.sync.down.b32	%r500|%p289, %r498, %r501, %r37, -1;
	shfl.sync.down.b32	%r499|%p290, %r497, %r501, %r37, -1;
	// begin inline asm
	mov.b64 %fd524, {%r499,%r500};
	// end inline asm
	add.f64 	%fd802, %fd802, %fd524;
	setp.lt.u32 	%p291, %r34, 1024;
	@%p291 bra 	$L__BB0_49;
	shr.u32 	%r506, %r34, 10;
	// begin inline asm
	mov.b64 {%r502,%r503}, %fd802;
	// end inline asm
	shfl.sync.down.b32	%r505|%p292, %r503, %r506, %r37, -1;
	shfl.sync.down.b32	%r504|%p293, %r502, %r506, %r37, -1;
	// begin inline asm
	mov.b64 %fd526, {%r504,%r505};
	// end inline asm
	add.f64 	%fd802, %fd802, %fd526;
	setp.lt.u32 	%p294, %r34, 2048;
	@%p294 bra 	$L__BB0_49;
	shr.u32 	%r511, %r34, 11;
	// begin inline asm
	mov.b64 {%r507,%r508}, %fd802;
	// end inline asm
	shfl.sync.down.b32	%r510|%p295, %r508, %r511, %r37, -1;
	shfl.sync.down.b32	%r509|%p296, %r507, %r511, %r37, -1;
	// begin inline asm
	mov.b64 %fd528, {%r509,%r510};
	// end inline asm
	add.f64 	%fd802, %fd802, %fd528;
	setp.lt.u32 	%p297, %r34, 4096;
	@%p297 bra 	$L__BB0_49;
	shr.u32 	%r516, %r34, 12;
	// begin inline asm
	mov.b64 {%r512,%r513}, %fd802;
	// end inline asm
	shfl.sync.down.b32	%r515|%p298, %r513, %r516, %r37, -1;
	shfl.sync.down.b32	%r514|%p299, %r512, %r516, %r37, -1;
	// begin inline asm
	mov.b64 %fd530, {%r514,%r515};
	// end inline asm
	add.f64 	%fd802, %fd802, %fd530;
	setp.lt.u32 	%p300, %r34, 8192;
	@%p300 bra 	$L__BB0_49;
	shr.u32 	%r521, %r34, 13;
	// begin inline asm
	mov.b64 {%r517,%r518}, %fd802;
	// end inline asm
	shfl.sync.down.b32	%r520|%p301, %r518, %r521, %r37, -1;
	shfl.sync.down.b32	%r519|%p302, %r517, %r521, %r37, -1;
	// begin inline asm
	mov.b64 %fd532, {%r519,%r520};
	// end inline asm
	add.f64 	%fd802, %fd802, %fd532;
	setp.lt.u32 	%p303, %r34, 16384;
	@%p303 bra 	$L__BB0_49;
	shr.u32 	%r526, %r34, 14;
	// begin inline asm
	mov.b64 {%r522,%r523}, %fd802;
	// end inline asm
	shfl.sync.down.b32	%r525|%p304, %r523, %r526, %r37, -1;
	shfl.sync.down.b32	%r524|%p305, %r522, %r526, %r37, -1;
	// begin inline asm
	mov.b64 %fd534, {%r524,%r525};
	// end inline asm
	add.f64 	%fd802, %fd802, %fd534;
	setp.lt.u32 	%p306, %r34, 32768;
	@%p306 bra 	$L__BB0_49;
	shr.u32 	%r531, %r34, 15;
	// begin inline asm
	mov.b64 {%r527,%r528}, %fd802;
	// end inline asm
	shfl.sync.down.b32	%r530|%p307, %r528, %r531, %r37, -1;
	shfl.sync.down.b32	%r529|%p308, %r527, %r531, %r37, -1;
	// begin inline asm
	mov.b64 %fd536, {%r529,%r530};
	// end inline asm
	add.f64 	%fd802, %fd802, %fd536;
	setp.lt.u32 	%p309, %r34, 65536;
	@%p309 bra 	$L__BB0_49;
	shr.u32 	%r536, %r34, 16;
	// begin inline asm
	mov.b64 {%r532,%r533}, %fd802;
	// end inline asm
	shfl.sync.down.b32	%r535|%p310, %r533, %r536, %r37, -1;
	shfl.sync.down.b32	%r534|%p311, %r532, %r536, %r37, -1;
	// begin inline asm
	mov.b64 %fd538, {%r534,%r535};
	// end inline asm
	add.f64 	%fd802, %fd802, %fd538;
	setp.lt.u32 	%p312, %r34, 131072;
	@%p312 bra 	$L__BB0_49;
	shr.u32 	%r541, %r34, 17;
	// begin inline asm
	mov.b64 {%r537,%r538}, %fd802;
	// end inline asm
	shfl.sync.down.b32	%r540|%p313, %r538, %r541, %r37, -1;
	shfl.sync.down.b32	%r539|%p314, %r537, %r541, %r37, -1;
	// begin inline asm
	mov.b64 %fd540, {%r539,%r540};
	// end inline asm
	add.f64 	%fd802, %fd802, %fd540;
	setp.lt.u32 	%p315, %r34, 262144;
	@%p315 bra 	$L__BB0_49;
	shr.u32 	%r546, %r34, 18;
	// begin inline asm
	mov.b64 {%r542,%r543}, %fd802;
	// end inline asm
	shfl.sync.down.b32	%r545|%p316, %r543, %r546, %r37, -1;
	shfl.sync.down.b32	%r544|%p317, %r542, %r546, %r37, -1;
	// begin inline asm
	mov.b64 %fd542, {%r544,%r545};
	// end inline asm
	add.f64 	%fd802, %fd802, %fd542;
	setp.lt.u32 	%p318, %r34, 524288;
	@%p318 bra 	$L__BB0_49;
	shr.u32 	%r551, %r34, 19;
	// begin inline asm
	mov.b64 {%r547,%r548}, %fd802;
	// end inline asm
	shfl.sync.down.b32	%r550|%p319, %r548, %r551, %r37, -1;
	shfl.sync.down.b32	%r549|%p320, %r547, %r551, %r37, -1;
	// begin inline asm
	mov.b64 %fd544, {%r549,%r550};
	// end inline asm
	add.f64 	%fd802, %fd802, %fd544;
	setp.lt.u32 	%p321, %r34, 1048576;
	@%p321 bra 	$L__BB0_49;
	shr.u32 	%r556, %r34, 20;
	// begin inline asm
	mov.b64 {%r552,%r553}, %fd802;
	// end inline asm
	shfl.sync.down.b32	%r555|%p322, %r553, %r556, %r37, -1;
	shfl.sync.down.b32	%r554|%p323, %r552, %r556, %r37, -1;
	// begin inline asm
	mov.b64 %fd546, {%r554,%r555};
	// end inline asm
	add.f64 	%fd802, %fd802, %fd546;
	setp.lt.u32 	%p324, %r34, 2097152;
	@%p324 bra 	$L__BB0_49;
	shr.u32 	%r561, %r34, 21;
	// begin inline asm
	mov.b64 {%r557,%r558}, %fd802;
	// end inline asm
	shfl.sync.down.b32	%r560|%p325, %r558, %r561, %r37, -1;
	shfl.sync.down.b32	%r559|%p326, %r557, %r561, %r37, -1;
	// begin inline asm
	mov.b64 %fd548, {%r559,%r560};
	// end inline asm
	add.f64 	%fd802, %fd802, %fd548;
	setp.lt.u32 	%p327, %r34, 4194304;
	@%p327 bra 	$L__BB0_49;
	shr.u32 	%r566, %r34, 22;
	// begin inline asm
	mov.b64 {%r562,%r563}, %fd802;
	// end inline asm
	shfl.sync.down.b32	%r565|%p328, %r563, %r566, %r37, -1;
	shfl.sync.down.b32	%r564|%p329, %r562, %r566, %r37, -1;
	// begin inline asm
	mov.b64 %fd550, {%r564,%r565};
	// end inline asm
	add.f64 	%fd802, %fd802, %fd550;
	setp.lt.u32 	%p330, %r34, 8388608;
	@%p330 bra 	$L__BB0_49;
	shr.u32 	%r571, %r34, 23;
	// begin inline asm
	mov.b64 {%r567,%r568}, %fd802;
	// end inline asm
	shfl.sync.down.b32	%r570|%p331, %r568, %r571, %r37, -1;
	shfl.sync.down.b32	%r569|%p332, %r567, %r571, %r37, -1;
	// begin inline asm
	mov.b64 %fd552, {%r569,%r570};
	// end inline asm
	add.f64 	%fd802, %fd802, %fd552;
	setp.lt.u32 	%p333, %r34, 16777216;
	@%p333 bra 	$L__BB0_49;
	shr.u32 	%r576, %r34, 24;
	// begin inline asm
	mov.b64 {%r572,%r573}, %fd802;
	// end inline asm
	shfl.sync.down.b32	%r575|%p334, %r573, %r576, %r37, -1;
	shfl.sync.down.b32	%r574|%p335, %r572, %r576, %r37, -1;
	// begin inline asm
	mov.b64 %fd554, {%r574,%r575};
	// end inline asm
	add.f64 	%fd802, %fd802, %fd554;
	setp.lt.u32 	%p336, %r34, 33554432;
	@%p336 bra 	$L__BB0_49;
	shr.u32 	%r581, %r34, 25;
	// begin inline asm
	mov.b64 {%r577,%r578}, %fd802;
	// end inline asm
	shfl.sync.down.b32	%r580|%p337, %r578, %r581, %r37, -1;
	shfl.sync.down.b32	%r579|%p338, %r577, %r581, %r37, -1;
	// begin inline asm
	mov.b64 %fd556, {%r579,%r580};
	// end inline asm
	add.f64 	%fd802, %fd802, %fd556;
	setp.lt.u32 	%p339, %r34, 67108864;
	@%p339 bra 	$L__BB0_49;
	shr.u32 	%r586, %r34, 26;
	// begin inline asm
	mov.b64 {%r582,%r583}, %fd802;
	// end inline asm
	shfl.sync.down.b32	%r585|%p340, %r583, %r586, %r37, -1;
	shfl.sync.down.b32	%r584|%p341, %r582, %r586, %r37, -1;
	// begin inline asm
	mov.b64 %fd558, {%r584,%r585};
	// end inline asm
	add.f64 	%fd802, %fd802, %fd558;
	setp.lt.u32 	%p342, %r34, 134217728;
	@%p342 bra 	$L__BB0_49;
	shr.u32 	%r591, %r34, 27;
	// begin inline asm
	mov.b64 {%r587,%r588}, %fd802;
	// end inline asm
	shfl.sync.down.b32	%r590|%p343, %r588, %r591, %r37, -1;
	shfl.sync.down.b32	%r589|%p344, %r587, %r591, %r37, -1;
	// begin inline asm
	mov.b64 %fd560, {%r589,%r590};
	// end inline asm
	add.f64 	%fd802, %fd802, %fd560;
	setp.lt.u32 	%p345, %r34, 268435456;
	@%p345 bra 	$L__BB0_49;
	shr.u32 	%r596, %r34, 28;
	// begin inline asm
	mov.b64 {%r592,%r593}, %fd802;
	// end inline asm
	shfl.sync.down.b32	%r595|%p346, %r593, %r596, %r37, -1;
	shfl.sync.down.b32	%r594|%p347, %r592, %r596, %r37, -1;
	// begin inline asm
	mov.b64 %fd562, {%r594,%r595};
	// end inline asm
	add.f64 	%fd802, %fd802, %fd562;
	setp.lt.u32 	%p348, %r34, 536870912;
	@%p348 bra 	$L__BB0_49;
	shr.u32 	%r601, %r34, 29;
	// begin inline asm
	mov.b64 {%r597,%r598}, %fd802;
	// end inline asm
	shfl.sync.down.b32	%r600|%p349, %r598, %r601, %r37, -1;
	shfl.sync.down.b32	%r599|%p350, %r597, %r601, %r37, -1;
	// begin inline asm
	mov.b64 %fd564, {%r599,%r600};
	// end inline asm
	add.f64 	%fd802, %fd802, %fd564;
	bra.uni 	$L__BB0_49;
$L__BB0_176:
	shr.u32 	%r611, %r34, 1;
	// begin inline asm
	mov.b64 {%r607,%r608}, %fd803;
	// end inline asm
	shfl.sync.down.b32	%r610|%p355, %r608, %r611, %r38, -1;
	shfl.sync.down.b32	%r609|%p356, %r607, %r611, %r38, -1;
	// begin inline asm
	mov.b64 %fd568, {%r609,%r610};
	// end inline asm
	add.f64 	%fd803, %fd803, %fd568;
	setp.lt.u32 	%p357, %r34, 4;
	@%p357 bra 	$L__BB0_51;
	shr.u32 	%r616, %r34, 2;
	// begin inline asm
	mov.b64 {%r612,%r613}, %fd803;
	// end inline asm
	shfl.sync.down.b32	%r615|%p358, %r613, %r616, %r38, -1;
	shfl.sync.down.b32	%r614|%p359, %r612, %r616, %r38, -1;
	// begin inline asm
	mov.b64 %fd570, {%r614,%r615};
	// end inline asm
	add.f64 	%fd803, %fd803, %fd570;
	setp.lt.u32 	%p360, %r34, 8;
	@%p360 bra 	$L__BB0_51;
	shr.u32 	%r621, %r34, 3;
	// begin inline asm
	mov.b64 {%r617,%r618}, %fd803;
	// end inline asm
	shfl.sync.down.b32	%r620|%p361, %r618, %r621, %r38, -1;
	shfl.sync.down.b32	%r619|%p362, %r617, %r621, %r38, -1;
	// begin inline asm
	mov.b64 %fd572, {%r619,%r620};
	// end inline asm
	add.f64 	%fd803, %fd803, %fd572;
	setp.lt.u32 	%p363, %r34, 16;
	@%p363 bra 	$L__BB0_51;
	shr.u32 	%r626, %r34, 4;
	// begin inline asm
	mov.b64 {%r622,%r623}, %fd803;
	// end inline asm
	shfl.sync.down.b32	%r625|%p364, %r623, %r626, %r38, -1;
	shfl.sync.down.b32	%r624|%p365, %r622, %r626, %r38, -1;
	// begin inline asm
	mov.b64 %fd574, {%r624,%r625};
	// end inline asm
	add.f64 	%fd803, %fd803, %fd574;
	setp.lt.u32 	%p366, %r34, 32;
	@%p366 bra 	$L__BB0_51;
	shr.u32 	%r631, %r34, 5;
	// begin inline asm
	mov.b64 {%r627,%r628}, %fd803;
	// end inline asm
	shfl.sync.down.b32	%r630|%p367, %r628, %r631, %r38, -1;
	shfl.sync.down.b32	%r629|%p368, %r627, %r631, %r38, -1;
	// begin inline asm
	mov.b64 %fd576, {%r629,%r630};
	// end inline asm
	add.f64 	%fd803, %fd803, %fd576;
	setp.lt.u32 	%p369, %r34, 64;
	@%p369 bra 	$L__BB0_51;
	shr.u32 	%r636, %r34, 6;
	// begin inline asm
	mov.b64 {%r632,%r633}, %fd803;
	// end inline asm
	shfl.sync.down.b32	%r635|%p370, %r633, %r636, %r38, -1;
	shfl.sync.down.b32	%r634|%p371, %r632, %r636, %r38, -1;
	// begin inline asm
	mov.b64 %fd578, {%r634,%r635};
	// end inline asm
	add.f64 	%fd803, %fd803, %fd578;
	setp.lt.u32 	%p372, %r34, 128;
	@%p372 bra 	$L__BB0_51;
	shr.u32 	%r641, %r34, 7;
	// begin inline asm
	mov.b64 {%r637,%r638}, %fd803;
	// end inline asm
	shfl.sync.down.b32	%r640|%p373, %r638, %r641, %r38, -1;
	shfl.sync.down.b32	%r639|%p374, %r637, %r641, %r38, -1;
	// begin inline asm
	mov.b64 %fd580, {%r639,%r640};
	// end inline asm
	add.f64 	%fd803, %fd803, %fd580;
	setp.lt.u32 	%p375, %r34, 256;
	@%p375 bra 	$L__BB0_51;
	shr.u32 	%r646, %r34, 8;
	// begin inline asm
	mov.b64 {%r642,%r643}, %fd803;
	// end inline asm
	shfl.sync.down.b32	%r645|%p376, %r643, %r646, %r38, -1;
	shfl.sync.down.b32	%r644|%p377, %r642, %r646, %r38, -1;
	// begin inline asm
	mov.b64 %fd582, {%r644,%r645};
	// end inline asm
	add.f64 	%fd803, %fd803, %fd582;
	setp.lt.u32 	%p378, %r34, 512;
	@%p378 bra 	$L__BB0_51;
	shr.u32 	%r651, %r34, 9;
	// begin inline asm
	mov.b64 {%r647,%r648}, %fd803;
	// end inline asm
	shfl.sync.down.b32	%r650|%p379, %r648, %r651, %r38, -1;
	shfl.sync.down.b32	%r649|%p380, %r647, %r651, %r38, -1;
	// begin inline asm
	mov.b64 %fd584, {%r649,%r650};
	// end inline asm
	add.f64 	%fd803, %fd803, %fd584;
	setp.lt.u32 	%p381, %r34, 1024;
	@%p381 bra 	$L__BB0_51;
	shr.u32 	%r656, %r34, 10;
	// begin inline asm
	mov.b64 {%r652,%r653}, %fd803;
	// end inline asm
	shfl.sync.down.b32	%r655|%p382, %r653, %r656, %r38, -1;
	shfl.sync.down.b32	%r654|%p383, %r652, %r656, %r38, -1;
	// begin inline asm
	mov.b64 %fd586, {%r654,%r655};
	// end inline asm
	add.f64 	%fd803, %fd803, %fd586;
	setp.lt.u32 	%p384, %r34, 2048;
	@%p384 bra 	$L__BB0_51;
	shr.u32 	%r661, %r34, 11;
	// begin inline asm
	mov.b64 {%r657,%r658}, %fd803;
	// end inline asm
	shfl.sync.down.b32	%r660|%p385, %r658, %r661, %r38, -1;
	shfl.sync.down.b32	%r659|%p386, %r657, %r661, %r38, -1;
	// begin inline asm
	mov.b64 %fd588, {%r659,%r660};
	// end inline asm
	add.f64 	%fd803, %fd803, %fd588;
	setp.lt.u32 	%p387, %r34, 4096;
	@%p387 bra 	$L__BB0_51;
	shr.u32 	%r666, %r34, 12;
	// begin inline asm
	mov.b64 {%r662,%r663}, %fd803;
	// end inline asm
	shfl.sync.down.b32	%r665|%p388, %r663, %r666, %r38, -1;
	shfl.sync.down.b32	%r664|%p389, %r662, %r666, %r38, -1;
	// begin inline asm
	mov.b64 %fd590, {%r664,%r665};
	// end inline asm
	add.f64 	%fd803, %fd803, %fd590;
	setp.lt.u32 	%p390, %r34, 8192;
	@%p390 bra 	$L__BB0_51;
	shr.u32 	%r671, %r34, 13;
	// begin inline asm
	mov.b64 {%r667,%r668}, %fd803;
	// end inline asm
	shfl.sync.down.b32	%r670|%p391, %r668, %r671, %r38, -1;
	shfl.sync.down.b32	%r669|%p392, %r667, %r671, %r38, -1;
	// begin inline asm
	mov.b64 %fd592, {%r669,%r670};
	// end inline asm
	add.f64 	%fd803, %fd803, %fd592;
	setp.lt.u32 	%p393, %r34, 16384;
	@%p393 bra 	$L__BB0_51;
	shr.u32 	%r676, %r34, 14;
	// begin inline asm
	mov.b64 {%r672,%r673}, %fd803;
	// end inline asm
	shfl.sync.down.b32	%r675|%p394, %r673, %r676, %r38, -1;
	shfl.sync.down.b32	%r674|%p395, %r672, %r676, %r38, -1;
	// begin inline asm
	mov.b64 %fd594, {%r674,%r675};
	// end inline asm
	add.f64 	%fd803, %fd803, %fd594;
	setp.lt.u32 	%p396, %r34, 32768;
	@%p396 bra 	$L__BB0_51;
	shr.u32 	%r681, %r34, 15;
	// begin inline asm
	mov.b64 {%r677,%r678}, %fd803;
	// end inline asm
	shfl.sync.down.b32	%r680|%p397, %r678, %r681, %r38, -1;
	shfl.sync.down.b32	%r679|%p398, %r677, %r681, %r38, -1;
	// begin inline asm
	mov.b64 %fd596, {%r679,%r680};
	// end inline asm
	add.f64 	%fd803, %fd803, %fd596;
	setp.lt.u32 	%p399, %r34, 65536;
	@%p399 bra 	$L__BB0_51;
	shr.u32 	%r686, %r34, 16;
	// begin inline asm
	mov.b64 {%r682,%r683}, %fd803;
	// end inline asm
	shfl.sync.down.b32	%r685|%p400, %r683, %r686, %r38, -1;
	shfl.sync.down.b32	%r684|%p401, %r682, %r686, %r38, -1;
	// begin inline asm
	mov.b64 %fd598, {%r684,%r685};
	// end inline asm
	add.f64 	%fd803, %fd803, %fd598;
	setp.lt.u32 	%p402, %r34, 131072;
	@%p402 bra 	$L__BB0_51;
	shr.u32 	%r691, %r34, 17;
	// begin inline asm
	mov.b64 {%r687,%r688}, %fd803;
	// end inline asm
	shfl.sync.down.b32	%r690|%p403, %r688, %r691, %r38, -1;
	shfl.sync.down.b32	%r689|%p404, %r687, %r691, %r38, -1;
	// begin inline asm
	mov.b64 %fd600, {%r689,%r690};
	// end inline asm
	add.f64 	%fd803, %fd803, %fd600;
	setp.lt.u32 	%p405, %r34, 262144;
	@%p405 bra 	$L__BB0_51;
	shr.u32 	%r696, %r34, 18;
	// begin inline asm
	mov.b64 {%r692,%r693}, %fd803;
	// end inline asm
	shfl.sync.down.b32	%r695|%p406, %r693, %r696, %r38, -1;
	shfl.sync.down.b32	%r694|%p407, %r692, %r696, %r38, -1;
	// begin inline asm
	mov.b64 %fd602, {%r694,%r695};
	// end inline asm
	add.f64 	%fd803, %fd803, %fd602;
	setp.lt.u32 	%p408, %r34, 524288;
	@%p408 bra 	$L__BB0_51;
	shr.u32 	%r701, %r34, 19;
	// begin inline asm
	mov.b64 {%r697,%r698}, %fd803;
	// end inline asm
	shfl.sync.down.b32	%r700|%p409, %r698, %r701, %r38, -1;
	shfl.sync.down.b32	%r699|%p410, %r697, %r701, %r38, -1;
	// begin inline asm
	mov.b64 %fd604, {%r699,%r700};
	// end inline asm
	add.f64 	%fd803, %fd803, %fd604;
	setp.lt.u32 	%p411, %r34, 1048576;
	@%p411 bra 	$L__BB0_51;
	shr.u32 	%r706, %r34, 20;
	// begin inline asm
	mov.b64 {%r702,%r703}, %fd803;
	// end inline asm
	shfl.sync.down.b32	%r705|%p412, %r703, %r706, %r38, -1;
	shfl.sync.down.b32	%r704|%p413, %r702, %r706, %r38, -1;
	// begin inline asm
	mov.b64 %fd606, {%r704,%r705};
	// end inline asm
	add.f64 	%fd803, %fd803, %fd606;
	setp.lt.u32 	%p414, %r34, 2097152;
	@%p414 bra 	$L__BB0_51;
	shr.u32 	%r711, %r34, 21;
	// begin inline asm
	mov.b64 {%r707,%r708}, %fd803;
	// end inline asm
	shfl.sync.down.b32	%r710|%p415, %r708, %r711, %r38, -1;
	shfl.sync.down.b32	%r709|%p416, %r707, %r711, %r38, -1;
	// begin inline asm
	mov.b64 %fd608, {%r709,%r710};
	// end inline asm
	add.f64 	%fd803, %fd803, %fd608;
	setp.lt.u32 	%p417, %r34, 4194304;
	@%p417 bra 	$L__BB0_51;
	shr.u32 	%r716, %r34, 22;
	// begin inline asm
	mov.b64 {%r712,%r713}, %fd803;
	// end inline asm
	shfl.sync.down.b32	%r715|%p418, %r713, %r716, %r38, -1;
	shfl.sync.down.b32	%r714|%p419, %r712, %r716, %r38, -1;
	// begin inline asm
	mov.b64 %fd610, {%r714,%r715};
	// end inline asm
	add.f64 	%fd803, %fd803, %fd610;
	setp.lt.u32 	%p420, %r34, 8388608;
	@%p420 bra 	$L__BB0_51;
	shr.u32 	%r721, %r34, 23;
	// begin inline asm
	mov.b64 {%r717,%r718}, %fd803;
	// end inline asm
	shfl.sync.down.b32	%r720|%p421, %r718, %r721, %r38, -1;
	shfl.sync.down.b32	%r719|%p422, %r717, %r721, %r38, -1;
	// begin inline asm
	mov.b64 %fd612, {%r719,%r720};
	// end inline asm
	add.f64 	%fd803, %fd803, %fd612;
	setp.lt.u32 	%p423, %r34, 16777216;
	@%p423 bra 	$L__BB0_51;
	shr.u32 	%r726, %r34, 24;
	// begin inline asm
	mov.b64 {%r722,%r723}, %fd803;
	// end inline asm
	shfl.sync.down.b32	%r725|%p424, %r723, %r726, %r38, -1;
	shfl.sync.down.b32	%r724|%p425, %r722, %r726, %r38, -1;
	// begin inline asm
	mov.b64 %fd614, {%r724,%r725};
	// end inline asm
	add.f64 	%fd803, %fd803, %fd614;
	setp.lt.u32 	%p426, %r34, 33554432;
	@%p426 bra 	$L__BB0_51;
	shr.u32 	%r731, %r34, 25;
	// begin inline asm
	mov.b64 {%r727,%r728}, %fd803;
	// end inline asm
	shfl.sync.down.b32	%r730|%p427, %r728, %r731, %r38, -1;
	shfl.sync.down.b32	%r729|%p428, %r727, %r731, %r38, -1;
	// begin inline asm
	mov.b64 %fd616, {%r729,%r730};
	// end inline asm
	add.f64 	%fd803, %fd803, %fd616;
	setp.lt.u32 	%p429, %r34, 67108864;
	@%p429 bra 	$L__BB0_51;
	shr.u32 	%r736, %r34, 26;
	// begin inline asm
	mov.b64 {%r732,%r733}, %fd803;
	// end inline asm
	shfl.sync.down.b32	%r735|%p430, %r733, %r736, %r38, -1;
	shfl.sync.down.b32	%r734|%p431, %r732, %r736, %r38, -1;
	// begin inline asm
	mov.b64 %fd618, {%r734,%r735};
	// end inline asm
	add.f64 	%fd803, %fd803, %fd618;
	setp.lt.u32 	%p432, %r34, 134217728;
	@%p432 bra 	$L__BB0_51;
	shr.u32 	%r741, %r34, 27;
	// begin inline asm
	mov.b64 {%r737,%r738}, %fd803;
	// end inline asm
	shfl.sync.down.b32	%r740|%p433, %r738, %r741, %r38, -1;
	shfl.sync.down.b32	%r739|%p434, %r737, %r741, %r38, -1;
	// begin inline asm
	mov.b64 %fd620, {%r739,%r740};
	// end inline asm
	add.f64 	%fd803, %fd803, %fd620;
	setp.lt.u32 	%p435, %r34, 268435456;
	@%p435 bra 	$L__BB0_51;
	shr.u32 	%r746, %r34, 28;
	// begin inline asm
	mov.b64 {%r742,%r743}, %fd803;
	// end inline asm
	shfl.sync.down.b32	%r745|%p436, %r743, %r746, %r38, -1;
	shfl.sync.down.b32	%r744|%p437, %r742, %r746, %r38, -1;
	// begin inline asm
	mov.b64 %fd622, {%r744,%r745};
	// end inline asm
	add.f64 	%fd803, %fd803, %fd622;
	setp.lt.u32 	%p438, %r34, 536870912;
	@%p438 bra 	$L__BB0_51;
	shr.u32 	%r751, %r34, 29;
	// begin inline asm
	mov.b64 {%r747,%r748}, %fd803;
	// end inline asm
	shfl.sync.down.b32	%r750|%p439, %r748, %r751, %r38, -1;
	shfl.sync.down.b32	%r749|%p440, %r747, %r751, %r38, -1;
	// begin inline asm
	mov.b64 %fd624, {%r749,%r750};
	// end inline asm
	add.f64 	%fd803, %fd803, %fd624;
	bra.uni 	$L__BB0_51;
$L__BB0_205:
	shr.u32 	%r761, %r34, 1;
	// begin inline asm
	mov.b64 {%r757,%r758}, %fd804;
	// end inline asm
	shfl.sync.down.b32	%r760|%p445, %r758, %r761, %r39, -1;
	shfl.sync.down.b32	%r759|%p446, %r757, %r761, %r39, -1;
	// begin inline asm
	mov.b64 %fd628, {%r759,%r760};
	// end inline asm
	add.f64 	%fd804, %fd804, %fd628;
	setp.lt.u32 	%p447, %r34, 4;
	@%p447 bra 	$L__BB0_53;
	shr.u32 	%r766, %r34, 2;
	// begin inline asm
	mov.b64 {%r762,%r763}, %fd804;
	// end inline asm
	shfl.sync.down.b32	%r765|%p448, %r763, %r766, %r39, -1;
	shfl.sync.down.b32	%r764|%p449, %r762, %r766, %r39, -1;
	// begin inline asm
	mov.b64 %fd630, {%r764,%r765};
	// end inline asm
	add.f64 	%fd804, %fd804, %fd630;
	setp.lt.u32 	%p450, %r34, 8;
	@%p450 bra 	$L__BB0_53;
	shr.u32 	%r771, %r34, 3;
	// begin inline asm
	mov.b64 {%r767,%r768}, %fd804;
	// end inline asm
	shfl.sync.down.b32	%r770|%p451, %r768, %r771, %r39, -1;
	shfl.sync.down.b32	%r769|%p452, %r767, %r771, %r39, -1;
	// begin inline asm
	mov.b64 %fd632, {%r769,%r770};
	// end inline asm
	add.f64 	%fd804, %fd804, %fd632;
	setp.lt.u32 	%p453, %r34, 16;
	@%p453 bra 	$L__BB0_53;
	shr.u32 	%r776, %r34, 4;
	// begin inline asm
	mov.b64 {%r772,%r773}, %fd804;
	// end inline asm
	shfl.sync.down.b32	%r775|%p454, %r773, %r776, %r39, -1;
	shfl.sync.down.b32	%r774|%p455, %r772, %r776, %r39, -1;
	// begin inline asm
	mov.b64 %fd634, {%r774,%r775};
	// end inline asm
	add.f64 	%fd804, %fd804, %fd634;
	setp.lt.u32 	%p456, %r34, 32;
	@%p456 bra 	$L__BB0_53;
	shr.u32 	%r781, %r34, 5;
	// begin inline asm
	mov.b64 {%r777,%r778}, %fd804;
	// end inline asm
	shfl.sync.down.b32	%r780|%p457, %r778, %r781, %r39, -1;
	shfl.sync.down.b32	%r779|%p458, %r777, %r781, %r39, -1;
	// begin inline asm
	mov.b64 %fd636, {%r779,%r780};
	// end inline asm
	add.f64 	%fd804, %fd804, %fd636;
	setp.lt.u32 	%p459, %r34, 64;
	@%p459 bra 	$L__BB0_53;
	shr.u32 	%r786, %r34, 6;
	// begin inline asm
	mov.b64 {%r782,%r783}, %fd804;
	// end inline asm
	shfl.sync.down.b32	%r785|%p460, %r783, %r786, %r39, -1;
	shfl.sync.down.b32	%r784|%p461, %r782, %r786, %r39, -1;
	// begin inline asm
	mov.b64 %fd638, {%r784,%r785};
	// end inline asm
	add.f64 	%fd804, %fd804, %fd638;
	setp.lt.u32 	%p462, %r34, 128;
	@%p462 bra 	$L__BB0_53;
	shr.u32 	%r791, %r34, 7;
	// begin inline asm
	mov.b64 {%r787,%r788}, %fd804;
	// end inline asm
	shfl.sync.down.b32	%r790|%p463, %r788, %r791, %r39, -1;
	shfl.sync.down.b32	%r789|%p464, %r787, %r791, %r39, -1;
	// begin inline asm
	mov.b64 %fd640, {%r789,%r790};
	// end inline asm
	add.f64 	%fd804, %fd804, %fd640;
	setp.lt.u32 	%p465, %r34, 256;
	@%p465 bra 	$L__BB0_53;
	shr.u32 	%r796, %r34, 8;
	// begin inline asm
	mov.b64 {%r792,%r793}, %fd804;
	// end inline asm
	shfl.sync.down.b32	%r795|%p466, %r793, %r796, %r39, -1;
	shfl.sync.down.b32	%r794|%p467, %r792, %r796, %r39, -1;
	// begin inline asm
	mov.b64 %fd642, {%r794,%r795};
	// end inline asm
	add.f64 	%fd804, %fd804, %fd642;
	setp.lt.u32 	%p468, %r34, 512;
	@%p468 bra 	$L__BB0_53;
	shr.u32 	%r801, %r34, 9;
	// begin inline asm
	mov.b64 {%r797,%r798}, %fd804;
	// end inline asm
	shfl.sync.down.b32	%r800|%p469, %r798, %r801, %r39, -1;
	shfl.sync.down.b32	%r799|%p470, %r797, %r801, %r39, -1;
	// begin inline asm
	mov.b64 %fd644, {%r799,%r800};
	// end inline asm
	add.f64 	%fd804, %fd804, %fd644;
	setp.lt.u32 	%p471, %r34, 1024;
	@%p471 bra 	$L__BB0_53;
	shr.u32 	%r806, %r34, 10;
	// begin inline asm
	mov.b64 {%r802,%r803}, %fd804;
	// end inline asm
	shfl.sync.down.b32	%r805|%p472, %r803, %r806, %r39, -1;
	shfl.sync.down.b32	%r804|%p473, %r802, %r806, %r39, -1;
	// begin inline asm
	mov.b64 %fd646, {%r804,%r805};
	// end inline asm
	add.f64 	%fd804, %fd804, %fd646;
	setp.lt.u32 	%p474, %r34, 2048;
	@%p474 bra 	$L__BB0_53;
	shr.u32 	%r811, %r34, 11;
	// begin inline asm
	mov.b64 {%r807,%r808}, %fd804;
	// end inline asm
	shfl.sync.down.b32	%r810|%p475, %r808, %r811, %r39, -1;
	shfl.sync.down.b32	%r809|%p476, %r807, %r811, %r39, -1;
	// begin inline asm
	mov.b64 %fd648, {%r809,%r810};
	// end inline asm
	add.f64 	%fd804, %fd804, %fd648;
	setp.lt.u32 	%p477, %r34, 4096;
	@%p477 bra 	$L__BB0_53;
	shr.u32 	%r816, %r34, 12;
	// begin inline asm
	mov.b64 {%r812,%r813}, %fd804;
	// end inline asm
	shfl.sync.down.b32	%r815|%p478, %r813, %r816, %r39, -1;
	shfl.sync.down.b32	%r814|%p479, %r812, %r816, %r39, -1;
	// begin inline asm
	mov.b64 %fd650, {%r814,%r815};
	// end inline asm
	add.f64 	%fd804, %fd804, %fd650;
	setp.lt.u32 	%p480, %r34, 8192;
	@%p480 bra 	$L__BB0_53;
	shr.u32 	%r821, %r34, 13;
	// begin inline asm
	mov.b64 {%r817,%r818}, %fd804;
	// end inline asm
	shfl.sync.down.b32	%r820|%p481, %r818, %r821, %r39, -1;
	shfl.sync.down.b32	%r819|%p482, %r817, %r821, %r39, -1;
	// begin inline asm
	mov.b64 %fd652, {%r819,%r820};
	// end inline asm
	add.f64 	%fd804, %fd804, %fd652;
	setp.lt.u32 	%p483, %r34, 16384;
	@%p483 bra 	$L__BB0_53;
	shr.u32 	%r826, %r34, 14;
	// begin inline asm
	mov.b64 {%r822,%r823}, %fd804;
	// end inline asm
	shfl.sync.down.b32	%r825|%p484, %r823, %r826, %r39, -1;
	shfl.sync.down.b32	%r824|%p485, %r822, %r826, %r39, -1;
	// begin inline asm
	mov.b64 %fd654, {%r824,%r825};
	// end inline asm
	add.f64 	%fd804, %fd804, %fd654;
	setp.lt.u32 	%p486, %r34, 32768;
	@%p486 bra 	$L__BB0_53;
	shr.u32 	%r831, %r34, 15;
	// begin inline asm
	mov.b64 {%r827,%r828}, %fd804;
	// end inline asm
	shfl.sync.down.b32	%r830|%p487, %r828, %r831, %r39, -1;
	shfl.sync.down.b32	%r829|%p488, %r827, %r831, %r39, -1;
	// begin inline asm
	mov.b64 %fd656, {%r829,%r830};
	// end inline asm
	add.f64 	%fd804, %fd804, %fd656;
	setp.lt.u32 	%p489, %r34, 65536;
	@%p489 bra 	$L__BB0_53;
	shr.u32 	%r836, %r34, 16;
	// begin inline asm
	mov.b64 {%r832,%r833}, %fd804;
	// end inline asm
	shfl.sync.down.b32	%r835|%p490, %r833, %r836, %r39, -1;
	shfl.sync.down.b32	%r834|%p491, %r832, %r836, %r39, -1;
	// begin inline asm
	mov.b64 %fd658, {%r834,%r835};
	// end inline asm
	add.f64 	%fd804, %fd804, %fd658;
	setp.lt.u32 	%p492, %r34, 131072;
	@%p492 bra 	$L__BB0_53;
	shr.u32 	%r841, %r34, 17;
	// begin inline asm
	mov.b64 {%r837,%r838}, %fd804;
	// end inline asm
	shfl.sync.down.b32	%r840|%p493, %r838, %r841, %r39, -1;
	shfl.sync.down.b32	%r839|%p494, %r837, %r841, %r39, -1;
	// begin inline asm
	mov.b64 %fd660, {%r839,%r840};
	// end inline asm
	add.f64 	%fd804, %fd804, %fd660;
	setp.lt.u32 	%p495, %r34, 262144;
	@%p495 bra 	$L__BB0_53;
	shr.u32 	%r846, %r34, 18;
	// begin inline asm
	mov.b64 {%r842,%r843}, %fd804;
	// end inline asm
	shfl.sync.down.b32	%r845|%p496, %r843, %r846, %r39, -1;
	shfl.sync.down.b32	%r844|%p497, %r842, %r846, %r39, -1;
	// begin inline asm
	mov.b64 %fd662, {%r844,%r845};
	// end inline asm
	add.f64 	%fd804, %fd804, %fd662;
	setp.lt.u32 	%p498, %r34, 524288;
	@%p498 bra 	$L__BB0_53;
	shr.u32 	%r851, %r34, 19;
	// begin inline asm
	mov.b64 {%r847,%r848}, %fd804;
	// end inline asm
	shfl.sync.down.b32	%r850|%p499, %r848, %r851, %r39, -1;
	shfl.sync.down.b32	%r849|%p500, %r847, %r851, %r39, -1;
	// begin inline asm
	mov.b64 %fd664, {%r849,%r850};
	// end inline asm
	add.f64 	%fd804, %fd804, %fd664;
	setp.lt.u32 	%p501, %r34, 1048576;
	@%p501 bra 	$L__BB0_53;
	shr.u32 	%r856, %r34, 20;
	// begin inline asm
	mov.b64 {%r852,%r853}, %fd804;
	// end inline asm
	shfl.sync.down.b32	%r855|%p502, %r853, %r856, %r39, -1;
	shfl.sync.down.b32	%r854|%p503, %r852, %r856, %r39, -1;
	// begin inline asm
	mov.b64 %fd666, {%r854,%r855};
	// end inline asm
	add.f64 	%fd804, %fd804, %fd666;
	setp.lt.u32 	%p504, %r34, 2097152;
	@%p504 bra 	$L__BB0_53;
	shr.u32 	%r861, %r34, 21;
	// begin inline asm
	mov.b64 {%r857,%r858}, %fd804;
	// end inline asm
	shfl.sync.down.b32	%r860|%p505, %r858, %r861, %r39, -1;
	shfl.sync.down.b32	%r859|%p506, %r857, %r861, %r39, -1;
	// begin inline asm
	mov.b64 %fd668, {%r859,%r860};
	// end inline asm
	add.f64 	%fd804, %fd804, %fd668;
	setp.lt.u32 	%p507, %r34, 4194304;
	@%p507 bra 	$L__BB0_53;
	shr.u32 	%r866, %r34, 22;
	// begin inline asm
	mov.b64 {%r862,%r863}, %fd804;
	// end inline asm
	shfl.sync.down.b32	%r865|%p508, %r863, %r866, %r39, -1;
	shfl.sync.down.b32	%r864|%p509, %r862, %r866, %r39, -1;
	// begin inline asm
	mov.b64 %fd670, {%r864,%r865};
	// end inline asm
	add.f64 	%fd804, %fd804, %fd670;
	setp.lt.u32 	%p510, %r34, 8388608;
	@%p510 bra 	$L__BB0_53;
	shr.u32 	%r871, %r34, 23;
	// begin inline asm
	mov.b64 {%r867,%r868}, %fd804;
	// end inline asm
	shfl.sync.down.b32	%r870|%p511, %r868, %r871, %r39, -1;
	shfl.sync.down.b32	%r869|%p512, %r867, %r871, %r39, -1;
	// begin inline asm
	mov.b64 %fd672, {%r869,%r870};
	// end inline asm
	add.f64 	%fd804, %fd804, %fd672;
	setp.lt.u32 	%p513, %r34, 16777216;
	@%p513 bra 	$L__BB0_53;
	shr.u32 	%r876, %r34, 24;
	// begin inline asm
	mov.b64 {%r872,%r873}, %fd804;
	// end inline asm
	shfl.sync.down.b32	%r875|%p514, %r873, %r876, %r39, -1;
	shfl.sync.down.b32	%r874|%p515, %r872, %r876, %r39, -1;
	// begin inline asm
	mov.b64 %fd674, {%r874,%r875};
	// end inline asm
	add.f64 	%fd804, %fd804, %fd674;
	setp.lt.u32 	%p516, %r34, 33554432;
	@%p516 bra 	$L__BB0_53;
	shr.u32 	%r881, %r34, 25;
	// begin inline asm
	mov.b64 {%r877,%r878}, %fd804;
	// end inline asm
	shfl.sync.down.b32	%r880|%p517, %r878, %r881, %r39, -1;
	shfl.sync.down.b32	%r879|%p518, %r877, %r881, %r39, -1;
	// begin inline asm
	mov.b64 %fd676, {%r879,%r880};
	// end inline asm
	add.f64 	%fd804, %fd804, %fd676;
	setp.lt.u32 	%p519, %r34, 67108864;
	@%p519 bra 	$L__BB0_53;
	shr.u32 	%r886, %r34, 26;
	// begin inline asm
	mov.b64 {%r882,%r883}, %fd804;
	// end inline asm
	shfl.sync.down.b32	%r885|%p520, %r883, %r886, %r39, -1;
	shfl.sync.down.b32	%r884|%p521, %r882, %r886, %r39, -1;
	// begin inline asm
	mov.b64 %fd678, {%r884,%r885};
	// end inline asm
	add.f64 	%fd804, %fd804, %fd678;
	setp.lt.u32 	%p522, %r34, 134217728;
	@%p522 bra 	$L__BB0_53;
	shr.u32 	%r891, %r34, 27;
	// begin inline asm
	mov.b64 {%r887,%r888}, %fd804;
	// end inline asm
	shfl.sync.down.b32	%r890|%p523, %r888, %r891, %r39, -1;
	shfl.sync.down.b32	%r889|%p524, %r887, %r891, %r39, -1;
	// begin inline asm
	mov.b64 %fd680, {%r889,%r890};
	// end inline asm
	add.f64 	%fd804, %fd804, %fd680;
	setp.lt.u32 	%p525, %r34, 268435456;
	@%p525 bra 	$L__BB0_53;
	shr.u32 	%r896, %r34, 28;
	// begin inline asm
	mov.b64 {%r892,%r893}, %fd804;
	// end inline asm
	shfl.sync.down.b32	%r895|%p526, %r893, %r896, %r39, -1;
	shfl.sync.down.b32	%r894|%p527, %r892, %r896, %r39, -1;
	// begin inline asm
	mov.b64 %fd682, {%r894,%r895};
	// end inline asm
	add.f64 	%fd804, %fd804, %fd682;
	setp.lt.u32 	%p528, %r34, 536870912;
	@%p528 bra 	$L__BB0_53;
	shr.u32 	%r901, %r34, 29;
	// begin inline asm
	mov.b64 {%r897,%r898}, %fd804;
	// end inline asm
	shfl.sync.down.b32	%r900|%p529, %r898, %r901, %r39, -1;
	shfl.sync.down.b32	%r899|%p530, %r897, %r901, %r39, -1;
	// begin inline asm
	mov.b64 %fd684, {%r899,%r900};
	// end inline asm
	add.f64 	%fd804, %fd804, %fd684;
	bra.uni 	$L__BB0_53;

}
	// .globl	_Z20_compute_matrix_cudaP7double2yyyyyPKdPK6float3
.visible .entry _Z20_compute_matrix_cudaP7double2yyyyyPKdPK6float3(
	.param .u64 .ptr .align 1 _Z20_compute_matrix_cudaP7double2yyyyyPKdPK6float3_param_0,
	.param .u64 _Z20_compute_matrix_cudaP7double2yyyyyPKdPK6float3_param_1,
	.param .u64 _Z20_compute_matrix_cudaP7double2yyyyyPKdPK6float3_param_2,
	.param .u64 _Z20_compute_matrix_cudaP7double2yyyyyPKdPK6float3_param_3,
	.param .u64 _Z20_compute_matrix_cudaP7double2yyyyyPKdPK6float3_param_4,
	.param .u64 _Z20_compute_matrix_cudaP7double2yyyyyPKdPK6float3_param_5,
	.param .u64 .ptr .align 1 _Z20_compute_matrix_cudaP7double2yyyyyPKdPK6float3_param_6,
	.param .u64 .ptr .align 1 _Z20_compute_matrix_cudaP7double2yyyyyPKdPK6float3_param_7
)
{
	.reg .pred 	%p<88>;
	.reg .b32 	%r<156>;
	.reg .b32 	%f<49>;
	.reg .b64 	%rd<56>;
	.reg .b64 	%fd<164>;
	// demoted variable
	.shared .align 8 .f64 _ZZ20_compute_matrix_cudaP7double2yyyyyPKdPK6float3E6pow_rp_$_0;
	// demoted variable
	.shared .align 8 .f64 _ZZ20_compute_matrix_cudaP7double2yyyyyPKdPK6float3E6pow_rp_$_1;
	// demoted variable
	.shared .align 8 .f64 _ZZ20_compute_matrix_cudaP7double2yyyyyPKdPK6float3E6pow_rp_$_2;
	// demoted variable
	.shared .align 4 .u32 _ZZ20_compute_matrix_cudaP7double2yyyyyPKdPK6float3E2lp;
	// demoted variable
	.shared .align 4 .u32 _ZZ20_compute_matrix_cudaP7double2yyyyyPKdPK6float3E2mp;
	// demoted variable
	.shared .align 4 .u32 _ZZ20_compute_matrix_cudaP7double2yyyyyPKdPK6float3E6n_harm;
	// demoted variable
	.shared .align 4 .u32 _ZZ20_compute_matrix_cudaP7double2yyyyyPKdPK6float3E2Np;
	// demoted variable
	.shared .align 4 .u32 _ZZ20_compute_matrix_cudaP7double2yyyyyPKdPK6float3E6iconta;
	// demoted variable
	.shared .align 4 .u32 _ZZ20_compute_matrix_cudaP7double2yyyyyPKdPK6float3E13offset_powrij;
	// demoted variable
	.shared .align 4 .u32 _ZZ20_compute_matrix_cudaP7double2yyyyyPKdPK6float3E13offset_expphi;
	// demoted variable
	.shared .align 8 .u64 _ZZ20_compute_matrix_cudaP7double2yyyyyPKdPK6float3E3idx;
	// demoted variable
	.shared .align 8 .u64 _ZZ20_compute_matrix_cudaP7double2yyyyyPKdPK6float3E3dim;
	ld.param.u64 	%rd10, [_Z20_compute_matrix_cudaP7double2yyyyyPKdPK6float3_param_0];
	ld.param.u64 	%rd11, [_Z20_compute_matrix_cudaP7double2yyyyyPKdPK6float3_param_1];
	ld.param.u64 	%rd12, [_Z20_compute_matrix_cudaP7double2yyyyyPKdPK6float3_param_2];
	ld.param.u64 	%rd16, [_Z20_compute_matrix_cudaP7double2yyyyyPKdPK6float3_param_6];
	cvta.to.global.u64 	%rd1, %rd10;
	mov.u32 	%r1, %tid.x;
	mov.u32 	%r2, %ctaid.x;
	setp.ne.s32 	%p16, %r1, 0;
	@%p16 bra 	$L__BB1_30;
	cvta.to.global.u64 	%rd18, %rd16;
	mov.u32 	%r3, %nctaid.y;
	st.shared.u32 	[_ZZ20_compute_matrix_cudaP7double2yyyyyPKdPK6float3E6n_harm], %r3;
	mov.u32 	%r32, %nctaid.x;
	st.shared.u32 	[_ZZ20_compute_matrix_cudaP7double2yyyyyPKdPK6float3E2Np], %r32;
	mov.u32 	%r4, %ctaid.y;
	shl.b32 	%r33, %r4, 1;
	mul.wide.u32 	%rd19, %r33, 4;
	mov.u64 	%rd20, lm2idx_gpu;
	add.s64 	%rd21, %rd20, %rd19;
	ld.const.u32 	%r5, [%rd21];
	st.shared.u32 	[_ZZ20_compute_matrix_cudaP7double2yyyyyPKdPK6float3E2lp], %r5;
	ld.const.u32 	%r34, [%rd21+4];
	st.shared.u32 	[_ZZ20_compute_matrix_cudaP7double2yyyyyPKdPK6float3E2mp], %r34;
	mul.wide.u32 	%rd22, %r2, 8;
	add.s64 	%rd23, %rd18, %rd22;
	ld.global.f64 	%fd1, [%rd23];
	add.s32 	%r6, %r5, -1;
	cvt.rn.f64.s32 	%fd2, %r6;
	{
	.reg .b32 %temp; 
	mov.b64 	{%temp, %r7}, %fd1;
	}
	{
	.reg .b32 %temp; 
	mov.b64 	{%temp, %r8}, %fd2;
	}
	shr.u32 	%r35, %r8, 20;
	and.b32  	%r36, %r35, 2047;
	add.s32 	%r37, %r36, -1012;
	mov.b64 	%rd24, %fd2;
	shl.b64 	%rd2, %rd24, %r37;
	setp.eq.s64 	%p84, %rd2, -9223372036854775808;
	abs.f64 	%fd3, %fd1;
	{ // callseq 4, 0
	.param .b64 param0;
	st.param.f64 	[param0], %fd3;
	.param .b64 param1;
	st.param.f64 	[param1], %fd2;
	.param .b64 retval0;
	call.uni (retval0), 
	__internal_accurate_pow, 
	(
	param0, 
	param1
	);
	ld.param.f64 	%fd66, [retval0];
	} // callseq 4
	setp.lt.s32 	%p18, %r7, 0;
	neg.f64 	%fd68, %fd66;
	selp.f64 	%fd69, %fd68, %fd66, %p84;
	selp.f64 	%fd146, %fd69, %fd66, %p18;
	setp.neu.f64 	%p19, %fd1, 0d0000000000000000;
	@%p19 bra 	$L__BB1_3;
	setp.eq.s64 	%p20, %rd2, -9223372036854775808;
	abs.f64 	%fd70, %fd2;
	setp.neu.f64 	%p21, %fd70, 0d3FE0000000000000;
	and.pred  	%p84, %p21, %p20;
	selp.b32 	%r38, %r7, 0, %p84;
	setp.lt.s32 	%p22, %r8, 0;
	or.b32  	%r39, %r38, 2146435072;
	selp.b32 	%r40, %r39, %r38, %p22;
	mov.b32 	%r41, 0;
	mov.b64 	%fd146, {%r41, %r40};
$L__BB1_3:
	add.f64 	%fd71, %fd1, %fd2;
	{
	.reg .b32 %temp; 
	mov.b64 	{%temp, %r42}, %fd71;
	}
	and.b32  	%r43, %r42, 2146435072;
	setp.ne.s32 	%p23, %r43, 2146435072;
	@%p23 bra 	$L__BB1_8;
	setp.num.f64 	%p24, %fd1, %fd1;
	@%p24 bra 	$L__BB1_6;
	add.rn.f64 	%fd146, %fd1, %fd2;
	bra.uni 	$L__BB1_8;
$L__BB1_6:
	setp.neu.f64 	%p25, %fd3, 0d7FF0000000000000;
	@%p25 bra 	$L__BB1_8;
	setp.lt.s32 	%p26, %r7, 0;
	setp.lt.s32 	%p27, %r8, 0;
	selp.b32 	%r44, 0, 2146435072, %p27;
	and.b32  	%r45, %r8, 2147483647;
	setp.ne.s32 	%p28, %r45, 1071644672;
	or.b32  	%r46, %r44, -2147483648;
	selp.b32 	%r47, %r46, %r44, %p28;
	selp.b32 	%r48, %r47, %r44, %p84;
	selp.b32 	%r49, %r48, %r44, %p26;
	mov.b32 	%r50, 0;
	mov.b64 	%fd146, {%r50, %r49};
$L__BB1_8:
	setp.neu.f64 	%p29, %fd1, 0d0000000000000000;
	setp.lt.s32 	%p30, %r7, 0;
	cvt.rn.f64.s32 	%fd10, %r5;
	{
	.reg .b32 %temp; 
	mov.b64 	{%temp, %r9}, %fd10;
	}
	shr.u32 	%r51, %r9, 20;
	and.b32  	%r52, %r51, 2047;
	add.s32 	%r53, %r52, -1012;
	mov.b64 	%rd25, %fd10;
	shl.b64 	%rd3, %rd25, %r53;
	setp.eq.s64 	%p85, %rd3, -9223372036854775808;
	{ // callseq 5, 0
	.param .b64 param0;
	st.param.f64 	[param0], %fd3;
	.param .b64 param1;
	st.param.f64 	[param1], %fd10;
	.param .b64 retval0;
	call.uni (retval0), 
	__internal_accurate_pow, 
	(
	param0, 
	param1
	);
	ld.param.f64 	%fd72, [retval0];
	} // callseq 5
	neg.f64 	%fd74, %fd72;
	selp.f64 	%fd75, %fd74, %fd72, %p85;
	selp.f64 	%fd148, %fd75, %fd72, %p30;
	@%p29 bra 	$L__BB1_10;
	setp.eq.s64 	%p32, %rd3, -9223372036854775808;
	abs.f64 	%fd76, %fd10;
	setp.neu.f64 	%p33, %fd76, 0d3FE0000000000000;
	and.pred  	%p85, %p33, %p32;
	selp.b32 	%r54, %r7, 0, %p85;
	setp.lt.s32 	%p34, %r9, 0;
	or.b32  	%r55, %r54, 2146435072;
	selp.b32 	%r56, %r55, %r54, %p34;
	mov.b32 	%r57, 0;
	mov.b64 	%fd148, {%r57, %r56};
$L__BB1_10:
	add.f64 	%fd77, %fd1, %fd10;
	{
	.reg .b32 %temp; 
	mov.b64 	{%temp, %r58}, %fd77;
	}
	and.b32  	%r59, %r58, 2146435072;
	setp.ne.s32 	%p35, %r59, 2146435072;
	@%p35 bra 	$L__BB1_15;
	setp.num.f64 	%p36, %fd1, %fd1;
	@%p36 bra 	$L__BB1_13;
	add.rn.f64 	%fd148, %fd1, %fd10;
	bra.uni 	$L__BB1_15;
$L__BB1_13:
	setp.neu.f64 	%p37, %fd3, 0d7FF0000000000000;
	@%p37 bra 	$L__BB1_15;
	setp.lt.s32 	%p38, %r7, 0;
	setp.lt.s32 	%p39, %r9, 0;
	selp.b32 	%r60, 0, 2146435072, %p39;
	and.b32  	%r61, %r9, 2147483647;
	setp.ne.s32 	%p40, %r61, 1071644672;
	or.b32  	%r62, %r60, -2147483648;
	selp.b32 	%r63, %r62, %r60, %p40;
	selp.b32 	%r64, %r63, %r60, %p85;
	selp.b32 	%r65, %r64, %r60, %p38;
	mov.b32 	%r66, 0;
	mov.b64 	%fd148, {%r66, %r65};
$L__BB1_15:
	setp.eq.f64 	%p41, %fd1, 0d3FF0000000000000;
	setp.neu.f64 	%p42, %fd1, 0d0000000000000000;
	setp.lt.s32 	%p43, %r7, 0;
	setp.eq.s32 	%p44, %r5, 0;
	selp.f64 	%fd78, 0d3FF0000000000000, %fd148, %p44;
	selp.f64 	%fd17, 0d3FF0000000000000, %fd78, %p41;
	add.s32 	%r10, %r5, 1;
	cvt.rn.f64.s32 	%fd18, %r10;
	{
	.reg .b32 %temp; 
	mov.b64 	{%temp, %r11}, %fd18;
	}
	shr.u32 	%r67, %r11, 20;
	and.b32  	%r68, %r67, 2047;
	add.s32 	%r69, %r68, -1012;
	mov.b64 	%rd26, %fd18;
	shl.b64 	%rd4, %rd26, %r69;
	setp.eq.s64 	%p86, %rd4, -9223372036854775808;
	{ // callseq 6, 0
	.param .b64 param0;
	st.param.f64 	[param0], %fd3;
	.param .b64 param1;
	st.param.f64 	[param1], %fd18;
	.param .b64 retval0;
	call.uni (retval0), 
	__internal_accurate_pow, 
	(
	param0, 
	param1
	);
	ld.param.f64 	%fd79, [retval0];
	} // callseq 6
	neg.f64 	%fd81, %fd79;
	selp.f64 	%fd82, %fd81, %fd79, %p86;
	selp.f64 	%fd150, %fd82, %fd79, %p43;
	@%p42 bra 	$L__BB1_17;
	setp.eq.s64 	%p46, %rd4, -9223372036854775808;
	abs.f64 	%fd83, %fd18;
	setp.neu.f64 	%p47, %fd83, 0d3FE0000000000000;
	and.pred  	%p86, %p47, %p46;
	selp.b32 	%r70, %r7, 0, %p86;
	setp.lt.s32 	%p48, %r11, 0;
	or.b32  	%r71, %r70, 2146435072;
	selp.b32 	%r72, %r71, %r70, %p48;
	mov.b32 	%r73, 0;
	mov.b64 	%fd150, {%r73, %r72};
$L__BB1_17:
	add.f64 	%fd84, %fd1, %fd18;
	{
	.reg .b32 %temp; 
	mov.b64 	{%temp, %r74}, %fd84;
	}
	and.b32  	%r75, %r74, 2146435072;
	setp.ne.s32 	%p49, %r75, 2146435072;
	@%p49 bra 	$L__BB1_22;
	setp.num.f64 	%p50, %fd1, %fd1;
	@%p50 bra 	$L__BB1_20;
	add.rn.f64 	%fd150, %fd1, %fd18;
	bra.uni 	$L__BB1_22;
$L__BB1_20:
	setp.neu.f64 	%p51, %fd3, 0d7FF0000000000000;
	@%p51 bra 	$L__BB1_22;
	setp.lt.s32 	%p52, %r7, 0;
	setp.lt.s32 	%p53, %r11, 0;
	selp.b32 	%r76, 0, 2146435072, %p53;
	and.b32  	%r77, %r11, 2147483647;
	setp.ne.s32 	%p54, %r77, 1071644672;
	or.b32  	%r78, %r76, -2147483648;
	selp.b32 	%r79, %r78, %r76, %p54;
	selp.b32 	%r80, %r79, %r76, %p86;
	selp.b32 	%r81, %r80, %r76, %p52;
	mov.b32 	%r82, 0;
	mov.b64 	%fd150, {%r82, %r81};
$L__BB1_22:
	setp.eq.f64 	%p55, %fd1, 0d3FF0000000000000;
	setp.neu.f64 	%p56, %fd1, 0d0000000000000000;
	setp.lt.s32 	%p57, %r7, 0;
	setp.eq.s32 	%p58, %r10, 0;
	selp.f64 	%fd85, 0d3FF0000000000000, %fd150, %p58;
	selp.f64 	%fd25, 0d3FF0000000000000, %fd85, %p55;
	setp.eq.s32 	%p59, %r6, 0;
	selp.f64 	%fd86, 0d3FF0000000000000, %fd146, %p59;
	selp.f64 	%fd87, 0d3FF0000000000000, %fd86, %p55;
	st.shared.f64 	[_ZZ20_compute_matrix_cudaP7double2yyyyyPKdPK6float3E6pow_rp_$_0], %fd87;
	st.shared.f64 	[_ZZ20_compute_matrix_cudaP7double2yyyyyPKdPK6float3E6pow_rp_$_1], %fd17;
	st.shared.f64 	[_ZZ20_compute_matrix_cudaP7double2yyyyyPKdPK6float3E6pow_rp_$_2], %fd25;
	ld.const.u32 	%r83, [cu_OFFSET_POWRIJ];
	st.shared.u32 	[_ZZ20_compute_matrix_cudaP7double2yyyyyPKdPK6float3E13offset_powrij], %r83;
	ld.const.u32 	%r84, [cu_OFFSET_EXPPHI];
	st.shared.u32 	[_ZZ20_compute_matrix_cudaP7double2yyyyyPKdPK6float3E13offset_expphi], %r84;
	mad.lo.s32 	%r85, %r3, %r2, %r4;
	mul.lo.s32 	%r86, %r85, 3;
	st.shared.u32 	[_ZZ20_compute_matrix_cudaP7double2yyyyyPKdPK6float3E6iconta], %r86;
	cvt.s64.s32 	%rd27, %r86;
	ld.const.u64 	%rd5, [cu_DIM];
	mul.lo.s64 	%rd28, %rd5, %rd27;
	st.shared.u64 	[_ZZ20_compute_matrix_cudaP7double2yyyyyPKdPK6float3E3idx], %rd28;
	st.shared.u64 	[_ZZ20_compute_matrix_cudaP7double2yyyyyPKdPK6float3E3dim], %rd5;
	add.f64 	%fd88, %fd10, 0d3FF0000000000000;
	mul.f64 	%fd89, %fd88, %fd10;
	div.rn.f64 	%fd90, %fd89, %fd17;
	add.s64 	%rd29, %rd28, %rd27;
	shl.b64 	%rd30, %rd29, 4;
	add.s64 	%rd6, %rd1, %rd30;
	mov.f64 	%fd91, 0d0000000000000000;
	st.global.v2.f64 	[%rd6+32], {%fd90, %fd91};
	add.s32 	%r12, %r5, 2;
	cvt.rn.f64.s32 	%fd26, %r12;
	{
	.reg .b32 %temp; 
	mov.b64 	{%temp, %r13}, %fd26;
	}
	shr.u32 	%r87, %r13, 20;
	and.b32  	%r88, %r87, 2047;
	add.s32 	%r89, %r88, -1012;
	mov.b64 	%rd31, %fd26;
	shl.b64 	%rd7, %rd31, %r89;
	setp.eq.s64 	%p87, %rd7, -9223372036854775808;
	{ // callseq 7, 0
	.param .b64 param0;
	st.param.f64 	[param0], %fd3;
	.param .b64 param1;
	st.param.f64 	[param1], %fd26;
	.param .b64 retval0;
	call.uni (retval0), 
	__internal_accurate_pow, 
	(
	param0, 
	param1
	);
	ld.param.f64 	%fd92, [retval0];
	} // callseq 7
	neg.f64 	%fd94, %fd92;
	selp.f64 	%fd95, %fd94, %fd92, %p87;
	selp.f64 	%fd152, %fd95, %fd92, %p57;
	@%p56 bra 	$L__BB1_24;
	setp.eq.s64 	%p61, %rd7, -9223372036854775808;
	abs.f64 	%fd96, %fd26;
	setp.neu.f64 	%p62, %fd96, 0d3FE0000000000000;
	and.pred  	%p87, %p62, %p61;
	selp.b32 	%r90, %r7, 0, %p87;
	setp.lt.s32 	%p63, %r13, 0;
	or.b32  	%r91, %r90, 2146435072;
	selp.b32 	%r92, %r91, %r90, %p63;
	mov.b32 	%r93, 0;
	mov.b64 	%fd152, {%r93, %r92};
$L__BB1_24:
	add.f64 	%fd97, %fd1, %fd26;
	{
	.reg .b32 %temp; 
	mov.b64 	{%temp, %r94}, %fd97;
	}
	and.b32  	%r95, %r94, 2146435072;
	setp.ne.s32 	%p64, %r95, 2146435072;
	@%p64 bra 	$L__BB1_29;
	setp.num.f64 	%p65, %fd1, %fd1;
	@%p65 bra 	$L__BB1_27;
	add.rn.f64 	%fd152, %fd1, %fd26;
	bra.uni 	$L__BB1_29;
$L__BB1_27:
	setp.neu.f64 	%p66, %fd3, 0d7FF0000000000000;
	@%p66 bra 	$L__BB1_29;
	setp.lt.s32 	%p67, %r7, 0;
	setp.lt.s32 	%p68, %r13, 0;
	selp.b32 	%r96, 0, 2146435072, %p68;
	and.b32  	%r97, %r13, 2147483647;
	setp.ne.s32 	%p69, %r97, 1071644672;
	or.b32  	%r98, %r96, -2147483648;
	selp.b32 	%r99, %r98, %r96, %p69;
	selp.b32 	%r100, %r99, %r96, %p87;
	selp.b32 	%r101, %r100, %r96, %p67;
	mov.b32 	%r102, 0;
	mov.b64 	%fd152, {%r102, %r101};
$L__BB1_29:
	setp.eq.f64 	%p70, %fd1, 0d3FF0000000000000;
	setp.eq.s32 	%p71, %r12, 0;
	selp.f64 	%fd98, 0d3FF0000000000000, %fd152, %p71;
	selp.f64 	%fd99, 0d3FF0000000000000, %fd98, %p70;
	div.rn.f64 	%fd100, %fd10, %fd99;
	shl.b64 	%rd32, %rd5, 4;
	add.s64 	%rd33, %rd6, %rd32;
	mov.f64 	%fd101, 0d0000000000000000;
	st.global.v2.f64 	[%rd33], {%fd100, %fd101};
	mul.f64 	%fd102, %fd10, 0dBFE0000000000000;
	mul.f64 	%fd103, %fd102, %fd18;
	add.s32 	%r103, %r6, %r5;
	cvt.rn.f64.s32 	%fd104, %r103;
	mul.f64 	%fd105, %fd103, %fd104;
	div.rn.f64 	%fd106, %fd105, %fd17;
	st.global.v2.f64 	[%rd33+32], {%fd106, %fd101};
	rcp.rn.f64 	%fd107, %fd25;
	add.s64 	%rd34, %rd33, %rd32;
	st.global.v2.f64 	[%rd34+16], {%fd107, %fd101};
$L__BB1_30:
	bar.sync 	0;
	ld.shared.u32 	%r14, [_ZZ20_compute_matrix_cudaP7double2yyyyyPKdPK6float3E6n_harm];
	setp.ge.s32 	%p72, %r1, %r14;
	mov.b32 	%r151, 0;
	mov.b32 	%r150, 1;
	mov.f64 	%fd153, 0d0000000000000000;
	mov.f64 	%fd154, %fd153;
	mov.f64 	%fd155, %fd153;
	mov.f64 	%fd156, %fd153;
	mov.f64 	%fd157, %fd153;
	mov.f64 	%fd158, %fd153;
	mov.f64 	%fd159, %fd153;
	mov.f64 	%fd160, %fd153;
	@%p72 bra 	$L__BB1_32;
	shl.b32 	%r106, %r1, 1;
	mul.wide.u32 	%rd35, %r106, 4;
	mov.u64 	%rd36, lm2idx_gpu;
	add.s64 	%rd37, %rd36, %rd35;
	ld.const.u32 	%r150, [%rd37];
	ld.const.u32 	%r151, [%rd37+4];
	add.s32 	%r107, %r150, %r151;
	mad.lo.s32 	%r108, %r150, %r150, %r107;
	add.s32 	%r109, %r108, -1;
	ld.shared.u32 	%r110, [_ZZ20_compute_matrix_cudaP7double2yyyyyPKdPK6float3E2mp];
	ld.shared.u32 	%r111, [_ZZ20_compute_matrix_cudaP7double2yyyyyPKdPK6float3E2lp];
	add.s32 	%r112, %r110, %r111;
	mad.lo.s32 	%r113, %r111, %r111, %r112;
	add.s32 	%r114, %r113, -1;
	cvt.rn.f32.s32 	%f11, %r109;
	cvt.rn.f32.s32 	%f12, %r114;
	tex.2d.v4.f32.f32 	{%f13, %f14, %f15, %f16}, [%rd11, {%f11, %f12}];
	tex.2d.v4.f32.f32 	{%f17, %f18, %f19, %f20}, [%rd12, {%f11, %f12}];
	cvt.f64.f32 	%fd155, %f19;
	cvt.f64.f32 	%fd160, %f16;
	cvt.f64.f32 	%fd157, %f13;
	cvt.f64.f32 	%fd156, %f20;
	cvt.f64.f32 	%fd159, %f15;
	cvt.f64.f32 	%fd154, %f18;
	cvt.f64.f32 	%fd153, %f17;
	cvt.f64.f32 	%fd158, %f14;
$L__BB1_32:
	ld.shared.u32 	%r19, [_ZZ20_compute_matrix_cudaP7double2yyyyyPKdPK6float3E2Np];
	setp.lt.s32 	%p73, %r19, 1;
	@%p73 bra 	$L__BB1_43;
	mul.lo.s32 	%r152, %r19, %r2;
	ld.shared.u32 	%r115, [_ZZ20_compute_matrix_cudaP7double2yyyyyPKdPK6float3E2lp];
	add.s32 	%r117, %r115, %r150;
	add.s32 	%r118, %r117, -2;
	ld.shared.u32 	%r119, [_ZZ20_compute_matrix_cudaP7double2yyyyyPKdPK6float3E2mp];
	sub.s32 	%r120, %r151, %r119;
	abs.s32 	%r121, %r120;
	setp.eq.s32 	%p74, %r118, 0;
	setp.gt.s32 	%p75, %r121, %r118;
	add.s32 	%r123, %r117, -1;
	mul.lo.s32 	%r124, %r118, %r123;
	shr.u32 	%r125, %r124, 31;
	add.s32 	%r126, %r124, %r125;
	shr.s32 	%r127, %r126, 1;
	add.s32 	%r128, %r127, %r121;
	cvt.rn.f32.s32 	%f1, %r128;
	setp.eq.s32 	%p76, %r123, 0;
	setp.ge.s32 	%p77, %r121, %r117;
	shl.b32 	%r129, %r123, 1;
	add.s32 	%r130, %r124, %r129;
	shr.u32 	%r131, %r130, 31;
	add.s32 	%r132, %r130, %r131;
	shr.s32 	%r133, %r132, 1;
	add.s32 	%r134, %r133, %r121;
	cvt.rn.f32.s32 	%f2, %r134;
	setp.eq.s32 	%p78, %r117, 0;
	setp.gt.s32 	%p79, %r121, %r117;
	add.s32 	%r135, %r123, %r117;
	shl.b32 	%r136, %r135, 1;
	add.s32 	%r137, %r136, %r124;
	shr.u32 	%r138, %r137, 31;
	add.s32 	%r139, %r137, %r138;
	shr.s32 	%r140, %r139, 1;
	add.s32 	%r141, %r140, %r121;
	cvt.rn.f32.s32 	%f3, %r141;
	not.b32 	%r142, %r117;
	ld.shared.u32 	%r143, [_ZZ20_compute_matrix_cudaP7double2yyyyyPKdPK6float3E13offset_powrij];
	add.s32 	%r144, %r143, %r142;
	cvt.rn.f32.s32 	%f4, %r144;
	sub.s32 	%r145, %r143, %r117;
	cvt.rn.f32.s32 	%f5, %r145;
	add.s32 	%r146, %r145, 1;
	cvt.rn.f32.s32 	%f6, %r146;
	ld.shared.u32 	%r147, [_ZZ20_compute_matrix_cudaP7double2yyyyyPKdPK6float3E13offset_expphi];
	add.s32 	%r148, %r120, %r147;
	cvt.rn.f32.s32 	%f7, %r148;
	ld.shared.f64 	%fd109, [_ZZ20_compute_matrix_cudaP7double2yyyyyPKdPK6float3E6pow_rp_$_0];
	mul.f64 	%fd49, %fd155, %fd109;
	ld.shared.u64 	%rd8, [_ZZ20_compute_matrix_cudaP7double2yyyyyPKdPK6float3E3idx];
	mul.f64 	%fd50, %fd160, %fd109;
	mul.f64 	%fd51, %fd157, %fd109;
	mul.f64 	%fd52, %fd156, %fd109;
	mul.f64 	%fd53, %fd159, %fd109;
	ld.shared.f64 	%fd110, [_ZZ20_compute_matrix_cudaP7double2yyyyyPKdPK6float3E6pow_rp_$_2];
	mul.f64 	%fd54, %fd154, %fd110;
	ld.shared.u64 	%rd9, [_ZZ20_compute_matrix_cudaP7double2yyyyyPKdPK6float3E3dim];
	ld.shared.f64 	%fd111, [_ZZ20_compute_matrix_cudaP7double2yyyyyPKdPK6float3E6pow_rp_$_1];
	mul.f64 	%fd55, %fd153, %fd111;
	mul.f64 	%fd56, %fd158, %fd111;
	or.pred  	%p13, %p74, %p75;
	selp.f64 	%fd57, 0d3FF0000000000000, 0d0000000000000000, %p74;
	or.pred  	%p14, %p76, %p77;
	selp.f64 	%fd58, 0d3FF0000000000000, 0d0000000000000000, %p76;
	or.pred  	%p15, %p78, %p79;
	selp.f64 	%fd59, 0d3FF0000000000000, 0d0000000000000000, %p78;
	neg.s32 	%r155, %r19;
	neg.s32 	%r154, %r2;
	mul.lo.s32 	%r153, %r1, 3;
	shl.b64 	%rd46, %rd9, 4;
$L__BB1_34:
	mov.u32 	%r149, %tid.x;
	setp.ge.s32 	%p80, %r149, %r14;
	setp.eq.s32 	%p81, %r154, 0;
	or.pred  	%p82, %p81, %p80;
	@%p82 bra 	$L__BB1_42;
	ld.param.u64 	%rd55, [_Z20_compute_matrix_cudaP7double2yyyyyPKdPK6float3_param_7];
	cvta.to.global.u64 	%rd38, %rd55;
	mul.wide.u32 	%rd39, %r152, 12;
	add.s64 	%rd40, %rd38, %rd39;
	ld.global.f32 	%f8, [%rd40];
	ld.global.f32 	%f9, [%rd40+4];
	ld.global.f32 	%f10, [%rd40+8];
	mov.f64 	%fd161, %fd57;
	@%p13 bra 	$L__BB1_37;
	ld.param.u64 	%rd50, [_Z20_compute_matrix_cudaP7double2yyyyyPKdPK6float3_param_3];
	tex.2d.v4.f32.f32 	{%f21, %f22, %f23, %f24}, [%rd50, {%f9, %f1}];
	cvt.f64.f32 	%fd161, %f21;
$L__BB1_37:
	mov.f64 	%fd162, %fd58;
	@%p14 bra 	$L__BB1_39;
	ld.param.u64 	%rd51, [_Z20_compute_matrix_cudaP7double2yyyyyPKdPK6float3_param_3];
	tex.2d.v4.f32.f32 	{%f25, %f26, %f27, %f28}, [%rd51, {%f9, %f2}];
	cvt.f64.f32 	%fd162, %f25;
$L__BB1_39:
	mov.f64 	%fd163, %fd59;
	@%p15 bra 	$L__BB1_41;
	ld.param.u64 	%rd52, [_Z20_compute_matrix_cudaP7double2yyyyyPKdPK6float3_param_3];
	tex.2d.v4.f32.f32 	{%f29, %f30, %f31, %f32}, [%rd52, {%f9, %f3}];
	cvt.f64.f32 	%fd163, %f29;
$L__BB1_41:
	ld.param.u64 	%rd54, [_Z20_compute_matrix_cudaP7double2yyyyyPKdPK6float3_param_5];
	ld.param.u64 	%rd53, [_Z20_compute_matrix_cudaP7double2yyyyyPKdPK6float3_param_4];
	ld.param.u64 	%rd49, [_Z20_compute_matrix_cudaP7double2yyyyyPKdPK6float3_param_0];
	tex.2d.v4.f32.f32 	{%f33, %f34, %f35, %f36}, [%rd53, {%f8, %f4}];
	cvt.f64.f32 	%fd112, %f33;
	tex.2d.v4.f32.f32 	{%f37, %f38, %f39, %f40}, [%rd53, {%f8, %f5}];
	cvt.f64.f32 	%fd113, %f37;
	tex.2d.v4.f32.f32 	{%f41, %f42, %f43, %f44}, [%rd53, {%f8, %f6}];
	cvt.f64.f32 	%fd114, %f41;
	tex.2d.v4.f32.f32 	{%f45, %f46, %f47, %f48}, [%rd54, {%f10, %f7}];
	cvt.f64.f32 	%fd115, %f45;
	cvt.f64.f32 	%fd116, %f46;
	neg.f64 	%fd117, %fd116;
	mul.f64 	%fd118, %fd163, %fd49;
	mul.f64 	%fd119, %fd118, %fd112;
	mul.f64 	%fd120, %fd119, %fd115;
	mul.f64 	%fd121, %fd119, %fd116;
	cvt.s64.s32 	%rd41, %r153;
	add.s64 	%rd42, %rd8, %rd41;
	cvta.to.global.u64 	%rd43, %rd49;
	shl.b64 	%rd44, %rd42, 4;
	add.s64 	%rd45, %rd43, %rd44;
	st.global.v2.f64 	[%rd45], {%fd120, %fd121};
	mul.f64 	%fd122, %fd162, %fd50;
	mul.f64 	%fd123, %fd122, %fd113;
	mul.f64 	%fd124, %fd123, %fd117;
	mul.f64 	%fd125, %fd123, %fd115;
	st.global.v2.f64 	[%rd45+16], {%fd124, %fd125};
	mul.f64 	%fd126, %fd161, %fd52;
	fma.rn.f64 	%fd127, %fd163, %fd51, %fd126;
	mul.f64 	%fd128, %fd53, %fd112;
	mul.f64 	%fd129, %fd163, %fd128;
	fma.rn.f64 	%fd130, %fd127, %fd114, %fd129;
	mul.f64 	%fd131, %fd130, %fd115;
	mul.f64 	%fd132, %fd130, %fd116;
	st.global.v2.f64 	[%rd45+32], {%fd131, %fd132};
	mul.f64 	%fd133, %fd54, %fd112;
	mul.f64 	%fd134, %fd163, %fd133;
	mul.f64 	%fd135, %fd134, %fd115;
	mul.f64 	%fd136, %fd134, %fd116;
	add.s64 	%rd47, %rd45, %rd46;
	st.global.v2.f64 	[%rd47+32], {%fd135, %fd136};
	mul.f64 	%fd137, %fd163, %fd55;
	mul.f64 	%fd138, %fd137, %fd112;
	mul.f64 	%fd139, %fd138, %fd115;
	mul.f64 	%fd140, %fd138, %fd116;
	add.s64 	%rd48, %rd47, %rd46;
	st.global.v2.f64 	[%rd48+16], {%fd139, %fd140};
	mul.f64 	%fd141, %fd162, %fd56;
	mul.f64 	%fd142, %fd141, %fd113;
	mul.f64 	%fd143, %fd142, %fd117;
	mul.f64 	%fd144, %fd142, %fd115;
	st.global.v2.f64 	[%rd48+32], {%fd143, %fd144};
$L__BB1_42:
	add.s32 	%r155, %r155, 1;
	setp.ne.s32 	%p83, %r155, 0;
	add.s32 	%r154, %r154, 1;
	mad.lo.s32 	%r153, %r14, 3, %r153;
	add.s32 	%r152, %r152, 1;
	@%p83 bra 	$L__BB1_34;
$L__BB1_43:
	ret;

}
	// .globl	_Z16addComplexKernelP7double2S_i
.visible .entry _Z16addComplexKernelP7double2S_i(
	.param .u64 .ptr .align 1 _Z16addComplexKernelP7double2S_i_param_0,
	.param .align 16 .b8 _Z16addComplexKernelP7double2S_i_param_1[16],
	.param .u32 _Z16addComplexKernelP7double2S_i_param_2
)
{
	.reg .pred 	%p<2>;
	.reg .b32 	%r<6>;
	.reg .b64 	%rd<5>;
	.reg .b64 	%fd<7>;

	ld.param.u64 	%rd1, [_Z16addComplexKernelP7double2S_i_param_0];
	ld.param.v2.f64 	{%fd1, %fd2}, [_Z16addComplexKernelP7double2S_i_param_1];
	ld.param.u32 	%r2, [_Z16addComplexKernelP7double2S_i_param_2];
	mov.u32 	%r3, %ctaid.x;
	mov.u32 	%r4, %ntid.x;
	mov.u32 	%r5, %tid.x;
	mad.lo.s32 	%r1, %r3, %r4, %r5;
	setp.ge.s32 	%p1, %r1, %r2;
	@%p1 bra 	$L__BB2_2;
	cvta.to.global.u64 	%rd2, %rd1;
	mul.wide.s32 	%rd3, %r1, 16;
	add.s64 	%rd4, %rd2, %rd3;
	ld.global.v2.f64 	{%fd3, %fd4}, [%rd4];
	add.f64 	%fd5, %fd1, %fd3;
	add.f64 	%fd6, %fd2, %fd4;
	st.global.v2.f64 	[%rd4], {%fd5, %fd6};
$L__BB2_2:
	ret;

}
	// .globl	_Z14_matmult2_cudaPK7double2PS_yyyyyPKdPK6float3
.visible .entry _Z14_matmult2_cudaPK7double2PS_yyyyyPKdPK6float3(
	.param .u64 .ptr .align 1 _Z14_matmult2_cudaPK7double2PS_yyyyyPKdPK6float3_param_0,
	.param .u64 .ptr .align 1 _Z14_matmult2_cudaPK7double2PS_yyyyyPKdPK6float3_param_1,
	.param .u64 _Z14_matmult2_cudaPK7double2PS_yyyyyPKdPK6float3_param_2,
	.param .u64 _Z14_matmult2_cudaPK7double2PS_yyyyyPKdPK6float3_param_3,
	.param .u64 _Z14_matmult2_cudaPK7double2PS_yyyyyPKdPK6float3_param_4,
	.param .u64 _Z14_matmult2_cudaPK7double2PS_yyyyyPKdPK6float3_param_5,
	.param .u64 _Z14_matmult2_cudaPK7double2PS_yyyyyPKdPK6float3_param_6,
	.param .u64 .ptr .align 1 _Z14_matmult2_cudaPK7double2PS_yyyyyPKdPK6float3_param_7,
	.param .u64 .ptr .align 1 _Z14_matmult2_cudaPK7double2PS_yyyyyPKdPK6float3_param_8
)
{
	.reg .pred 	%p<265>;
	.reg .b32 	%r<464>;
	.reg .b32 	%f<49>;
	.reg .b64 	%rd<57>;
	.reg .b64 	%fd<427>;
	// demoted variable
	.shared .align 8 .f64 _ZZ14_matmult2_cudaPK7double2PS_yyyyyPKdPK6float3E6pow_rp_$_0;
	// demoted variable
	.shared .align 8 .f64 _ZZ14_matmult2_cudaPK7double2PS_yyyyyPKdPK6float3E6pow_rp_$_1;
	// demoted variable
	.shared .align 8 .f64 _ZZ14_matmult2_cudaPK7double2PS_yyyyyPKdPK6float3E6pow_rp_$_2;
	// demoted variable
	.shared .align 4 .u32 _ZZ14_matmult2_cudaPK7double2PS_yyyyyPKdPK6float3E2lp;
	// demoted variable
	.shared .align 4 .u32 _ZZ14_matmult2_cudaPK7double2PS_yyyyyPKdPK6float3E2mp;
	// demoted variable
	.shared .align 4 .u32 _ZZ14_matmult2_cudaPK7double2PS_yyyyyPKdPK6float3E6n_harm;
	// demoted variable
	.shared .align 4 .u32 _ZZ14_matmult2_cudaPK7double2PS_yyyyyPKdPK6float3E2Np;
	// demoted variable
	.shared .align 4 .u32 _ZZ14_matmult2_cudaPK7double2PS_yyyyyPKdPK6float3E1i;
	// demoted variable
	.shared .align 4 .u32 _ZZ14_matmult2_cudaPK7double2PS_yyyyyPKdPK6float3E3idx;
	// demoted variable
	.shared .align 4 .u32 _ZZ14_matmult2_cudaPK7double2PS_yyyyyPKdPK6float3E6iconta;
	// demoted variable
	.shared .align 4 .u32 _ZZ14_matmult2_cudaPK7double2PS_yyyyyPKdPK6float3E13offset_powrij;
	// demoted variable
	.shared .align 4 .u32 _ZZ14_matmult2_cudaPK7double2PS_yyyyyPKdPK6float3E13offset_expphi;
	ld.param.u64 	%rd14, [_Z14_matmult2_cudaPK7double2PS_yyyyyPKdPK6float3_param_0];
	ld.param.u64 	%rd7, [_Z14_matmult2_cudaPK7double2PS_yyyyyPKdPK6float3_param_2];
	ld.param.u64 	%rd8, [_Z14_matmult2_cudaPK7double2PS_yyyyyPKdPK6float3_param_3];
	ld.param.u64 	%rd12, [_Z14_matmult2_cudaPK7double2PS_yyyyyPKdPK6float3_param_7];
	cvta.to.global.u64 	%rd1, %rd14;
	mov.u32 	%r1, %tid.x;
	setp.ne.s32 	%p14, %r1, 0;
	mov.f64 	%fd421, 0d0000000000000000;
	mov.f64 	%fd422, %fd421;
	mov.f64 	%fd423, %fd421;
	mov.f64 	%fd424, %fd421;
	mov.f64 	%fd425, %fd421;
	mov.f64 	%fd426, %fd421;
	@%p14 bra 	$L__BB3_30;
	cvta.to.global.u64 	%rd15, %rd12;
	mov.u32 	%r2, %ctaid.x;
	st.shared.u32 	[_ZZ14_matmult2_cudaPK7double2PS_yyyyyPKdPK6float3E1i], %r2;
	mov.u32 	%r3, %ctaid.y;
	st.shared.u32 	[_ZZ14_matmult2_cudaPK7double2PS_yyyyyPKdPK6float3E3idx], %r3;
	shl.b32 	%r40, %r3, 1;
	mul.wide.u32 	%rd16, %r40, 4;
	mov.u64 	%rd17, lm2idx_gpu;
	add.s64 	%rd18, %rd17, %rd16;
	ld.const.u32 	%r4, [%rd18];
	st.shared.u32 	[_ZZ14_matmult2_cudaPK7double2PS_yyyyyPKdPK6float3E2lp], %r4;
	ld.const.u32 	%r41, [%rd18+4];
	st.shared.u32 	[_ZZ14_matmult2_cudaPK7double2PS_yyyyyPKdPK6float3E2mp], %r41;
	mov.u32 	%r5, %nctaid.y;
	st.shared.u32 	[_ZZ14_matmult2_cudaPK7double2PS_yyyyyPKdPK6float3E6n_harm], %r5;
	mov.u32 	%r42, %nctaid.x;
	st.shared.u32 	[_ZZ14_matmult2_cudaPK7double2PS_yyyyyPKdPK6float3E2Np], %r42;
	ld.const.u32 	%r43, [cu_OFFSET_POWRIJ];
	st.shared.u32 	[_ZZ14_matmult2_cudaPK7double2PS_yyyyyPKdPK6float3E13offset_powrij], %r43;
	ld.const.u32 	%r44, [cu_OFFSET_EXPPHI];
	st.shared.u32 	[_ZZ14_matmult2_cudaPK7double2PS_yyyyyPKdPK6float3E13offset_expphi], %r44;
	mul.wide.u32 	%rd19, %r2, 8;
	add.s64 	%rd20, %rd15, %rd19;
	ld.global.f64 	%fd1, [%rd20];
	add.s32 	%r6, %r4, -1;
	cvt.rn.f64.s32 	%fd2, %r6;
	{
	.reg .b32 %temp; 
	mov.b64 	{%temp, %r7}, %fd1;
	}
	{
	.reg .b32 %temp; 
	mov.b64 	{%temp, %r8}, %fd2;
	}
	shr.u32 	%r45, %r8, 20;
	and.b32  	%r46, %r45, 2047;
	add.s32 	%r47, %r46, -1012;
	mov.b64 	%rd21, %fd2;
	shl.b64 	%rd2, %rd21, %r47;
	setp.eq.s64 	%p261, %rd2, -9223372036854775808;
	abs.f64 	%fd3, %fd1;
	{ // callseq 8, 0
	.param .b64 param0;
	st.param.f64 	[param0], %fd3;
	.param .b64 param1;
	st.param.f64 	[param1], %fd2;
	.param .b64 retval0;
	call.uni (retval0), 
	__internal_accurate_pow, 
	(
	param0, 
	param1
	);
	ld.param.f64 	%fd156, [retval0];
	} // callseq 8
	setp.lt.s32 	%p16, %r7, 0;
	neg.f64 	%fd158, %fd156;
	selp.f64 	%fd159, %fd158, %fd156, %p261;
	selp.f64 	%fd385, %fd159, %fd156, %p16;
	setp.neu.f64 	%p17, %fd1, 0d0000000000000000;
	@%p17 bra 	$L__BB3_3;
	setp.eq.s64 	%p18, %rd2, -9223372036854775808;
	abs.f64 	%fd160, %fd2;
	setp.neu.f64 	%p19, %fd160, 0d3FE0000000000000;
	and.pred  	%p261, %p19, %p18;
	selp.b32 	%r48, %r7, 0, %p261;
	setp.lt.s32 	%p20, %r8, 0;
	or.b32  	%r49, %r48, 2146435072;
	selp.b32 	%r50, %r49, %r48, %p20;
	mov.b32 	%r51, 0;
	mov.b64 	%fd385, {%r51, %r50};
$L__BB3_3:
	add.f64 	%fd161, %fd1, %fd2;
	{
	.reg .b32 %temp; 
	mov.b64 	{%temp, %r52}, %fd161;
	}
	and.b32  	%r53, %r52, 2146435072;
	setp.ne.s32 	%p21, %r53, 2146435072;
	@%p21 bra 	$L__BB3_8;
	setp.num.f64 	%p22, %fd1, %fd1;
	@%p22 bra 	$L__BB3_6;
	add.rn.f64 	%fd385, %fd1, %fd2;
	bra.uni 	$L__BB3_8;
$L__BB3_6:
	setp.neu.f64 	%p23, %fd3, 0d7FF0000000000000;
	@%p23 bra 	$L__BB3_8;
	setp.lt.s32 	%p24, %r7, 0;
	setp.lt.s32 	%p25, %r8, 0;
	selp.b32 	%r54, 0, 2146435072, %p25;
	and.b32  	%r55, %r8, 2147483647;
	setp.ne.s32 	%p26, %r55, 1071644672;
	or.b32  	%r56, %r54, -2147483648;
	selp.b32 	%r57, %r56, %r54, %p26;
	selp.b32 	%r58, %r57, %r54, %p261;
	selp.b32 	%r59, %r58, %r54, %p24;
	mov.b32 	%r60, 0;
	mov.b64 	%fd385, {%r60, %r59};
$L__BB3_8:
	setp.neu.f64 	%p27, %fd1, 0d0000000000000000;
	setp.lt.s32 	%p28, %r7, 0;
	cvt.rn.f64.s32 	%fd10, %r4;
	{
	.reg .b32 %temp; 
	mov.b64 	{%temp, %r9}, %fd10;
	}
	shr.u32 	%r61, %r9, 20;
	and.b32  	%r62, %r61, 2047;
	add.s32 	%r63, %r62, -1012;
	mov.b64 	%rd22, %fd10;
	shl.b64 	%rd3, %rd22, %r63;
	setp.eq.s64 	%p262, %rd3, -9223372036854775808;
	{ // callseq 9, 0
	.param .b64 param0;
	st.param.f64 	[param0], %fd3;
	.param .b64 param1;
	st.param.f64 	[param1], %fd10;
	.param .b64 retval0;
	call.uni (retval0), 
	__internal_accurate_pow, 
	(
	param0, 
	param1
	);
	ld.param.f64 	%fd162, [retval0];
	} // callseq 9
	neg.f64 	%fd164, %fd162;
	selp.f64 	%fd165, %fd164, %fd162, %p262;
	selp.f64 	%fd387, %fd165, %fd162, %p28;
	@%p27 bra 	$L__BB3_10;
	setp.eq.s64 	%p30, %rd3, -9223372036854775808;
	abs.f64 	%fd166, %fd10;
	setp.neu.f64 	%p31, %fd166, 0d3FE0000000000000;
	and.pred  	%p262, %p31, %p30;
	selp.b32 	%r64, %r7, 0, %p262;
	setp.lt.s32 	%p32, %r9, 0;
	or.b32  	%r65, %r64, 2146435072;
	selp.b32 	%r66, %r65, %r64, %p32;
	mov.b32 	%r67, 0;
	mov.b64 	%fd387, {%r67, %r66};
$L__BB3_10:
	add.f64 	%fd167, %fd1, %fd10;
	{
	.reg .b32 %temp; 
	mov.b64 	{%temp, %r68}, %fd167;
	}
	and.b32  	%r69, %r68, 2146435072;
	setp.ne.s32 	%p33, %r69, 2146435072;
	@%p33 bra 	$L__BB3_15;
	setp.num.f64 	%p34, %fd1, %fd1;
	@%p34 bra 	$L__BB3_13;
	add.rn.f64 	%fd387, %fd1, %fd10;
	bra.uni 	$L__BB3_15;
$L__BB3_13:
	setp.neu.f64 	%p35, %fd3, 0d7FF0000000000000;
	@%p35 bra 	$L__BB3_15;
	setp.lt.s32 	%p36, %r7, 0;
	setp.lt.s32 	%p37, %r9, 0;
	selp.b32 	%r70, 0, 2146435072, %p37;
	and.b32  	%r71, %r9, 2147483647;
	setp.ne.s32 	%p38, %r71, 1071644672;
	or.b32  	%r72, %r70, -2147483648;
	selp.b32 	%r73, %r72, %r70, %p38;
	selp.b32 	%r74, %r73, %r70, %p262;
	selp.b32 	%r75, %r74, %r70, %p36;
	mov.b32 	%r76, 0;
	mov.b64 	%fd387, {%r76, %r75};
$L__BB3_15:
	setp.eq.f64 	%p39, %fd1, 0d3FF0000000000000;
	setp.neu.f64 	%p40, %fd1, 0d0000000000000000;
	setp.lt.s32 	%p41, %r7, 0;
	setp.eq.s32 	%p42, %r4, 0;
	selp.f64 	%fd168, 0d3FF0000000000000, %fd387, %p42;
	selp.f64 	%fd17, 0d3FF0000000000000, %fd168, %p39;
	add.s32 	%r10, %r4, 1;
	cvt.rn.f64.s32 	%fd18, %r10;
	{
	.reg .b32 %temp; 
	mov.b64 	{%temp, %r11}, %fd18;
	}
	shr.u32 	%r77, %r11, 20;
	and.b32  	%r78, %r77, 2047;
	add.s32 	%r79, %r78, -1012;
	mov.b64 	%rd23, %fd18;
	shl.b64 	%rd4, %rd23, %r79;
	setp.eq.s64 	%p263, %rd4, -9223372036854775808;
	{ // callseq 10, 0
	.param .b64 param0;
	st.param.f64 	[param0], %fd3;
	.param .b64 param1;
	st.param.f64 	[param1], %fd18;
	.param .b64 retval0;
	call.uni (retval0), 
	__internal_accurate_pow, 
	(
	param0, 
	param1
	);
	ld.param.f64 	%fd169, [retval0];
	} // callseq 10
	neg.f64 	%fd171, %fd169;
	selp.f64 	%fd172, %fd171, %fd169, %p263;
	selp.f64 	%fd389, %fd172, %fd169, %p41;
	@%p40 bra 	$L__BB3_17;
	setp.eq.s64 	%p44, %rd4, -9223372036854775808;
	abs.f64 	%fd173, %fd18;
	setp.neu.f64 	%p45, %fd173, 0d3FE0000000000000;
	and.pred  	%p263, %p45, %p44;
	selp.b32 	%r80, %r7, 0, %p263;
	setp.lt.s32 	%p46, %r11, 0;
	or.b32  	%r81, %r80, 2146435072;
	selp.b32 	%r82, %r81, %r80, %p46;
	mov.b32 	%r83, 0;
	mov.b64 	%fd389, {%r83, %r82};
$L__BB3_17:
	add.f64 	%fd174, %fd1, %fd18;
	{
	.reg .b32 %temp; 
	mov.b64 	{%temp, %r84}, %fd174;
	}
	and.b32  	%r85, %r84, 2146435072;
	setp.ne.s32 	%p47, %r85, 2146435072;
	@%p47 bra 	$L__BB3_22;
	setp.num.f64 	%p48, %fd1, %fd1;
	@%p48 bra 	$L__BB3_20;
	add.rn.f64 	%fd389, %fd1, %fd18;
	bra.uni 	$L__BB3_22;
$L__BB3_20:
	setp.neu.f64 	%p49, %fd3, 0d7FF0000000000000;
	@%p49 bra 	$L__BB3_22;
	setp.lt.s32 	%p50, %r7, 0;
	setp.lt.s32 	%p51, %r11, 0;
	selp.b32 	%r86, 0, 2146435072, %p51;
	and.b32  	%r87, %r11, 2147483647;
	setp.ne.s32 	%p52, %r87, 1071644672;
	or.b32  	%r88, %r86, -2147483648;
	selp.b32 	%r89, %r88, %r86, %p52;
	selp.b32 	%r90, %r89, %r86, %p263;
	selp.b32 	%r91, %r90, %r86, %p50;
	mov.b32 	%r92, 0;
	mov.b64 	%fd389, {%r92, %r91};
$L__BB3_22:
	setp.eq.f64 	%p53, %fd1, 0d3FF0000000000000;
	setp.neu.f64 	%p54, %fd1, 0d0000000000000000;
	setp.lt.s32 	%p55, %r7, 0;
	setp.eq.s32 	%p56, %r10, 0;
	selp.f64 	%fd175, 0d3FF0000000000000, %fd389, %p56;
	selp.f64 	%fd25, 0d3FF0000000000000, %fd175, %p53;
	setp.eq.s32 	%p57, %r6, 0;
	selp.f64 	%fd176, 0d3FF0000000000000, %fd385, %p57;
	selp.f64 	%fd177, 0d3FF0000000000000, %fd176, %p53;
	st.shared.f64 	[_ZZ14_matmult2_cudaPK7double2PS_yyyyyPKdPK6float3E6pow_rp_$_0], %fd177;
	st.shared.f64 	[_ZZ14_matmult2_cudaPK7double2PS_yyyyyPKdPK6float3E6pow_rp_$_1], %fd17;
	st.shared.f64 	[_ZZ14_matmult2_cudaPK7double2PS_yyyyyPKdPK6float3E6pow_rp_$_2], %fd25;
	mad.lo.s32 	%r93, %r5, %r2, %r3;
	mul.lo.s32 	%r12, %r93, 3;
	st.shared.u32 	[_ZZ14_matmult2_cudaPK7double2PS_yyyyyPKdPK6float3E6iconta], %r12;
	mul.lo.s32 	%r94, %r10, %r4;
	cvt.rn.f64.s32 	%fd178, %r94;
	div.rn.f64 	%fd26, %fd178, %fd17;
	add.s32 	%r95, %r12, 2;
	mul.wide.u32 	%rd24, %r95, 16;
	add.s64 	%rd25, %rd1, %rd24;
	ld.global.v2.f64 	{%fd28, %fd27}, [%rd25];
	add.s32 	%r13, %r4, 2;
	cvt.rn.f64.s32 	%fd29, %r13;
	{
	.reg .b32 %temp; 
	mov.b64 	{%temp, %r14}, %fd29;
	}
	shr.u32 	%r96, %r14, 20;
	and.b32  	%r97, %r96, 2047;
	add.s32 	%r98, %r97, -1012;
	mov.b64 	%rd26, %fd29;
	shl.b64 	%rd5, %rd26, %r98;
	setp.eq.s64 	%p264, %rd5, -9223372036854775808;
	{ // callseq 11, 0
	.param .b64 param0;
	st.param.f64 	[param0], %fd3;
	.param .b64 param1;
	st.param.f64 	[param1], %fd29;
	.param .b64 retval0;
	call.uni (retval0), 
	__internal_accurate_pow, 
	(
	param0, 
	param1
	);
	ld.param.f64 	%fd179, [retval0];
	} // callseq 11
	neg.f64 	%fd181, %fd179;
	selp.f64 	%fd182, %fd181, %fd179, %p264;
	selp.f64 	%fd391, %fd182, %fd179, %p55;
	@%p54 bra 	$L__BB3_24;
	setp.eq.s64 	%p59, %rd5, -9223372036854775808;
	abs.f64 	%fd183, %fd29;
	setp.neu.f64 	%p60, %fd183, 0d3FE0000000000000;
	and.pred  	%p264, %p60, %p59;
	selp.b32 	%r99, %r7, 0, %p264;
	setp.lt.s32 	%p61, %r14, 0;
	or.b32  	%r100, %r99, 2146435072;
	selp.b32 	%r101, %r100, %r99, %p61;
	mov.b32 	%r102, 0;
	mov.b64 	%fd391, {%r102, %r101};
$L__BB3_24:
	add.f64 	%fd184, %fd1, %fd29;
	{
	.reg .b32 %temp; 
	mov.b64 	{%temp, %r103}, %fd184;
	}
	and.b32  	%r104, %r103, 2146435072;
	setp.ne.s32 	%p62, %r104, 2146435072;
	@%p62 bra 	$L__BB3_29;
	setp.num.f64 	%p63, %fd1, %fd1;
	@%p63 bra 	$L__BB3_27;
	add.rn.f64 	%fd391, %fd1, %fd29;
	bra.uni 	$L__BB3_29;
$L__BB3_27:
	setp.neu.f64 	%p64, %fd3, 0d7FF0000000000000;
	@%p64 bra 	$L__BB3_29;
	setp.lt.s32 	%p65, %r7, 0;
	setp.lt.s32 	%p66, %r14, 0;
	selp.b32 	%r105, 0, 2146435072, %p66;
	and.b32  	%r106, %r14, 2147483647;
	setp.ne.s32 	%p67, %r106, 1071644672;
	or.b32  	%r107, %r105, -2147483648;
	selp.b32 	%r108, %r107, %r105, %p67;
	selp.b32 	%r109, %r108, %r105, %p264;
	selp.b32 	%r110, %r109, %r105, %p65;
	mov.b32 	%r111, 0;
	mov.b64 	%fd391, {%r111, %r110};
$L__BB3_29:
	setp.eq.f64 	%p68, %fd1, 0d3FF0000000000000;
	setp.eq.s32 	%p69, %r13, 0;
	selp.f64 	%fd185, 0d3FF0000000000000, %fd391, %p69;
	selp.f64 	%fd186, 0d3FF0000000000000, %fd185, %p68;
	div.rn.f64 	%fd187, %fd10, %fd186;
	mul.wide.u32 	%rd27, %r12, 16;
	add.s64 	%rd28, %rd1, %rd27;
	ld.global.v2.f64 	{%fd188, %fd189}, [%rd28];
	mul.f64 	%fd190, %fd10, 0dBFE0000000000000;
	mul.f64 	%fd191, %fd190, %fd18;
	add.s32 	%r112, %r6, %r4;
	cvt.rn.f64.s32 	%fd192, %r112;
	mul.f64 	%fd193, %fd191, %fd192;
	div.rn.f64 	%fd194, %fd193, %fd17;
	mul.f64 	%fd195, %fd28, %fd194;
	mul.f64 	%fd196, %fd27, %fd194;
	fma.rn.f64 	%fd423, %fd187, %fd188, %fd195;
	fma.rn.f64 	%fd424, %fd187, %fd189, %fd196;
	rcp.rn.f64 	%fd197, %fd25;
	add.s32 	%r113, %r12, 1;
	mul.wide.u32 	%rd29, %r113, 16;
	add.s64 	%rd30, %rd1, %rd29;
	ld.global.v2.f64 	{%fd198, %fd199}, [%rd30];
	mul.f64 	%fd425, %fd197, %fd198;
	mul.f64 	%fd426, %fd197, %fd199;
	mul.f64 	%fd422, %fd26, %fd27;
	mul.f64 	%fd421, %fd28, %fd26;
$L__BB3_30:
	bar.sync 	0;
	shl.b32 	%r114, %r1, 1;
	mul.wide.u32 	%rd31, %r114, 4;
	mov.u64 	%rd32, lm2idx_gpu;
	add.s64 	%rd33, %rd32, %rd31;
	ld.const.u32 	%r115, [%rd33];
	ld.shared.u32 	%r116, [_ZZ14_matmult2_cudaPK7double2PS_yyyyyPKdPK6float3E2lp];
	ld.const.u32 	%r15, [%rd33+4];
	cvt.rn.f32.u32 	%f19, %r1;
	ld.shared.u32 	%r117, [_ZZ14_matmult2_cudaPK7double2PS_yyyyyPKdPK6float3E3idx];
	cvt.rn.f32.s32 	%f20, %r117;
	tex.2d.v4.f32.f32 	{%f1, %f2, %f3, %f4}, [%rd7, {%f19, %f20}];
	tex.2d.v4.f32.f32 	{%f5, %f6, %f7, %f8}, [%rd8, {%f19, %f20}];
	add.s32 	%r16, %r116, %r115;
	ld.shared.u32 	%r17, [_ZZ14_matmult2_cudaPK7double2PS_yyyyyPKdPK6float3E2Np];
	setp.lt.s32 	%p70, %r17, 1;
	@%p70 bra 	$L__BB3_43;
	ld.shared.u32 	%r118, [_ZZ14_matmult2_cudaPK7double2PS_yyyyyPKdPK6float3E2mp];
	sub.s32 	%r119, %r15, %r118;
	ld.shared.u32 	%r120, [_ZZ14_matmult2_cudaPK7double2PS_yyyyyPKdPK6float3E1i];
	mul.lo.s32 	%r460, %r17, %r120;
	ld.shared.u32 	%r121, [_ZZ14_matmult2_cudaPK7double2PS_yyyyyPKdPK6float3E6n_harm];
	add.s32 	%r122, %r16, -2;
	abs.s32 	%r123, %r119;
	setp.eq.s32 	%p71, %r122, 0;
	setp.gt.s32 	%p72, %r123, %r122;
	add.s32 	%r20, %r16, -1;
	mul.lo.s32 	%r124, %r122, %r20;
	shr.u32 	%r125, %r124, 31;
	add.s32 	%r126, %r124, %r125;
	shr.s32 	%r127, %r126, 1;
	add.s32 	%r128, %r123, %r127;
	cvt.rn.f32.s32 	%f9, %r128;
	shl.b32 	%r129, %r20, 1;
	add.s32 	%r130, %r124, %r129;
	shr.u32 	%r131, %r130, 31;
	add.s32 	%r132, %r130, %r131;
	shr.s32 	%r133, %r132, 1;
	add.s32 	%r134, %r123, %r133;
	cvt.rn.f32.s32 	%f10, %r134;
	add.s32 	%r135, %r20, %r16;
	shl.b32 	%r136, %r135, 1;
	add.s32 	%r137, %r136, %r124;
	shr.u32 	%r138, %r137, 31;
	add.s32 	%r139, %r137, %r138;
	shr.s32 	%r140, %r139, 1;
	add.s32 	%r141, %r123, %r140;
	cvt.rn.f32.s32 	%f11, %r141;
	not.b32 	%r142, %r16;
	ld.shared.u32 	%r143, [_ZZ14_matmult2_cudaPK7double2PS_yyyyyPKdPK6float3E13offset_powrij];
	add.s32 	%r144, %r143, %r142;
	cvt.rn.f32.s32 	%f12, %r144;
	sub.s32 	%r145, %r143, %r16;
	cvt.rn.f32.s32 	%f13, %r145;
	add.s32 	%r146, %r145, 1;
	cvt.rn.f32.s32 	%f14, %r146;
	ld.shared.u32 	%r147, [_ZZ14_matmult2_cudaPK7double2PS_yyyyyPKdPK6float3E13offset_expphi];
	add.s32 	%r148, %r147, %r119;
	cvt.rn.f32.s32 	%f15, %r148;
	cvt.f64.f32 	%fd200, %f7;
	ld.shared.f64 	%fd201, [_ZZ14_matmult2_cudaPK7double2PS_yyyyyPKdPK6float3E6pow_rp_$_0];
	mul.f64 	%fd48, %fd201, %fd200;
	cvt.f64.f32 	%fd202, %f4;
	mul.f64 	%fd49, %fd201, %fd202;
	cvt.f64.f32 	%fd203, %f1;
	mul.f64 	%fd50, %fd201, %fd203;
	cvt.f64.f32 	%fd204, %f8;
	mul.f64 	%fd51, %fd201, %fd204;
	cvt.f64.f32 	%fd205, %f3;
	mul.f64 	%fd52, %fd201, %fd205;
	cvt.f64.f32 	%fd206, %f6;
	ld.shared.f64 	%fd207, [_ZZ14_matmult2_cudaPK7double2PS_yyyyyPKdPK6float3E6pow_rp_$_2];
	mul.f64 	%fd53, %fd207, %fd206;
	cvt.f64.f32 	%fd208, %f5;
	ld.shared.f64 	%fd209, [_ZZ14_matmult2_cudaPK7double2PS_yyyyyPKdPK6float3E6pow_rp_$_1];
	mul.f64 	%fd54, %fd209, %fd208;
	cvt.f64.f32 	%fd210, %f2;
	mul.f64 	%fd55, %fd209, %fd210;
	or.pred  	%p13, %p71, %p72;
	neg.s32 	%r463, %r17;
	neg.s32 	%r462, %r120;
	mad.lo.s32 	%r461, %r1, 3, 1;
	mul.lo.s32 	%r24, %r121, 3;
$L__BB3_32:
	setp.eq.s32 	%p73, %r462, 0;
	@%p73 bra 	$L__BB3_42;
	ld.param.u64 	%rd56, [_Z14_matmult2_cudaPK7double2PS_yyyyyPKdPK6float3_param_8];
	setp.eq.s32 	%p74, %r16, 2;
	selp.f64 	%fd404, 0d3FF0000000000000, 0d0000000000000000, %p74;
	mul.wide.s32 	%rd34, %r460, 12;
	cvta.to.global.u64 	%rd35, %rd56;
	add.s64 	%rd36, %rd35, %rd34;
	ld.global.f32 	%f16, [%rd36];
	ld.global.f32 	%f17, [%rd36+4];
	ld.global.f32 	%f18, [%rd36+8];
	@%p13 bra 	$L__BB3_35;
	ld.param.u64 	%rd51, [_Z14_matmult2_cudaPK7double2PS_yyyyyPKdPK6float3_param_4];
	tex.2d.v4.f32.f32 	{%f21, %f22, %f23, %f24}, [%rd51, {%f17, %f9}];
	cvt.f64.f32 	%fd404, %f21;
$L__BB3_35:
	setp.eq.s32 	%p75, %r20, 0;
	mov.f64 	%fd406, 0d3FF0000000000000;
	@%p75 bra 	$L__BB3_39;
	setp.ge.s32 	%p76, %r123, %r16;
	mov.f64 	%fd406, 0d0000000000000000;
	@%p76 bra 	$L__BB3_38;
	ld.param.u64 	%rd52, [_Z14_matmult2_cudaPK7double2PS_yyyyyPKdPK6float3_param_4];
	tex.2d.v4.f32.f32 	{%f25, %f26, %f27, %f28}, [%rd52, {%f17, %f10}];
	cvt.f64.f32 	%fd406, %f25;
$L__BB3_38:
	setp.eq.s32 	%p77, %r16, 0;
	mov.f64 	%fd408, 0d3FF0000000000000;
	@%p77 bra 	$L__BB3_41;
$L__BB3_39:
	setp.gt.s32 	%p78, %r123, %r16;
	mov.f64 	%fd408, 0d0000000000000000;
	@%p78 bra 	$L__BB3_41;
	ld.param.u64 	%rd53, [_Z14_matmult2_cudaPK7double2PS_yyyyyPKdPK6float3_param_4];
	tex.2d.v4.f32.f32 	{%f29, %f30, %f31, %f32}, [%rd53, {%f17, %f11}];
	cvt.f64.f32 	%fd408, %f29;
$L__BB3_41:
	ld.param.u64 	%rd55, [_Z14_matmult2_cudaPK7double2PS_yyyyyPKdPK6float3_param_6];
	ld.param.u64 	%rd54, [_Z14_matmult2_cudaPK7double2PS_yyyyyPKdPK6float3_param_5];
	tex.2d.v4.f32.f32 	{%f33, %f34, %f35, %f36}, [%rd54, {%f16, %f12}];
	cvt.f64.f32 	%fd215, %f33;
	tex.2d.v4.f32.f32 	{%f37, %f38, %f39, %f40}, [%rd54, {%f16, %f13}];
	cvt.f64.f32 	%fd216, %f37;
	tex.2d.v4.f32.f32 	{%f41, %f42, %f43, %f44}, [%rd54, {%f16, %f14}];
	cvt.f64.f32 	%fd217, %f41;
	tex.2d.v4.f32.f32 	{%f45, %f46, %f47, %f48}, [%rd55, {%f18, %f15}];
	cvt.f64.f32 	%fd218, %f45;
	cvt.f64.f32 	%fd219, %f46;
	add.s32 	%r149, %r461, -1;
	mul.wide.u32 	%rd37, %r149, 16;
	add.s64 	%rd38, %rd1, %rd37;
	ld.global.v2.f64 	{%fd220, %fd221}, [%rd38];
	add.s32 	%r150, %r461, 1;
	mul.wide.u32 	%rd39, %r461, 16;
	add.s64 	%rd40, %rd1, %rd39;
	ld.global.v2.f64 	{%fd222, %fd223}, [%rd40];
	mul.wide.u32 	%rd41, %r150, 16;
	add.s64 	%rd42, %rd1, %rd41;
	ld.global.v2.f64 	{%fd224, %fd225}, [%rd42];
	mul.f64 	%fd226, %fd220, %fd218;
	mul.f64 	%fd227, %fd221, %fd219;
	sub.f64 	%fd228, %fd226, %fd227;
	mul.f64 	%fd229, %fd221, %fd218;
	fma.rn.f64 	%fd230, %fd220, %fd219, %fd229;
	mul.f64 	%fd231, %fd222, %fd218;
	mul.f64 	%fd232, %fd223, %fd219;
	sub.f64 	%fd233, %fd231, %fd232;
	mul.f64 	%fd234, %fd223, %fd218;
	fma.rn.f64 	%fd235, %fd222, %fd219, %fd234;
	mul.f64 	%fd236, %fd224, %fd218;
	mul.f64 	%fd237, %fd225, %fd219;
	sub.f64 	%fd238, %fd236, %fd237;
	mul.f64 	%fd239, %fd225, %fd218;
	fma.rn.f64 	%fd240, %fd224, %fd219, %fd239;
	mul.f64 	%fd241, %fd408, %fd48;
	mul.f64 	%fd242, %fd241, %fd215;
	fma.rn.f64 	%fd243, %fd228, %fd242, %fd421;
	fma.rn.f64 	%fd244, %fd230, %fd242, %fd422;
	mul.f64 	%fd245, %fd406, %fd49;
	mul.f64 	%fd246, %fd245, %fd216;
	mul.f64 	%fd247, %fd235, %fd246;
	sub.f64 	%fd248, %fd243, %fd247;
	fma.rn.f64 	%fd249, %fd233, %fd246, %fd244;
	mul.f64 	%fd250, %fd404, %fd51;
	fma.rn.f64 	%fd251, %fd408, %fd50, %fd250;
	mul.f64 	%fd252, %fd52, %fd215;
	mul.f64 	%fd253, %fd408, %fd252;
	fma.rn.f64 	%fd254, %fd251, %fd217, %fd253;
	fma.rn.f64 	%fd421, %fd238, %fd254, %fd248;
	fma.rn.f64 	%fd422, %fd240, %fd254, %fd249;
	mul.f64 	%fd255, %fd53, %fd215;
	mul.f64 	%fd256, %fd408, %fd255;
	fma.rn.f64 	%fd423, %fd238, %fd256, %fd423;
	fma.rn.f64 	%fd424, %fd240, %fd256, %fd424;
	mul.f64 	%fd257, %fd408, %fd54;
	mul.f64 	%fd258, %fd257, %fd215;
	fma.rn.f64 	%fd259, %fd233, %fd258, %fd425;
	fma.rn.f64 	%fd260, %fd235, %fd258, %fd426;
	mul.f64 	%fd261, %fd406, %fd55;
	mul.f64 	%fd262, %fd261, %fd216;
	mul.f64 	%fd263, %fd240, %fd262;
	sub.f64 	%fd425, %fd259, %fd263;
	fma.rn.f64 	%fd426, %fd238, %fd262, %fd260;
$L__BB3_42:
	add.s32 	%r463, %r463, 1;
	setp.ne.s32 	%p79, %r463, 0;
	add.s32 	%r462, %r462, 1;
	add.s32 	%r461, %r461, %r24;
	add.s32 	%r460, %r460, 1;
	@%p79 bra 	$L__BB3_32;
$L__BB3_43:
	mov.u32 	%r33, %ntid.x;
	setp.lt.u32 	%p80, %r33, 2;
	@%p80 bra 	$L__BB3_45;
	shl.b32 	%r155, %r33, 8;
	sub.s32 	%r34, 8223, %r155;
	shr.u32 	%r156, %r33, 1;
	// begin inline asm
	mov.b64 {%r151,%r152}, %fd421;
	// end inline asm
	shfl.sync.down.b32	%r154|%p81, %r152, %r156, %r34, -1;
	shfl.sync.down.b32	%r153|%p82, %r151, %r156, %r34, -1;
	// begin inline asm
	mov.b64 %fd265, {%r153,%r154};
	// end inline asm
	add.f64 	%fd421, %fd421, %fd265;
	setp.gt.u32 	%p83, %r33, 3;
	@%p83 bra 	$L__BB3_67;
$L__BB3_45:
	setp.lt.u32 	%p110, %r33, 2;
	@%p110 bra 	$L__BB3_47;
	shl.b32 	%r206, %r33, 8;
	sub.s32 	%r35, 8223, %r206;
	shr.u32 	%r207, %r33, 1;
	// begin inline asm
	mov.b64 {%r202,%r203}, %fd422;
	// end inline asm
	shfl.sync.down.b32	%r205|%p111, %r203, %r207, %r35, -1;
	shfl.sync.down.b32	%r204|%p112, %r202, %r207, %r35, -1;
	// begin inline asm
	mov.b64 %fd285, {%r204,%r205};
	// end inline asm
	add.f64 	%fd422, %fd422, %fd285;
	setp.lt.u32 	%p113, %r33, 4;
	@%p113 bra 	$L__BB3_47;
	bra.uni 	$L__BB3_76;
$L__BB3_47:
	setp.lt.u32 	%p140, %r33, 2;
	@%p140 bra 	$L__BB3_49;
	shl.b32 	%r257, %r33, 8;
	sub.s32 	%r36, 8223, %r257;
	shr.u32 	%r258, %r33, 1;
	// begin inline asm
	mov.b64 {%r253,%r254}, %fd423;
	// end inline asm
	shfl.sync.down.b32	%r256|%p141, %r254, %r258, %r36, -1;
	shfl.sync.down.b32	%r255|%p142, %r253, %r258, %r36, -1;
	// begin inline asm
	mov.b64 %fd305, {%r255,%r256};
	// end inline asm
	add.f64 	%fd423, %fd423, %fd305;
	setp.lt.u32 	%p143, %r33, 4;
	@%p143 bra 	$L__BB3_49;
	bra.uni 	$L__BB3_85;
$L__BB3_49:
	setp.lt.u32 	%p170, %r33, 2;
	@%p170 bra 	$L__BB3_51;
	shl.b32 	%r308, %r33, 8;
	sub.s32 	%r37, 8223, %r308;
	shr.u32 	%r309, %r33, 1;
	// begin inline asm
	mov.b64 {%r304,%r305}, %fd424;
	// end inline asm
	shfl.sync.down.b32	%r307|%p171, %r305, %r309, %r37, -1;
	shfl.sync.down.b32	%r306|%p172, %r304, %r309, %r37, -1;
	// begin inline asm
	mov.b64 %fd325, {%r306,%r307};
	// end inline asm
	add.f64 	%fd424, %fd424, %fd325;
	setp.lt.u32 	%p173, %r33, 4;
	@%p173 bra 	$L__BB3_51;
	bra.uni 	$L__BB3_94;
$L__BB3_51:
	setp.lt.u32 	%p200, %r33, 2;
	@%p200 bra 	$L__BB3_53;
	shl.b32 	%r359, %r33, 8;
	sub.s32 	%r38, 8223, %r359;
	shr.u32 	%r360, %r33, 1;
	// begin inline asm
	mov.b64 {%r355,%r356}, %fd425;
	// end inline asm
	shfl.sync.down.b32	%r358|%p201, %r356, %r360, %r38, -1;
	shfl.sync.down.b32	%r357|%p202, %r355, %r360, %r38, -1;
	// begin inline asm
	mov.b64 %fd345, {%r357,%r358};
	// end inline asm
	add.f64 	%fd425, %fd425, %fd345;
	setp.lt.u32 	%p203, %r33, 4;
	@%p203 bra 	$L__BB3_53;
	bra.uni 	$L__BB3_103;
$L__BB3_53:
	setp.lt.u32 	%p230, %r33, 2;
	@%p230 bra 	$L__BB3_64;
	shl.b32 	%r410, %r33, 8;
	sub.s32 	%r39, 8223, %r410;
	shr.u32 	%r411, %r33, 1;
	// begin inline asm
	mov.b64 {%r406,%r407}, %fd426;
	// end inline asm
	shfl.sync.down.b32	%r409|%p231, %r407, %r411, %r39, -1;
	shfl.sync.down.b32	%r408|%p232, %r406, %r411, %r39, -1;
	// begin inline asm
	mov.b64 %fd365, {%r408,%r409};
	// end inline asm
	add.f64 	%fd426, %fd426, %fd365;
	setp.lt.u32 	%p233, %r33, 4;
	@%p233 bra 	$L__BB3_64;
	shr.u32 	%r416, %r33, 2;
	// begin inline asm
	mov.b64 {%r412,%r413}, %fd426;
	// end inline asm
	shfl.sync.down.b32	%r415|%p234, %r413, %r416, %r39, -1;
	shfl.sync.down.b32	%r414|%p235, %r412, %r416, %r39, -1;
	// begin inline asm
	mov.b64 %fd367, {%r414,%r415};
	// end inline asm
	add.f64 	%fd426, %fd426, %fd367;
	setp.lt.u32 	%p236, %r33, 8;
	@%p236 bra 	$L__BB3_64;
	shr.u32 	%r421, %r33, 3;
	// begin inline asm
	mov.b64 {%r417,%r418}, %fd426;
	// end inline asm
	shfl.sync.down.b32	%r420|%p237, %r418, %r421, %r39, -1;
	shfl.sync.down.b32	%r419|%p238, %r417, %r421, %r39, -1;
	// begin inline asm
	mov.b64 %fd369, {%r419,%r420};
	// end inline asm
	add.f64 	%fd426, %fd426, %fd369;
	setp.lt.u32 	%p239, %r33, 16;
	@%p239 bra 	$L__BB3_64;
	shr.u32 	%r426, %r33, 4;
	// begin inline asm
	mov.b64 {%r422,%r423}, %fd426;
	// end inline asm
	shfl.sync.down.b32	%r425|%p240, %r423, %r426, %r39, -1;
	shfl.sync.down.b32	%r424|%p241, %r422, %r426, %r39, -1;
	// begin inline asm
	mov.b64 %fd371, {%r424,%r425};
	// end inline asm
	add.f64 	%fd426, %fd426, %fd371;
	setp.lt.u32 	%p242, %r33, 32;
	@%p242 bra 	$L__BB3_64;
	shr.u32 	%r431, %r33, 5;
	// begin inline asm
	mov.b64 {%r427,%r428}, %fd426;
	// end inline asm
	shfl.sync.down.b32	%r430|%p243, %r428, %r431, %r39, -1;
	shfl.sync.down.b32	%r429|%p244, %r427, %r431, %r39, -1;
	// begin inline asm
	mov.b64 %fd373, {%r429,%r430};
	// end inline asm
	add.f64 	%fd426, %fd426, %fd373;
	setp.lt.u32 	%p245, %r33, 64;
	@%p245 bra 	$L__BB3_64;
	shr.u32 	%r436, %r33, 6;
	// begin inline asm
	mov.b64 {%r432,%r433}, %fd426;
	// end inline asm
	shfl.sync.down.b32	%r435|%p246, %r433, %r436, %r39, -1;
	shfl.sync.down.b32	%r434|%p247, %r432, %r436, %r39, -1;
	// begin inline asm
	mov.b64 %fd375, {%r434,%r435};
	// end inline asm
	add.f64 	%fd426, %fd426, %fd375;
	setp.lt.u32 	%p248, %r33, 128;
	@%p248 bra 	$L__BB3_64;
	shr.u32 	%r441, %r33, 7;
	// begin inline asm
	mov.b64 {%r437,%r438}, %fd426;
	// end inline asm
	shfl.sync.down.b32	%r440|%p249, %r438, %r441, %r39, -1;
	shfl.sync.down.b32	%r439|%p250, %r437, %r441, %r39, -1;
	// begin inline asm
	mov.b64 %fd377, {%r439,%r440};
	// end inline asm
	add.f64 	%fd426, %fd426, %fd377;
	setp.lt.u32 	%p251, %r33, 256;
	@%p251 bra 	$L__BB3_64;
	shr.u32 	%r446, %r33, 8;
	// begin inline asm
	mov.b64 {%r442,%r443}, %fd426;
	// end inline asm
	shfl.sync.down.b32	%r445|%p252, %r443, %r446, %r39, -1;
	shfl.sync.down.b32	%r444|%p253, %r442, %r446, %r39, -1;
	// begin inline asm
	mov.b64 %fd379, {%r444,%r445};
	// end inline asm
	add.f64 	%fd426, %fd426, %fd379;
	setp.lt.u32 	%p254, %r33, 512;
	@%p254 bra 	$L__BB3_64;
	shr.u32 	%r451, %r33, 9;
	// begin inline asm
	mov.b64 {%r447,%r448}, %fd426;
	// end inline asm
	shfl.sync.down.b32	%r450|%p255, %r448, %r451, %r39, -1;
	shfl.sync.down.b32	%r449|%p256, %r447, %r451, %r39, -1;
	// begin inline asm
	mov.b64 %fd381, {%r449,%r450};
	// end inline asm
	add.f64 	%fd426, %fd426, %fd381;
	setp.lt.u32 	%p257, %r33, 1024;
	@%p257 bra 	$L__BB3_64;
	shr.u32 	%r456, %r33, 10;
	// begin inline asm
	mov.b64 {%r452,%r453}, %fd426;
	// end inline asm
	shfl.sync.down.b32	%r455|%p258, %r453, %r456, %r39, -1;
	shfl.sync.down.b32	%r454|%p259, %r452, %r456, %r39, -1;
	// begin inline asm
	mov.b64 %fd383, {%r454,%r455};
	// end inline asm
	add.f64 	%fd426, %fd426, %fd383;
$L__BB3_64:
	setp.ne.s32 	%p260, %r1, 0;
	@%p260 bra 	$L__BB3_66;
	ld.param.u64 	%rd50, [_Z14_matmult2_cudaPK7double2PS_yyyyyPKdPK6float3_param_1];
	cvta.to.global.u64 	%rd43, %rd50;
	ld.shared.u32 	%r457, [_ZZ14_matmult2_cudaPK7double2PS_yyyyyPKdPK6float3E6iconta];
	mul.wide.u32 	%rd44, %r457, 16;
	add.s64 	%rd45, %rd43, %rd44;
	st.global.v2.f64 	[%rd45], {%fd421, %fd422};
	add.s32 	%r458, %r457, 1;
	mul.wide.u32 	%rd46, %r458, 16;
	add.s64 	%rd47, %rd43, %rd46;
	st.global.v2.f64 	[%rd47], {%fd423, %fd424};
	add.s32 	%r459, %r457, 2;
	mul.wide.u32 	%rd48, %r459, 16;
	add.s64 	%rd49, %rd43, %rd48;
	st.global.v2.f64 	[%rd49], {%fd425, %fd426};
$L__BB3_66:
	ret;
$L__BB3_67:
	shr.u32 	%r161, %r33, 2;
	// begin inline asm
	mov.b64 {%r157,%r158}, %fd421;
	// end inline asm
	shfl.sync.down.b32	%r160|%p84, %r158, %r161, %r34, -1;
	shfl.sync.down.b32	%r159|%p85, %r157, %r161, %r34, -1;
	// begin inline asm
	mov.b64 %fd267, {%r159,%r160};
	// end inline asm
	add.f64 	%fd421, %fd421, %fd267;
	setp.lt.u32 	%p86, %r33, 8;
	@%p86 bra 	$L__BB3_45;
	shr.u32 	%r166, %r33, 3;
	// begin inline asm
	mov.b64 {%r162,%r163}, %fd421;
	// end inline asm
	shfl.sync.down.b32	%r165|%p87, %r163, %r166, %r34, -1;
	shfl.sync.down.b32	%r164|%p88, %r162, %r166, %r34, -1;
	// begin inline asm
	mov.b64 %fd269, {%r164,%r165};
	// end inline asm
	add.f64 	%fd421, %fd421, %fd269;
	setp.lt.u32 	%p89, %r33, 16;
	@%p89 bra 	$L__BB3_45;
	shr.u32 	%r171, %r33, 4;
	// begin inline asm
	mov.b64 {%r167,%r168}, %fd421;
	// end inline asm
	shfl.sync.down.b32	%r170|%p90, %r168, %r171, %r34, -1;
	shfl.sync.down.b32	%r169|%p91, %r167, %r171, %r34, -1;
	// begin inline asm
	mov.b64 %fd271, {%r169,%r170};
	// end inline asm
	add.f64 	%fd421, %fd421, %fd271;
	setp.lt.u32 	%p92, %r33, 32;
	@%p92 bra 	$L__BB3_45;
	shr.u32 	%r176, %r33, 5;
	// begin inline asm
	mov.b64 {%r172,%r173}, %fd421;
	// end inline asm
	shfl.sync.down.b32	%r175|%p93, %r173, %r176, %r34, -1;
	shfl.sync.down.b32	%r174|%p94, %r172, %r176, %r34, -1;
	// begin inline asm
	mov.b64 %fd273, {%r174,%r175};
	// end inline asm
	add.f64 	%fd421, %fd421, %fd273;
	setp.lt.u32 	%p95, %r33, 64;
	@%p95 bra 	$L__BB3_45;
	shr.u32 	%r181, %r33, 6;
	// begin inline asm
	mov.b64 {%r177,%r178}, %fd421;
	// end inline asm
	shfl.sync.down.b32	%r180|%p96, %r178, %r181, %r34, -1;
	shfl.sync.down.b32	%r179|%p97, %r177, %r181, %r34, -1;
	// begin inline asm
	mov.b64 %fd275, {%r179,%r180};
	// end inline asm
	add.f64 	%fd421, %fd421, %fd275;
	setp.lt.u32 	%p98, %r33, 128;
	@%p98 bra 	$L__BB3_45;
	shr.u32 	%r186, %r33, 7;
	// begin inline asm
	mov.b64 {%r182,%r183}, %fd421;
	// end inline asm
	shfl.sync.down.b32	%r185|%p99, %r183, %r186, %r34, -1;
	shfl.sync.down.b32	%r184|%p100, %r182, %r186, %r34, -1;
	// begin inline asm
	mov.b64 %fd277, {%r184,%r185};
	// end inline asm
	add.f64 	%fd421, %fd421, %fd277;
	setp.lt.u32 	%p101, %r33, 256;
	@%p101 bra 	$L__BB3_45;
	shr.u32 	%r191, %r33, 8;
	// begin inline asm
	mov.b64 {%r187,%r188}, %fd421;
	// end inline asm
	shfl.sync.down.b32	%r190|%p102, %r188, %r191, %r34, -1;
	shfl.sync.down.b32	%r189|%p103, %r187, %r191, %r34, -1;
	// begin inline asm
	mov.b64 %fd279, {%r189,%r190};
	// end inline asm
	add.f64 	%fd421, %fd421, %fd279;
	setp.lt.u32 	%p104, %r33, 512;
	@%p104 bra 	$L__BB3_45;
	shr.u32 	%r196, %r33, 9;
	// begin inline asm
	mov.b64 {%r192,%r193}, %fd421;
	// end inline asm
	shfl.sync.down.b32	%r195|%p105, %r193, %r196, %r34, -1;
	shfl.sync.down.b32	%r194|%p106, %r192, %r196, %r34, -1;
	// begin inline asm
	mov.b64 %fd281, {%r194,%r195};
	// end inline asm
	add.f64 	%fd421, %fd421, %fd281;
	setp.lt.u32 	%p107, %r33, 1024;
	@%p107 bra 	$L__BB3_45;
	shr.u32 	%r201, %r33, 10;
	// begin inline asm
	mov.b64 {%r197,%r198}, %fd421;
	// end inline asm
	shfl.sync.down.b32	%r200|%p108, %r198, %r201, %r34, -1;
	shfl.sync.down.b32	%r199|%p109, %r197, %r201, %r34, -1;
	// begin inline asm
	mov.b64 %fd283, {%r199,%r200};
	// end inline asm
	add.f64 	%fd421, %fd421, %fd283;
	bra.uni 	$L__BB3_45;
$L__BB3_76:
	shr.u32 	%r212, %r33, 2;
	// begin inline asm
	mov.b64 {%r208,%r209}, %fd422;
	// end inline asm
	shfl.sync.down.b32	%r211|%p114, %r209, %r212, %r35, -1;
	shfl.sync.down.b32	%r210|%p115, %r208, %r212, %r35, -1;
	// begin inline asm
	mov.b64 %fd287, {%r210,%r211};
	// end inline asm
	add.f64 	%fd422, %fd422, %fd287;
	setp.lt.u32 	%p116, %r33, 8;
	@%p116 bra 	$L__BB3_47;
	shr.u32 	%r217, %r33, 3;
	// begin inline asm
	mov.b64 {%r213,%r214}, %fd422;
	// end inline asm
	shfl.sync.down.b32	%r216|%p117, %r214, %r217, %r35, -1;
	shfl.sync.down.b32	%r215|%p118, %r213, %r217, %r35, -1;
	// begin inline asm
	mov.b64 %fd289, {%r215,%r216};
	// end inline asm
	add.f64 	%fd422, %fd422, %fd289;
	setp.lt.u32 	%p119, %r33, 16;
	@%p119 bra 	$L__BB3_47;
	shr.u32 	%r222, %r33, 4;
	// begin inline asm
	mov.b64 {%r218,%r219}, %fd422;
	// end inline asm
	shfl.sync.down.b32	%r221|%p120, %r219, %r222, %r35, -1;
	shfl.sync.down.b32	%r220|%p121, %r218, %r222, %r35, -1;
	// begin inline asm
	mov.b64 %fd291, {%r220,%r221};
	// end inline asm
	add.f64 	%fd422, %fd422, %fd291;
	setp.lt.u32 	%p122, %r33, 32;
	@%p122 bra 	$L__BB3_47;
	shr.u32 	%r227, %r33, 5;
	// begin inline asm
	mov.b64 {%r223,%r224}, %fd422;
	// end inline asm
	shfl.sync.down.b32	%r226|%p123, %r224, %r227, %r35, -1;
	shfl.sync.down.b32	%r225|%p124, %r223, %r227, %r35, -1;
	// begin inline asm
	mov.b64 %fd293, {%r225,%r226};
	// end inline asm
	add.f64 	%fd422, %fd422, %fd293;
	setp.lt.u32 	%p125, %r33, 64;
	@%p125 bra 	$L__BB3_47;
	shr.u32 	%r232, %r33, 6;
	// begin inline asm
	mov.b64 {%r228,%r229}, %fd422;
	// end inline asm
	shfl.sync.down.b32	%r231|%p126, %r229, %r232, %r35, -1;
	shfl.sync.down.b32	%r230|%p127, %r228, %r232, %r35, -1;
	// begin inline asm
	mov.b64 %fd295, {%r230,%r231};
	// end inline asm
	add.f64 	%fd422, %fd422, %fd295;
	setp.lt.u32 	%p128, %r33, 128;
	@%p128 bra 	$L__BB3_47;
	shr.u32 	%r237, %r33, 7;
	// begin inline asm
	mov.b64 {%r233,%r234}, %fd422;
	// end inline asm
	shfl.sync.down.b32	%r236|%p129, %r234, %r237, %r35, -1;
	shfl.sync.down.b32	%r235|%p130, %r233, %r237, %r35, -1;
	// begin inline asm
	mov.b64 %fd297, {%r235,%r236};
	// end inline asm
	add.f64 	%fd422, %fd422, %fd297;
	setp.lt.u32 	%p131, %r33, 256;
	@%p131 bra 	$L__BB3_47;
	shr.u32 	%r242, %r33, 8;
	// begin inline asm
	mov.b64 {%r238,%r239}, %fd422;
	// end inline asm
	shfl.sync.down.b32	%r241|%p132, %r239, %r242, %r35, -1;
	shfl.sync.down.b32	%r240|%p133, %r238, %r242, %r35, -1;
	// begin inline asm
	mov.b64 %fd299, {%r240,%r241};
	// end inline asm
	add.f64 	%fd422, %fd422, %fd299;
	setp.lt.u32 	%p134, %r33, 512;
	@%p134 bra 	$L__BB3_47;
	shr.u32 	%r247, %r33, 9;
	// begin inline asm
	mov.b64 {%r243,%r244}, %fd422;
	// end inline asm
	shfl.sync.down.b32	%r246|%p135, %r244, %r247, %r35, -1;
	shfl.sync.down.b32	%r245|%p136, %r243, %r247, %r35, -1;
	// begin inline asm
	mov.b64 %fd301, {%r245,%r246};
	// end inline asm
	add.f64 	%fd422, %fd422, %fd301;
	setp.lt.u32 	%p137, %r33, 1024;
	@%p137 bra 	$L__BB3_47;
	shr.u32 	%r252, %r33, 10;
	// begin inline asm
	mov.b64 {%r248,%r249}, %fd422;
	// end inline asm
	shfl.sync.down.b32	%r251|%p138, %r249, %r252, %r35, -1;
	shfl.sync.down.b32	%r250|%p139, %r248, %r252, %r35, -1;
	// begin inline asm
	mov.b64 %fd303, {%r250,%r251};
	// end inline asm
	add.f64 	%fd422, %fd422, %fd303;
	bra.uni 	$L__BB3_47;
$L__BB3_85:
	shr.u32 	%r263, %r33, 2;
	// begin inline asm
	mov.b64 {%r259,%r260}, %fd423;
	// end inline asm
	shfl.sync.down.b32	%r262|%p144, %r260, %r263, %r36, -1;
	shfl.sync.down.b32	%r261|%p145, %r259, %r263, %r36, -1;
	// begin inline asm
	mov.b64 %fd307, {%r261,%r262};
	// end inline asm
	add.f64 	%fd423, %fd423, %fd307;
	setp.lt.u32 	%p146, %r33, 8;
	@%p146 bra 	$L__BB3_49;
	shr.u32 	%r268, %r33, 3;
	// begin inline asm
	mov.b64 {%r264,%r265}, %fd423;
	// end inline asm
	shfl.sync.down.b32	%r267|%p147, %r265, %r268, %r36, -1;
	shfl.sync.down.b32	%r266|%p148, %r264, %r268, %r36, -1;
	// begin inline asm
	mov.b64 %fd309, {%r266,%r267};
	// end inline asm
	add.f64 	%fd423, %fd423, %fd309;
	setp.lt.u32 	%p149, %r33, 16;
	@%p149 bra 	$L__BB3_49;
	shr.u32 	%r273, %r33, 4;
	// begin inline asm
	mov.b64 {%r269,%r270}, %fd423;
	// end inline asm
	shfl.sync.down.b32	%r272|%p150, %r270, %r273, %r36, -1;
	shfl.sync.down.b32	%r271|%p151, %r269, %r273, %r36, -1;
	// begin inline asm
	mov.b64 %fd311, {%r271,%r272};
	// end inline asm
	add.f64 	%fd423, %fd423, %fd311;
	setp.lt.u32 	%p152, %r33, 32;
	@%p152 bra 	$L__BB3_49;
	shr.u32 	%r278, %r33, 5;
	// begin inline asm
	mov.b64 {%r274,%r275}, %fd423;
	// end inline asm
	shfl.sync.down.b32	%r277|%p153, %r275, %r278, %r36, -1;
	shfl.sync.down.b32	%r276|%p154, %r274, %r278, %r36, -1;
	// begin inline asm
	mov.b64 %fd313, {%r276,%r277};
	// end inline asm
	add.f64 	%fd423, %fd423, %fd313;
	setp.lt.u32 	%p155, %r33, 64;
	@%p155 bra 	$L__BB3_49;
	shr.u32 	%r283, %r33, 6;
	// begin inline asm
	mov.b64 {%r279,%r280}, %fd423;
	// end inline asm
	shfl.sync.down.b32	%r282|%p156, %r280, %r283, %r36, -1;
	shfl.sync.down.b32	%r281|%p157, %r279, %r283, %r36, -1;
	// begin inline asm
	mov.b64 %fd315, {%r281,%r282};
	// end inline asm
	add.f64 	%fd423, %fd423, %fd315;
	setp.lt.u32 	%p158, %r33, 128;
	@%p158 bra 	$L__BB3_49;
	shr.u32 	%r288, %r33, 7;
	// begin inline asm
	mov.b64 {%r284,%r285}, %fd423;
	// end inline asm
	shfl.sync.down.b32	%r287|%p159, %r285, %r288, %r36, -1;
	shfl.sync.down.b32	%r286|%p160, %r284, %r288, %r36, -1;
	// begin inline asm
	mov.b64 %fd317, {%r286,%r287};
	// end inline asm
	add.f64 	%fd423, %fd423, %fd317;
	setp.lt.u32 	%p161, %r33, 256;
	@%p161 bra 	$L__BB3_49;
	shr.u32 	%r293, %r33, 8;
	// begin inline asm
	mov.b64 {%r289,%r290}, %fd423;
	// end inline asm
	shfl.sync.down.b32	%r292|%p162, %r290, %r293, %r36, -1;
	shfl.sync.down.b32	%r291|%p163, %r289, %r293, %r36, -1;
	// begin inline asm
	mov.b64 %fd319, {%r291,%r292};
	// end inline asm
	add.f64 	%fd423, %fd423, %fd319;
	setp.lt.u32 	%p164, %r33, 512;
	@%p164 bra 	$L__BB3_49;
	shr.u32 	%r298, %r33, 9;
	// begin inline asm
	mov.b64 {%r294,%r295}, %fd423;
	// end inline asm
	shfl.sync.down.b32	%r297|%p165, %r295, %r298, %r36, -1;
	shfl.sync.down.b32	%r296|%p166, %r294, %r298, %r36, -1;
	// begin inline asm
	mov.b64 %fd321, {%r296,%r297};
	// end inline asm
	add.f64 	%fd423, %fd423, %fd321;
	setp.lt.u32 	%p167, %r33, 1024;
	@%p167 bra 	$L__BB3_49;
	shr.u32 	%r303, %r33, 10;
	// begin inline asm
	mov.b64 {%r299,%r300}, %fd423;
	// end inline asm
	shfl.sync.down.b32	%r302|%p168, %r300, %r303, %r36, -1;
	shfl.sync.down.b32	%r301|%p169, %r299, %r303, %r36, -1;
	// begin inline asm
	mov.b64 %fd323, {%r301,%r302};
	// end inline asm
	add.f64 	%fd423, %fd423, %fd323;
	bra.uni 	$L__BB3_49;
$L__BB3_94:
	shr.u32 	%r314, %r33, 2;
	// begin inline asm
	mov.b64 {%r310,%r311}, %fd424;
	// end inline asm
	shfl.sync.down.b32	%r313|%p174, %r311, %r314, %r37, -1;
	shfl.sync.down.b32	%r312|%p175, %r310, %r314, %r37, -1;
	// begin inline asm
	mov.b64 %fd327, {%r312,%r313};
	// end inline asm
	add.f64 	%fd424, %fd424, %fd327;
	setp.lt.u32 	%p176, %r33, 8;
	@%p176 bra 	$L__BB3_51;
	shr.u32 	%r319, %r33, 3;
	// begin inline asm
	mov.b64 {%r315,%r316}, %fd424;
	// end inline asm
	shfl.sync.down.b32	%r318|%p177, %r316, %r319, %r37, -1;
	shfl.sync.down.b32	%r317|%p178, %r315, %r319, %r37, -1;
	// begin inline asm
	mov.b64 %fd329, {%r317,%r318};
	// end inline asm
	add.f64 	%fd424, %fd424, %fd329;
	setp.lt.u32 	%p179, %r33, 16;
	@%p179 bra 	$L__BB3_51;
	shr.u32 	%r324, %r33, 4;
	// begin inline asm
	mov.b64 {%r320,%r321}, %fd424;
	// end inline asm
	shfl.sync.down.b32	%r323|%p180, %r321, %r324, %r37, -1;
	shfl.sync.down.b32	%r322|%p181, %r320, %r324, %r37, -1;
	// begin inline asm
	mov.b64 %fd331, {%r322,%r323};
	// end inline asm
	add.f64 	%fd424, %fd424, %fd331;
	setp.lt.u32 	%p182, %r33, 32;
	@%p182 bra 	$L__BB3_51;
	shr.u32 	%r329, %r33, 5;
	// begin inline asm
	mov.b64 {%r325,%r326}, %fd424;
	// end inline asm
	shfl.sync.down.b32	%r328|%p183, %r326, %r329, %r37, -1;
	shfl.sync.down.b32	%r327|%p184, %r325, %r329, %r37, -1;
	// begin inline asm
	mov.b64 %fd333, {%r327,%r328};
	// end inline asm
	add.f64 	%fd424, %fd424, %fd333;
	setp.lt.u32 	%p185, %r33, 64;
	@%p185 bra 	$L__BB3_51;
	shr.u32 	%r334, %r33, 6;
	// begin inline asm
	mov.b64 {%r330,%r331}, %fd424;
	// end inline asm
	shfl.sync.down.b32	%r333|%p186, %r331, %r334, %r37, -1;
	shfl.sync.down.b32	%r332|%p187, %r330, %r334, %r37, -1;
	// begin inline asm
	mov.b64 %fd335, {%r332,%r333};
	// end inline asm
	add.f64 	%fd424, %fd424, %fd335;
	setp.lt.u32 	%p188, %r33, 128;
	@%p188 bra 	$L__BB3_51;
	shr.u32 	%r339, %r33, 7;
	// begin inline asm
	mov.b64 {%r335,%r336}, %fd424;
	// end inline asm
	shfl.sync.down.b32	%r338|%p189, %r336, %r339, %r37, -1;
	shfl.sync.down.b32	%r337|%p190, %r335, %r339, %r37, -1;
	// begin inline asm
	mov.b64 %fd337, {%r337,%r338};
	// end inline asm
	add.f64 	%fd424, %fd424, %fd337;
	setp.lt.u32 	%p191, %r33, 256;
	@%p191 bra 	$L__BB3_51;
	shr.u32 	%r344, %r33, 8;
	// begin inline asm
	mov.b64 {%r340,%r341}, %fd424;
	// end inline asm
	shfl.sync.down.b32	%r343|%p192, %r341, %r344, %r37, -1;
	shfl.sync.down.b32	%r342|%p193, %r340, %r344, %r37, -1;
	// begin inline asm
	mov.b64 %fd339, {%r342,%r343};
	// end inline asm
	add.f64 	%fd424, %fd424, %fd339;
	setp.lt.u32 	%p194, %r33, 512;
	@%p194 bra 	$L__BB3_51;
	shr.u32 	%r349, %r33, 9;
	// begin inline asm
	mov.b64 {%r345,%r346}, %fd424;
	// end inline asm
	shfl.sync.down.b32	%r348|%p195, %r346, %r349, %r37, -1;
	shfl.sync.down.b32	%r347|%p196, %r345, %r349, %r37, -1;
	// begin inline asm
	mov.b64 %fd341, {%r347,%r348};
	// end inline asm
	add.f64 	%fd424, %fd424, %fd341;
	setp.lt.u32 	%p197, %r33, 1024;
	@%p197 bra 	$L__BB3_51;
	shr.u32 	%r354, %r33, 10;
	// begin inline asm
	mov.b64 {%r350,%r351}, %fd424;
	// end inline asm
	shfl.sync.down.b32	%r353|%p198, %r351, %r354, %r37, -1;
	shfl.sync.down.b32	%r352|%p199, %r350, %r354, %r37, -1;
	// begin inline asm
	mov.b64 %fd343, {%r352,%r353};
	// end inline asm
	add.f64 	%fd424, %fd424, %fd343;
	bra.uni 	$L__BB3_51;
$L__BB3_103:
	shr.u32 	%r365, %r33, 2;
	// begin inline asm
	mov.b64 {%r361,%r362}, %fd425;
	// end inline asm
	shfl.sync.down.b32	%r364|%p204, %r362, %r365, %r38, -1;
	shfl.sync.down.b32	%r363|%p205, %r361, %r365, %r38, -1;
	// begin inline asm
	mov.b64 %fd347, {%r363,%r364};
	// end inline asm
	add.f64 	%fd425, %fd425, %fd347;
	setp.lt.u32 	%p206, %r33, 8;
	@%p206 bra 	$L__BB3_53;
	shr.u32 	%r370, %r33, 3;
	// begin inline asm
	mov.b64 {%r366,%r367}, %fd425;
	// end inline asm
	shfl.sync.down.b32	%r369|%p207, %r367, %r370, %r38, -1;
	shfl.sync.down.b32	%r368|%p208, %r366, %r370, %r38, -1;
	// begin inline asm
	mov.b64 %fd349, {%r368,%r369};
	// end inline asm
	add.f64 	%fd425, %fd425, %fd349;
	setp.lt.u32 	%p209, %r33, 16;
	@%p209 bra 	$L__BB3_53;
	shr.u32 	%r375, %r33, 4;
	// begin inline asm
	mov.b64 {%r371,%r372}, %fd425;
	// end inline asm
	shfl.sync.down.b32	%r374|%p210, %r372, %r375, %r38, -1;
	shfl.sync.down.b32	%r373|%p211, %r371, %r375, %r38, -1;
	// begin inline asm
	mov.b64 %fd351, {%r373,%r374};
	// end inline asm
	add.f64 	%fd425, %fd425, %fd351;
	setp.lt.u32 	%p212, %r33, 32;
	@%p212 bra 	$L__BB3_53;
	shr.u32 	%r380, %r33, 5;
	// begin inline asm
	mov.b64 {%r376,%r377}, %fd425;
	// end inline asm
	shfl.sync.down.b32	%r379|%p213, %r377, %r380, %r38, -1;
	shfl.sync.down.b32	%r378|%p214, %r376, %r380, %r38, -1;
	// begin inline asm
	mov.b64 %fd353, {%r378,%r379};
	// end inline asm
	add.f64 	%fd425, %fd425, %fd353;
	setp.lt.u32 	%p215, %r33, 64;
	@%p215 bra 	$L__BB3_53;
	shr.u32 	%r385, %r33, 6;
	// begin inline asm
	mov.b64 {%r381,%r382}, %fd425;
	// end inline asm
	shfl.sync.down.b32	%r384|%p216, %r382, %r385, %r38, -1;
	shfl.sync.down.b32	%r383|%p217, %r381, %r385, %r38, -1;
	// begin inline asm
	mov.b64 %fd355, {%r383,%r384};
	// end inline asm
	add.f64 	%fd425, %fd425, %fd355;
	setp.lt.u32 	%p218, %r33, 128;
	@%p218 bra 	$L__BB3_53;
	shr.u32 	%r390, %r33, 7;
	// begin inline asm
	mov.b64 {%r386,%r387}, %fd425;
	// end inline asm
	shfl.sync.down.b32	%r389|%p219, %r387, %r390, %r38, -1;
	shfl.sync.down.b32	%r388|%p220, %r386, %r390, %r38, -1;
	// begin inline asm
	mov.b64 %fd357, {%r388,%r389};
	// end inline asm
	add.f64 	%fd425, %fd425, %fd357;
	setp.lt.u32 	%p221, %r33, 256;
	@%p221 bra 	$L__BB3_53;
	shr.u32 	%r395, %r33, 8;
	// begin inline asm
	mov.b64 {%r391,%r392}, %fd425;
	// end inline asm
	shfl.sync.down.b32	%r394|%p222, %r392, %r395, %r38, -1;
	shfl.sync.down.b32	%r393|%p223, %r391, %r395, %r38, -1;
	// begin inline asm
	mov.b64 %fd359, {%r393,%r394};
	// end inline asm
	add.f64 	%fd425, %fd425, %fd359;
	setp.lt.u32 	%p224, %r33, 512;
	@%p224 bra 	$L__BB3_53;
	shr.u32 	%r400, %r33, 9;
	// begin inline asm
	mov.b64 {%r396,%r397}, %fd425;
	// end inline asm
	shfl.sync.down.b32	%r399|%p225, %r397, %r400, %r38, -1;
	shfl.sync.down.b32	%r398|%p226, %r396, %r400, %r38, -1;
	// begin inline asm
	mov.b64 %fd361, {%r398,%r399};
	// end inline asm
	add.f64 	%fd425, %fd425, %fd361;
	setp.lt.u32 	%p227, %r33, 1024;
	@%p227 bra 	$L__BB3_53;
	shr.u32 	%r405, %r33, 10;
	// begin inline asm
	mov.b64 {%r401,%r402}, %fd425;
	// end inline asm
	shfl.sync.down.b32	%r404|%p228, %r402, %r405, %r38, -1;
	shfl.sync.down.b32	%r403|%p229, %r401, %r405, %r38, -1;
	// begin inline asm
	mov.b64 %fd363, {%r403,%r404};
	// end inline asm
	add.f64 	%fd425, %fd425, %fd363;
	bra.uni 	$L__BB3_53;

}
	// .globl	_Z10upAllocateP7double2iiS0_i
.visible .entry _Z10upAllocateP7double2iiS0_i(
	.param .u64 .ptr .align 1 _Z10upAllocateP7double2iiS0_i_param_0,
	.param .u32 _Z10upAllocateP7double2iiS0_i_param_1,
	.param .u32 _Z10upAllocateP7double2iiS0_i_param_2,
	.param .u64 .ptr .align 1 _Z10upAllocateP7double2iiS0_i_param_3,
	.param .u32 _Z10upAllocateP7double2iiS0_i_param_4
)
{
	.reg .pred 	%p<2>;
	.reg .b32 	%r<18>;
	.reg .b64 	%rd<9>;
	.reg .b64 	%fd<3>;

	ld.param.u64 	%rd1, [_Z10upAllocateP7double2iiS0_i_param_0];
	ld.param.u32 	%r2, [_Z10upAllocateP7double2iiS0_i_param_1];
	ld.param.u32 	%r4, [_Z10upAllocateP7double2iiS0_i_param_2];
	ld.param.u64 	%rd2, [_Z10upAllocateP7double2iiS0_i_param_3];
	ld.param.u32 	%r3, [_Z10upAllocateP7double2iiS0_i_param_4];
	mov.u32 	%r5, %ctaid.x;
	mov.u32 	%r6, %ntid.x;
	mov.u32 	%r7, %tid.x;
	mad.lo.s32 	%r1, %r5, %r6, %r7;
	setp.ge.s32 	%p1, %r1, %r4;
	@%p1 bra 	$L__BB4_2;
	cvta.to.global.u64 	%rd3, %rd1;
	cvta.to.global.u64 	%rd4, %rd2;
	mul.hi.s32 	%r8, %r1, 1431655766;
	shr.u32 	%r9, %r8, 31;
	add.s32 	%r10, %r8, %r9;
	div.s32 	%r11, %r10, %r2;
	mul.lo.s32 	%r12, %r11, %r2;
	sub.s32 	%r13, %r10, %r12;
	mul.lo.s32 	%r14, %r10, 3;
	sub.s32 	%r15, %r1, %r14;
	mad.lo.s32 	%r16, %r11, %r3, %r13;
	mad.lo.s32 	%r17, %r16, 3, %r15;
	mul.wide.s32 	%rd5, %r17, 16;
	add.s64 	%rd6, %rd4, %rd5;
	mul.wide.s32 	%rd7, %r1, 16;
	add.s64 	%rd8, %rd3, %rd7;
	ld.global.v2.f64 	{%fd1, %fd2}, [%rd8];
	st.global.v2.f64 	[%rd6], {%fd1, %fd2};
$L__BB4_2:
	ret;

}
	// .globl	_Z12downAllocateP7double2iiS0_i
.visible .entry _Z12downAllocateP7double2iiS0_i(
	.param .u64 .ptr .align 1 _Z12downAllocateP7double2iiS0_i_param_0,
	.param .u32 _Z12downAllocateP7double2iiS0_i_param_1,
	.param .u32 _Z12downAllocateP7double2iiS0_i_param_2,
	.param .u64 .ptr .align 1 _Z12downAllocateP7double2iiS0_i_param_3,
	.param .u32 _Z12downAllocateP7double2iiS0_i_param_4
)
{
	.reg .pred 	%p<3>;
	.reg .b32 	%r<21>;
	.reg .b64 	%rd<9>;
	.reg .b64 	%fd<3>;

	ld.param.u64 	%rd1, [_Z12downAllocateP7double2iiS0_i_param_0];
	ld.param.u32 	%r4, [_Z12downAllocateP7double2iiS0_i_param_1];
	ld.param.u32 	%r6, [_Z12downAllocateP7double2iiS0_i_param_2];
	ld.param.u64 	%rd2, [_Z12downAllocateP7double2iiS0_i_param_3];
	ld.param.u32 	%r5, [_Z12downAllocateP7double2iiS0_i_param_4];
	mov.u32 	%r7, %ctaid.x;
	mov.u32 	%r8, %ntid.x;
	mov.u32 	%r9, %tid.x;
	mad.lo.s32 	%r1, %r7, %r8, %r9;
	setp.ge.s32 	%p1, %r1, %r6;
	@%p1 bra 	$L__BB5_3;
	mul.hi.s32 	%r10, %r1, 1431655766;
	shr.u32 	%r11, %r10, 31;
	add.s32 	%r12, %r10, %r11;
	div.s32 	%r2, %r12, %r4;
	mul.lo.s32 	%r13, %r2, %r4;
	sub.s32 	%r3, %r12, %r13;
	setp.ge.s32 	%p2, %r3, %r5;
	@%p2 bra 	$L__BB5_3;
	mul.lo.s32 	%r17, %r12, 3;
	sub.s32 	%r18, %r1, %r17;
	mad.lo.s32 	%r19, %r2, %r5, %r3;
	mad.lo.s32 	%r20, %r19, 3, %r18;
	cvta.to.global.u64 	%rd3, %rd2;
	mul.wide.s32 	%rd4, %r20, 16;
	add.s64 	%rd5, %rd3, %rd4;
	cvta.to.global.u64 	%rd6, %rd1;
	mul.wide.s32 	%rd7, %r1, 16;
	add.s64 	%rd8, %rd6, %rd7;
	ld.global.v2.f64 	{%fd1, %fd2}, [%rd8];
	st.global.v2.f64 	[%rd5], {%fd1, %fd2};
$L__BB5_3:
	ret;

}
.func  (.param .b64 func_retval0) __internal_accurate_pow(
	.param .b64 __internal_accurate_pow_param_0,
	.param .b64 __internal_accurate_pow_param_1
)
{
	.reg .pred 	%p<8>;
	.reg .b32 	%r<49>;
	.reg .b32 	%f<3>;
	.reg .b64 	%fd<109>;

	ld.param.f64 	%fd10, [__internal_accurate_pow_param_0];
	ld.param.f64 	%fd11, [__internal_accurate_pow_param_1];
	{
	.reg .b32 %temp; 
	mov.b64 	{%temp, %r46}, %fd10;
	}
	{
	.reg .b32 %temp; 
	mov.b64 	{%r45, %temp}, %fd10;
	}
	shr.u32 	%r47, %r46, 20;
	setp.gt.u32 	%p1, %r46, 1048575;
	@%p1 bra 	$L__BB6_2;
	mul.f64 	%fd12, %fd10, 0d4350000000000000;
	{
	.reg .b32 %temp; 
	mov.b64 	{%temp, %r46}, %fd12;
	}
	{
	.reg .b32 %temp; 
	mov.b64 	{%r45, %temp}, %fd12;
	}
	shr.u32 	%r16, %r46, 20;
	add.s32 	%r47, %r16, -54;
$L__BB6_2:
	add.s32 	%r48, %r47, -1023;
	and.b32  	%r17, %r46, -2146435073;
	or.b32  	%r18, %r17, 1072693248;
	mov.b64 	%fd107, {%r45, %r18};
	setp.lt.u32 	%p2, %r18, 1073127583;
	@%p2 bra 	$L__BB6_4;
	{
	.reg .b32 %temp; 
	mov.b64 	{%r19, %temp}, %fd107;
	}
	{
	.reg .b32 %temp; 
	mov.b64 	{%temp, %r20}, %fd107;
	}
	add.s32 	%r21, %r20, -1048576;
	mov.b64 	%fd107, {%r19, %r21};
	add.s32 	%r48, %r47, -1022;
$L__BB6_4:
	add.f64 	%fd13, %fd107, 0dBFF0000000000000;
	add.f64 	%fd14, %fd107, 0d3FF0000000000000;
	rcp.approx.ftz.f64 	%fd15, %fd14;
	neg.f64 	%fd16, %fd14;
	fma.rn.f64 	%fd17, %fd16, %fd15, 0d3FF0000000000000;
	fma.rn.f64 	%fd18, %fd17, %fd17, %fd17;
	fma.rn.f64 	%fd19, %fd18, %fd15, %fd15;
	mul.f64 	%fd20, %fd13, %fd19;
	fma.rn.f64 	%fd21, %fd13, %fd19, %fd20;
	mul.f64 	%fd22, %fd21, %fd21;
	fma.rn.f64 	%fd23, %fd22, 0d3EB0F5FF7D2CAFE2, 0d3ED0F5D241AD3B5A;
	fma.rn.f64 	%fd24, %fd23, %fd22, 0d3EF3B20A75488A3F;
	fma.rn.f64 	%fd25, %fd24, %fd22, 0d3F1745CDE4FAECD5;
	fma.rn.f64 	%fd26, %fd25, %fd22, 0d3F3C71C7258A578B;
	fma.rn.f64 	%fd27, %fd26, %fd22, 0d3F6249249242B910;
	fma.rn.f64 	%fd28, %fd27, %fd22, 0d3F89999999999DFB;
	sub.f64 	%fd29, %fd13, %fd21;
	add.f64 	%fd30, %fd29, %fd29;
	neg.f64 	%fd31, %fd21;
	fma.rn.f64 	%fd32, %fd31, %fd13, %fd30;
	mul.f64 	%fd33, %fd19, %fd32;
	fma.rn.f64 	%fd34, %fd22, %fd28, 0d3FB5555555555555;
	mov.f64 	%fd35, 0d3FB5555555555555;
	sub.f64 	%fd36, %fd35, %fd34;
	fma.rn.f64 	%fd37, %fd22, %fd28, %fd36;
	add.f64 	%fd38, %fd37, 0dBC46A4CB00B9E7B0;
	add.f64 	%fd39, %fd34, %fd38;
	sub.f64 	%fd40, %fd34, %fd39;
	add.f64 	%fd41, %fd38, %fd40;
	mul.rn.f64 	%fd42, %fd21, %fd21;
	neg.f64 	%fd43, %fd42;
	fma.rn.f64 	%fd44, %fd21, %fd21, %fd43;
	{
	.reg .b32 %temp; 
	mov.b64 	{%r22, %temp}, %fd33;
	}
	{
	.reg .b32 %temp; 
	mov.b64 	{%temp, %r23}, %fd33;
	}
	add.s32 	%r24, %r23, 1048576;
	mov.b64 	%fd45, {%r22, %r24};
	fma.rn.f64 	%fd46, %fd21, %fd45, %fd44;
	mul.rn.f64 	%fd47, %fd42, %fd21;
	neg.f64 	%fd48, %fd47;
	fma.rn.f64 	%fd49, %fd42, %fd21, %fd48;
	fma.rn.f64 	%fd50, %fd42, %fd33, %fd49;
	fma.rn.f64 	%fd51, %fd46, %fd21, %fd50;
	mul.rn.f64 	%fd52, %fd39, %fd47;
	neg.f64 	%fd53, %fd52;
	fma.rn.f64 	%fd54, %fd39, %fd47, %fd53;
	fma.rn.f64 	%fd55, %fd39, %fd51, %fd54;
	fma.rn.f64 	%fd56, %fd41, %fd47, %fd55;
	add.f64 	%fd57, %fd52, %fd56;
	sub.f64 	%fd58, %fd52, %fd57;
	add.f64 	%fd59, %fd56, %fd58;
	add.f64 	%fd60, %fd21, %fd57;
	sub.f64 	%fd61, %fd21, %fd60;
	add.f64 	%fd62, %fd57, %fd61;
	add.f64 	%fd63, %fd59, %fd62;
	add.f64 	%fd64, %fd33, %fd63;
	add.f64 	%fd65, %fd60, %fd64;
	sub.f64 	%fd66, %fd60, %fd65;
	add.f64 	%fd67, %fd64, %fd66;
	xor.b32  	%r25, %r48, -2147483648;
	mov.b32 	%r26, 1127219200;
	mov.b64 	%fd68, {%r25, %r26};
	mov.b32 	%r27, -2147483648;
	mov.b64 	%fd69, {%r27, %r26};
	sub.f64 	%fd70, %fd68, %fd69;
	fma.rn.f64 	%fd71, %fd70, 0d3FE62E42FEFA39EF, %fd65;
	fma.rn.f64 	%fd72, %fd70, 0dBFE62E42FEFA39EF, %fd71;
	sub.f64 	%fd73, %fd72, %fd65;
	sub.f64 	%fd74, %fd67, %fd73;
	fma.rn.f64 	%fd75, %fd70, 0d3C7ABC9E3B39803F, %fd74;
	add.f64 	%fd76, %fd71, %fd75;
	sub.f64 	%fd77, %fd71, %fd76;
	add.f64 	%fd78, %fd75, %fd77;
	{
	.reg .b32 %temp; 
	mov.b64 	{%temp, %r28}, %fd11;
	}
	{
	.reg .b32 %temp; 
	mov.b64 	{%r29, %temp}, %fd11;
	}
	shl.b32 	%r30, %r28, 1;
	setp.gt.u32 	%p3, %r30, -33554433;
	and.b32  	%r31, %r28, -15728641;
	selp.b32 	%r32, %r31, %r28, %p3;
	mov.b64 	%fd79, {%r29, %r32};
	mul.rn.f64 	%fd80, %fd76, %fd79;
	neg.f64 	%fd81, %fd80;
	fma.rn.f64 	%fd82, %fd76, %fd79, %fd81;
	fma.rn.f64 	%fd83, %fd78, %fd79, %fd82;
	add.f64 	%fd4, %fd80, %fd83;
	sub.f64 	%fd84, %fd80, %fd4;
	add.f64 	%fd5, %fd83, %fd84;
	fma.rn.f64 	%fd85, %fd4, 0d3FF71547652B82FE, 0d4338000000000000;
	{
	.reg .b32 %temp; 
	mov.b64 	{%r13, %temp}, %fd85;
	}
	mov.f64 	%fd86, 0dC338000000000000;
	add.rn.f64 	%fd87, %fd85, %fd86;
	fma.rn.f64 	%fd88, %fd87, 0dBFE62E42FEFA39EF, %fd4;
	fma.rn.f64 	%fd89, %fd87, 0dBC7ABC9E3B39803F, %fd88;
	fma.rn.f64 	%fd90, %fd89, 0d3E5ADE1569CE2BDF, 0d3E928AF3FCA213EA;
	fma.rn.f64 	%fd91, %fd90, %fd89, 0d3EC71DEE62401315;
	fma.rn.f64 	%fd92, %fd91, %fd89, 0d3EFA01997C89EB71;
	fma.rn.f64 	%fd93, %fd92, %fd89, 0d3F2A01A014761F65;
	fma.rn.f64 	%fd94, %fd93, %fd89, 0d3F56C16C1852B7AF;
	fma.rn.f64 	%fd95, %fd94, %fd89, 0d3F81111111122322;
	fma.rn.f64 	%fd96, %fd95, %fd89, 0d3FA55555555502A1;
	fma.rn.f64 	%fd97, %fd96, %fd89, 0d3FC5555555555511;
	fma.rn.f64 	%fd98, %fd97, %fd89, 0d3FE000000000000B;
	fma.rn.f64 	%fd99, %fd98, %fd89, 0d3FF0000000000000;
	fma.rn.f64 	%fd100, %fd99, %fd89, 0d3FF0000000000000;
	{
	.reg .b32 %temp; 
	mov.b64 	{%r14, %temp}, %fd100;
	}
	{
	.reg .b32 %temp; 
	mov.b64 	{%temp, %r15}, %fd100;
	}
	shl.b32 	%r33, %r13, 20;
	add.s32 	%r34, %r33, %r15;
	mov.b64 	%fd108, {%r14, %r34};
	{
	.reg .b32 %temp; 
	mov.b64 	{%temp, %r35}, %fd4;
	}
	mov.b32 	%f2, %r35;
	abs.f32 	%f1, %f2;
	setp.lt.f32 	%p4, %f1, 0f4086232B;
	@%p4 bra 	$L__BB6_7;
	setp.lt.f64 	%p5, %fd4, 0d0000000000000000;
	add.f64 	%fd101, %fd4, 0d7FF0000000000000;
	selp.f64 	%fd108, 0d0000000000000000, %fd101, %p5;
	setp.geu.f32 	%p6, %f1, 0f40874800;
	@%p6 bra 	$L__BB6_7;
	shr.u32 	%r36, %r13, 31;
	add.s32 	%r37, %r13, %r36;
	shr.s32 	%r38, %r37, 1;
	shl.b32 	%r39, %r38, 20;
	add.s32 	%r40, %r15, %r39;
	mov.b64 	%fd102, {%r14, %r40};
	sub.s32 	%r41, %r13, %r38;
	shl.b32 	%r42, %r41, 20;
	add.s32 	%r43, %r42, 1072693248;
	mov.b32 	%r44, 0;
	mov.b64 	%fd103, {%r44, %r43};
	mul.f64 	%fd108, %fd103, %fd102;
$L__BB6_7:
	abs.f64 	%fd104, %fd108;
	setp.eq.f64 	%p7, %fd104, 0d7FF0000000000000;
	fma.rn.f64 	%fd105, %fd108, %fd5, %fd108;
	selp.f64 	%fd106, %fd108, %fd105, %p7;
	st.param.f64 	[func_retval0], %fd106;
	ret;

}


// ===== COMPILED SASS (sm_100) =====

	.target	sm_100

	.elftype	@"ET_EXEC"


//--------------------- .note.nv.tkinfo           --------------------------
	.section	.note.nv.tkinfo,"",@"SHT_NOTE"
	.sectionflags	@"SHF_NOTE_NV_TKINFO"
	.tkinfo
        /*0018*/ 	.word	0x00000002
        /*0030*/ 	.string	""
        /*0030*/ 	.string	"ptxas"
        /*0030*/ 	.string	"Cuda compilation tools, release 13.0, V13.0.88"
        /*0030*/ 	.string	"Build cuda_13.0.r13.0/compiler.36424714_0"
        /*0030*/ 	.string	"-arch sm_100 -m 64 "



//--------------------- .note.nv.cuinfo           --------------------------
	.section	.note.nv.cuinfo,"",@"SHT_NOTE"
	.sectionflags	@"SHF_NOTE_NV_CUINFO"
        /*0018*/ 	.short	0x0002
        /*001a*/ 	.short	0x0064
        /*001c*/ 	.short	0x0082
	.zero		2


//--------------------- .nv.info                  --------------------------
	.section	.nv.info,"",@"SHT_CUDA_INFO"
	.align	4


	//----- nvinfo : EIATTR_REGCOUNT
	.align		4
        /*0000*/ 	.byte	0x04, 0x2f
        /*0002*/ 	.short	(.L_18 - .L_17)
	.align		4
.L_17:
        /*0004*/ 	.word	index@(_Z13_matmult_cudaPK7double2PS_yyyyyPKdPK6float3)
        /*0008*/ 	.word	0x0000004e


	//----- nvinfo : EIATTR_FRAME_SIZE
	.align		4
.L_18:
        /*000c*/ 	.byte	0x04, 0x11
        /*000e*/ 	.short	(.L_20 - .L_19)
	.align		4
.L_19:
        /*0010*/ 	.word	index@($_Z13_matmult_cudaPK7double2PS_yyyyyPKdPK6float3$__internal_accurate_pow)
        /*0014*/ 	.word	0x00000000


	//----- nvinfo : EIATTR_FRAME_SIZE
	.align		4
.L_20:
        /*0018*/ 	.byte	0x04, 0x11
        /*001a*/ 	.short	(.L_22 - .L_21)
	.align		4
.L_21:
        /*001c*/ 	.word	index@($__internal_5_$__cuda_sm20_div_rn_f64_full)
        /*0020*/ 	.word	0x00000000


	//----- nvinfo : EIATTR_FRAME_SIZE
	.align		4
.L_22:
        /*0024*/ 	.byte	0x04, 0x11
        /*0026*/ 	.short	(.L_24 - .L_23)
	.align		4
.L_23:
        /*0028*/ 	.word	index@($__internal_4_$__cuda_sm20_dblrcp_rn_slowpath_v3)
        /*002c*/ 	.word	0x00000000


	//----- nvinfo : EIATTR_FRAME_SIZE
	.align		4
.L_24:
        /*0030*/ 	.byte	0x04, 0x11
        /*0032*/ 	.short	(.L_26 - .L_25)
	.align		4
.L_25:
        /*0034*/ 	.word	index@(_Z13_matmult_cudaPK7double2PS_yyyyyPKdPK6float3)
        /*0038*/ 	.word	0x00000000


	//----- nvinfo : EIATTR_REGCOUNT
	.align		4
.L_26:
        /*003c*/ 	.byte	0x04, 0x2f
        /*003e*/ 	.short	(.L_28 - .L_27)
	.align		4
.L_27:
        /*0040*/ 	.word	index@(_Z20_compute_matrix_cudaP7double2yyyyyPKdPK6float3)
        /*0044*/ 	.word	0x00000042


	//----- nvinfo : EIATTR_FRAME_SIZE
	.align		4
.L_28:
        /*0048*/ 	.byte	0x04, 0x11
        /*004a*/ 	.short	(.L_30 - .L_29)
	.align		4
.L_29:
        /*004c*/ 	.word	index@($_Z20_compute_matrix_cudaP7double2yyyyyPKdPK6float3$__internal_accurate_pow)
        /*0050*/ 	.word	0x00000000


	//----- nvinfo : EIATTR_FRAME_SIZE
	.align		4
.L_30:
        /*0054*/ 	.byte	0x04, 0x11
        /*0056*/ 	.short	(.L_32 - .L_31)
	.align		4
.L_31:
        /*0058*/ 	.word	index@($__internal_3_$__cuda_sm20_div_rn_f64_full)
        /*005c*/ 	.word	0x00000000


	//----- nvinfo : EIATTR_FRAME_SIZE
	.align		4
.L_32:
        /*0060*/ 	.byte	0x04, 0x11
        /*0062*/ 	.short	(.L_34 - .L_33)
	.align		4
.L_33:
        /*0064*/ 	.word	index@($__internal_2_$__cuda_sm20_dblrcp_rn_slowpath_v3)
        /*0068*/ 	.word	0x00000000


	//----- nvinfo : EIATTR_FRAME_SIZE
	.align		4
.L_34:
        /*006c*/ 	.byte	0x04, 0x11
        /*006e*/ 	.short	(.L_36 - .L_35)
	.align		4
.L_35:
        /*0070*/ 	.word	index@(_Z20_compute_matrix_cudaP7double2yyyyyPKdPK6float3)
        /*0074*/ 	.word	0x00000000


	//----- nvinfo : EIATTR_REGCOUNT
	.align		4
.L_36:
        /*0078*/ 	.byte	0x04, 0x2f
        /*007a*/ 	.short	(.L_38 - .L_37)
	.align		4
.L_37:
        /*007c*/ 	.word	index@(_Z16addComplexKernelP7double2S_i)
        /*0080*/ 	.word	0x0000000a


	//----- nvinfo : EIATTR_FRAME_SIZE
	.align		4
.L_38:
        /*0084*/ 	.byte	0x04, 0x11
        /*0086*/ 	.short	(.L_40 - .L_39)
	.align		4
.L_39:
        /*0088*/ 	.word	index@(_Z16addComplexKernelP7double2S_i)
        /*008c*/ 	.word	0x00000000


	//----- nvinfo : EIATTR_REGCOUNT
	.align		4
.L_40:
        /*0090*/ 	.byte	0x04, 0x2f
        /*0092*/ 	.short	(.L_42 - .L_41)
	.align		4
.L_41:
        /*0094*/ 	.word	index@(_Z14_matmult2_cudaPK7double2PS_yyyyyPKdPK6float3)
        /*0098*/ 	.word	0x0000004e


	//----- nvinfo : EIATTR_FRAME_SIZE
	.align		4
.L_42:
        /*009c*/ 	.byte	0x04, 0x11
        /*009e*/ 	.short	(.L_44 - .L_43)
	.align		4
.L_43:
        /*00a0*/ 	.word	index@($_Z14_matmult2_cudaPK7double2PS_yyyyyPKdPK6float3$__internal_accurate_pow)
        /*00a4*/ 	.word	0x00000000


	//----- nvinfo : EIATTR_FRAME_SIZE
	.align		4
.L_44:
        /*00a8*/ 	.byte	0x04, 0x11
        /*00aa*/ 	.short	(.L_46 - .L_45)
	.align		4
.L_45:
        /*00ac*/ 	.word	index@($__internal_1_$__cuda_sm20_div_rn_f64_full)
        /*00b0*/ 	.word	0x00000000


	//----- nvinfo : EIATTR_FRAME_SIZE
	.align		4
.L_46:
        /*00b4*/ 	.byte	0x04, 0x11
        /*00b6*/ 	.short	(.L_48 - .L_47)
	.align		4
.L_47:
        /*00b8*/ 	.word	index@($__internal_0_$__cuda_sm20_dblrcp_rn_slowpath_v3)
        /*00bc*/ 	.word	0x00000000


	//----- nvinfo : EIATTR_FRAME_SIZE
	.align		4
.L_48:
        /*00c0*/ 	.byte	0x04, 0x11
        /*00c2*/ 	.short	(.L_50 - .L_49)
	.align		4
.L_49:
        /*00c4*/ 	.word	index@(_Z14_matmult2_cudaPK7double2PS_yyyyyPKdPK6float3)
        /*00c8*/ 	.word	0x00000000


	//----- nvinfo : EIATTR_REGCOUNT
	.align		4
.L_50:
        /*00cc*/ 	.byte	0x04, 0x2f
        /*00ce*/ 	.short	(.L_52 - .L_51)
	.align		4
.L_51:
        /*00d0*/ 	.word	index@(_Z10upAllocateP7double2iiS0_i)
        /*00d4*/ 	.word	0x00000010


	//----- nvinfo : EIATTR_FRAME_SIZE
	.align		4
.L_52:
        /*00d8*/ 	.byte	0x04, 0x11
        /*00da*/ 	.short	(.L_54 - .L_53)
	.align		4
.L_53:
        /*00dc*/ 	.word	index@(_Z10upAllocateP7double2iiS0_i)
        /*00e0*/ 	.word	0x00000000


	//----- nvinfo : EIATTR_REGCOUNT
	.align		4
.L_54:
        /*00e4*/ 	.byte	0x04, 0x2f
        /*00e6*/ 	.short	(.L_56 - .L_55)
	.align		4
.L_55:
        /*00e8*/ 	.word	index@(_Z12downAllocateP7double2iiS0_i)
        /*00ec*/ 	.word	0x0000000e


	//----- nvinfo : EIATTR_FRAME_SIZE
	.align		4
.L_56:
        /*00f0*/ 	.byte	0x04, 0x11
        /*00f2*/ 	.short	(.L_58 - .L_57)
	.align		4
.L_57:
        /*00f4*/ 	.word	index@(_Z12downAllocateP7double2iiS0_i)
        /*00f8*/ 	.word	0x00000000


	//----- nvinfo : EIATTR_MIN_STACK_SIZE
	.align		4
.L_58:
        /*00fc*/ 	.byte	0x04, 0x12
        /*00fe*/ 	.short	(.L_60 - .L_59)
	.align		4
.L_59:
        /*0100*/ 	.word	index@(_Z12downAllocateP7double2iiS0_i)
        /*0104*/ 	.word	0x00000000


	//----- nvinfo : EIATTR_MIN_STACK_SIZE
	.align		4
.L_60:
        /*0108*/ 	.byte	0x04, 0x12
        /*010a*/ 	.short	(.L_62 - .L_61)
	.align		4
.L_61:
        /*010c*/ 	.word	index@(_Z10upAllocateP7double2iiS0_i)
        /*0110*/ 	.word	0x00000000


	//----- nvinfo : EIATTR_MIN_STACK_SIZE
	.align		4
.L_62:
        /*0114*/ 	.byte	0x04, 0x12
        /*0116*/ 	.short	(.L_64 - .L_63)
	.align		4
.L_63:
        /*0118*/ 	.word	index@(_Z14_matmult2_cudaPK7double2PS_yyyyyPKdPK6float3)
        /*011c*/ 	.word	0x00000000


	//----- nvinfo : EIATTR_MIN_STACK_SIZE
	.align		4
.L_64:
        /*0120*/ 	.byte	0x04, 0x12
        /*0122*/ 	.short	(.L_66 - .L_65)
	.align		4
.L_65:
        /*0124*/ 	.word	index@(_Z16addComplexKernelP7double2S_i)
        /*0128*/ 	.word	0x00000000


	//----- nvinfo : EIATTR_MIN_STACK_SIZE
	.align		4
.L_66:
        /*012c*/ 	.byte	0x04, 0x12
        /*012e*/ 	.short	(.L_68 - .L_67)
	.align		4
.L_67:
        /*0130*/ 	.word	index@(_Z20_compute_matrix_cudaP7double2yyyyyPKdPK6float3)
        /*0134*/ 	.word	0x00000000


	//----- nvinfo : EIATTR_MIN_STACK_SIZE
	.align		4
.L_68:
        /*0138*/ 	.byte	0x04, 0x12
        /*013a*/ 	.short	(.L_70 - .L_69)
	.align		4
.L_69:
        /*013c*/ 	.word	index@(_Z13_matmult_cudaPK7double2PS_yyyyyPKdPK6float3)
        /*0140*/ 	.word	0x00000000
.L_70:


//--------------------- .nv.compat                --------------------------
	.section	.nv.compat,"",@"SHT_CUDA_COMPAT_INFO"
	.align	4
        /*0000*/ 	.byte	0x02, 0x09, 0x00, 0x00, 0x02, 0x02, 0x02, 0x00, 0x02, 0x05, 0x05, 0x00, 0x03, 0x07, 0x01, 0x01
        /*0010*/ 	.byte	0x02, 0x03, 0x00, 0x00, 0x02, 0x06, 0x01, 0x00, 0x04, 0x0b, 0x08, 0x00, 0x01, 0x00, 0x00, 0x00
        /*0020*/ 	.byte	0x00, 0x00, 0x00, 0x00


//--------------------- .nv.info._Z12downAllocateP7double2iiS0_i --------------------------
	.section	.nv.info._Z12downAllocateP7double2iiS0_i,"",@"SHT_CUDA_INFO"
	.sectionflags	@""
	.align	4


	//----- nvinfo : EIATTR_CUDA_API_VERSION
	.align		4
        /*0000*/ 	.byte	0x04, 0x37
        /*0002*/ 	.short	(.L_72 - .L_71)
.L_71:
        /*0004*/ 	.word	0x00000082


	//----- nvinfo : EIATTR_KPARAM_INFO
	.align		4
.L_72:
        /*0008*/ 	.byte	0x04, 0x17
        /*000a*/ 	.short	(.L_74 - .L_73)
.L_73:
        /*000c*/ 	.word	0x00000000
        /*0010*/ 	.short	0x0004
        /*0012*/ 	.short	0x0018
        /*0014*/ 	.byte	0x00, 0xf0, 0x11, 0x00


	//----- nvinfo : EIATTR_KPARAM_INFO
	.align		4
.L_74:
        /*0018*/ 	.byte	0x04, 0x17
        /*001a*/ 	.short	(.L_76 - .L_75)
.L_75:
        /*001c*/ 	.word	0x00000000
        /*0020*/ 	.short	0x0003
        /*0022*/ 	.short	0x0010
        /*0024*/ 	.byte	0x00, 0xf5, 0x21, 0x00


	//----- nvinfo : EIATTR_KPARAM_INFO
	.align		4
.L_76:
        /*0028*/ 	.byte	0x04, 0x17
        /*002a*/ 	.short	(.L_78 - .L_77)
.L_77:
        /*002c*/ 	.word	0x00000000
        /*0030*/ 	.short	0x0002
        /*0032*/ 	.short	0x000c
        /*0034*/ 	.byte	0x00, 0xf0, 0x11, 0x00


	//----- nvinfo : EIATTR_KPARAM_INFO
	.align		4
.L_78:
        /*0038*/ 	.byte	0x04, 0x17
        /*003a*/ 	.short	(.L_80 - .L_79)
.L_79:
        /*003c*/ 	.word	0x00000000
        /*0040*/ 	.short	0x0001
        /*0042*/ 	.short	0x0008
        /*0044*/ 	.byte	0x00, 0xf0, 0x11, 0x00


	//----- nvinfo : EIATTR_KPARAM_INFO
	.align		4
.L_80:
        /*0048*/ 	.byte	0x04, 0x17
        /*004a*/ 	.short	(.L_82 - .L_81)
.L_81:
        /*004c*/ 	.word	0x00000000
        /*0050*/ 	.short	0x0000
        /*0052*/ 	.short	0x0000
        /*0054*/ 	.byte	0x00, 0xf5, 0x21, 0x00


	//----- nvinfo : EIATTR_SPARSE_MMA_MASK
	.align		4
.L_82:
        /*0058*/ 	.byte	0x03, 0x50
        /*005a*/ 	.short	0x0000


	//----- nvinfo : EIATTR_MAXREG_COUNT
	.align		4
        /*005c*/ 	.byte	0x03, 0x1b
        /*005e*/ 	.short	0x00ff


	//----- nvinfo : EIATTR_MERCURY_ISA_VERSION
	.align		4
        /*0060*/ 	.byte	0x03, 0x5f
        /*0062*/ 	.short	0x0101


	//----- nvinfo : EIATTR_VRC_CTA_INIT_COUNT
	.align		4
        /*0064*/ 	.byte	0x02, 0x4a
	.zero		1
	.zero		1


	//----- nvinfo : EIATTR_EXIT_INSTR_OFFSETS
	.align		4
        /*0068*/ 	.byte	0x04, 0x1c
        /*006a*/ 	.short	(.L_84 - .L_83)


	//   ....[0]....
.L_83:
        /*006c*/ 	.word	0x00000070


	//   ....[1]....
        /*0070*/ 	.word	0x00000280


	//   ....[2]....
        /*0074*/ 	.word	0x00000330


	//----- nvinfo : EIATTR_CBANK_PARAM_SIZE
	.align		4
.L_84:
        /*0078*/ 	.byte	0x03, 0x19
        /*007a*/ 	.short	0x001c


	//----- nvinfo : EIATTR_PARAM_CBANK
	.align		4
        /*007c*/ 	.byte	0x04, 0x0a
        /*007e*/ 	.short	(.L_86 - .L_85)
	.align		4
.L_85:
        /*0080*/ 	.word	index@(.nv.constant0._Z12downAllocateP7double2iiS0_i)
        /*0084*/ 	.short	0x0380
        /*0086*/ 	.short	0x001c


	//----- nvinfo : EIATTR_SW_WAR
	.align		4
.L_86:
        /*0088*/ 	.byte	0x04, 0x36
        /*008a*/ 	.short	(.L_88 - .L_87)
.L_87:
        /*008c*/ 	.word	0x00000008
.L_88:


//--------------------- .nv.info._Z10upAllocateP7double2iiS0_i --------------------------
	.section	.nv.info._Z10upAllocateP7double2iiS0_i,"",@"SHT_CUDA_INFO"
	.sectionflags	@""
	.align	4


	//----- nvinfo : EIATTR_CUDA_API_VERSION
	.align		4
        /*0000*/ 	.byte	0x04, 0x37
        /*0002*/ 	.short	(.L_90 - .L_89)
.L_89:
        /*0004*/ 	.word	0x00000082


	//----- nvinfo : EIATTR_KPARAM_INFO
	.align		4
.L_90:
        /*0008*/ 	.byte	0x04, 0x17
        /*000a*/ 	.short	(.L_92 - .L_91)
.L_91:
        /*000c*/ 	.word	0x00000000
        /*0010*/ 	.short	0x0004
        /*0012*/ 	.short	0x0018
        /*0014*/ 	.byte	0x00, 0xf0, 0x11, 0x00


	//----- nvinfo : EIATTR_KPARAM_INFO
	.align		4
.L_92:
        /*0018*/ 	.byte	0x04, 0x17
        /*001a*/ 	.short	(.L_94 - .L_93)
.L_93:
        /*001c*/ 	.word	0x00000000
        /*0020*/ 	.short	0x0003
        /*0022*/ 	.short	0x0010
        /*0024*/ 	.byte	0x00, 0xf5, 0x21, 0x00


	//----- nvinfo : EIATTR_KPARAM_INFO
	.align		4
.L_94:
        /*0028*/ 	.byte	0x04, 0x17
        /*002a*/ 	.short	(.L_96 - .L_95)
.L_95:
        /*002c*/ 	.word	0x00000000
        /*0030*/ 	.short	0x0002
        /*0032*/ 	.short	0x000c
        /*0034*/ 	.byte	0x00, 0xf0, 0x11, 0x00


	//----- nvinfo : EIATTR_KPARAM_INFO
	.align		4
.L_96:
        /*0038*/ 	.byte	0x04, 0x17
        /*003a*/ 	.short	(.L_98 - .L_97)
.L_97:
        /*003c*/ 	.word	0x00000000
        /*0040*/ 	.short	0x0001
        /*0042*/ 	.short	0x0008
        /*0044*/ 	.byte	0x00, 0xf0, 0x11, 0x00


	//----- nvinfo : EIATTR_KPARAM_INFO
	.align		4
.L_98:
        /*0048*/ 	.byte	0x04, 0x17
        /*004a*/ 	.short	(.L_100 - .L_99)
.L_99:
        /*004c*/ 	.word	0x00000000
        /*0050*/ 	.short	0x0000
        /*0052*/ 	.short	0x0000
        /*0054*/ 	.byte	0x00, 0xf5, 0x21, 0x00


	//----- nvinfo : EIATTR_SPARSE_MMA_MASK
	.align		4
.L_100:
        /*0058*/ 	.byte	0x03, 0x50
        /*005a*/ 	.short	0x0000


	//----- nvinfo : EIATTR_MAXREG_COUNT
	.align		4
        /*005c*/ 	.byte	0x03, 0x1b
        /*005e*/ 	.short	0x00ff


	//----- nvinfo : EIATTR_MERCURY_ISA_VERSION
	.align		4
        /*0060*/ 	.byte	0x03, 0x5f
        /*0062*/ 	.short	0x0101


	//----- nvinfo : EIATTR_VRC_CTA_INIT_COUNT
	.align		4
        /*0064*/ 	.byte	0x02, 0x4a
	.zero		1
	.zero		1


	//----- nvinfo : EIATTR_EXIT_INSTR_OFFSETS
	.align		4
        /*0068*/ 	.byte	0x04, 0x1c
        /*006a*/ 	.short	(.L_102 - .L_101)


	//   ....[0]....
.L_101:
        /*006c*/ 	.word	0x00000070


	//   ....[1]....
        /*0070*/ 	.word	0x00000310


	//----- nvinfo : EIATTR_CBANK_PARAM_SIZE
	.align		4
.L_102:
        /*0074*/ 	.byte	0x03, 0x19
        /*0076*/ 	.short	0x001c


	//----- nvinfo : EIATTR_PARAM_CBANK
	.align		4
        /*0078*/ 	.byte	0x04, 0x0a
        /*007a*/ 	.short	(.L_104 - .L_103)
	.align		4
.L_103:
        /*007c*/ 	.word	index@(.nv.constant0._Z10upAllocateP7double2iiS0_i)
        /*0080*/ 	.short	0x0380
        /*0082*/ 	.short	0x001c


	//----- nvinfo : EIATTR_SW_WAR
	.align		4
.L_104:
        /*0084*/ 	.byte	0x04, 0x36
        /*0086*/ 	.short	(.L_106 - .L_105)
.L_105:
        /*0088*/ 	.word	0x00000008
.L_106:


//--------------------- .nv.info._Z14_matmult2_cudaPK7double2PS_yyyyyPKdPK6float3 --------------------------
	.section	.nv.info._Z14_matmult2_cudaPK7double2PS_yyyyyPKdPK6float3,"",@"SHT_CUDA_INFO"
	.sectionflags	@""
	.align	4


	//----- nvinfo : EIATTR_CUDA_API_VERSION
	.align		4
        /*0000*/ 	.byte	0x04, 0x37
        /*0002*/ 	.short	(.L_108 - .L_107)
.L_107:
        /*0004*/ 	.word	0x00000082


	//----- nvinfo : EIATTR_KPARAM_INFO
	.align		4
.L_108:
        /*0008*/ 	.byte	0x04, 0x17
        /*000a*/ 	.short	(.L_110 - .L_109)
.L_109:
        /*000c*/ 	.word	0x00000000
        /*0010*/ 	.short	0x0008
        /*0012*/ 	.short	0x0040
        /*0014*/ 	.byte	0x00, 0xf5, 0x21, 0x00


	//----- nvinfo : EIATTR_KPARAM_INFO
	.align		4
.L_110:
        /*0018*/ 	.byte	0x04, 0x17
        /*001a*/ 	.short	(.L_112 - .L_111)
.L_111:
        /*001c*/ 	.word	0x00000000
        /*0020*/ 	.short	0x0007
        /*0022*/ 	.short	0x0038
        /*0024*/ 	.byte	0x00, 0xf5, 0x21, 0x00


	//----- nvinfo : EIATTR_KPARAM_INFO
	.align		4
.L_112:
        /*0028*/ 	.byte	0x04, 0x17
        /*002a*/ 	.short	(.L_114 - .L_113)
.L_113:
        /*002c*/ 	.word	0x00000000
        /*0030*/ 	.short	0x0006
        /*0032*/ 	.short	0x0030
        /*0034*/ 	.byte	0x00, 0xf0, 0x21, 0x00


	//----- nvinfo : EIATTR_KPARAM_INFO
	.align		4
.L_114:
        /*0038*/ 	.byte	0x04, 0x17
        /*003a*/ 	.short	(.L_116 - .L_115)
.L_115:
        /*003c*/ 	.word	0x00000000
        /*0040*/ 	.short	0x0005
        /*0042*/ 	.short	0x0028
        /*0044*/ 	.byte	0x00, 0xf0, 0x21, 0x00


	//----- nvinfo : EIATTR_KPARAM_INFO
	.align		4
.L_116:
        /*0048*/ 	.byte	0x04, 0x17
        /*004a*/ 	.short	(.L_118 - .L_117)
.L_117:
        /*004c*/ 	.word	0x00000000
        /*0050*/ 	.short	0x0004
        /*0052*/ 	.short	0x0020
        /*0054*/ 	.byte	0x00, 0xf0, 0x21, 0x00


	//----- nvinfo : EIATTR_KPARAM_INFO
	.align		4
.L_118:
        /*0058*/ 	.byte	0x04, 0x17
        /*005a*/ 	.short	(.L_120 - .L_119)
.L_119:
        /*005c*/ 	.word	0x00000000
        /*0060*/ 	.short	0x0003
        /*0062*/ 	.short	0x0018
        /*0064*/ 	.byte	0x00, 0xf0, 0x21, 0x00


	//----- nvinfo : EIATTR_KPARAM_INFO
	.align		4
.L_120:
        /*0068*/ 	.byte	0x04, 0x17
        /*006a*/ 	.short	(.L_122 - .L_121)
.L_121:
        /*006c*/ 	.word	0x00000000
        /*0070*/ 	.short	0x0002
        /*0072*/ 	.short	0x0010
        /*0074*/ 	.byte	0x00, 0xf0, 0x21, 0x00


	//----- nvinfo : EIATTR_KPARAM_INFO
	.align		4
.L_122:
        /*0078*/ 	.byte	0x04, 0x17
        /*007a*/ 	.short	(.L_124 - .L_123)
.L_123:
        /*007c*/ 	.word	0x00000000
        /*0080*/ 	.short	0x0001
        /*0082*/ 	.short	0x0008
        /*0084*/ 	.byte	0x00, 0xf5, 0x21, 0x00


	//----- nvinfo : EIATTR_KPARAM_INFO
	.align		4
.L_124:
        /*0088*/ 	.byte	0x04, 0x17
        /*008a*/ 	.short	(.L_126 - .L_125)
.L_125:
        /*008c*/ 	.word	0x00000000
        /*0090*/ 	.short	0x0000
        /*0092*/ 	.short	0x0000
        /*0094*/ 	.byte	0x00, 0xf5, 0x21, 0x00


	//----- nvinfo : EIATTR_SPARSE_MMA_MASK
	.align		4
.L_126:
        /*0098*/ 	.byte	0x03, 0x50
        /*009a*/ 	.short	0x0000


	//----- nvinfo : EIATTR_MAXREG_COUNT
	.align		4
        /*009c*/ 	.byte	0x03, 0x1b
        /*009e*/ 	.short	0x00ff


	//----- nvinfo : EIATTR_NUM_BARRIERS
	.align		4
        /*00a0*/ 	.byte	0x02, 0x4c
        /*00a2*/ 	.byte	0x01
	.zero		1


	//----- nvinfo : EIATTR_MERCURY_ISA_VERSION
	.align		4
        /*00a4*/ 	.byte	0x03, 0x5f
        /*00a6*/ 	.short	0x0101


	//----- nvinfo : EIATTR_INT_WARP_WIDE_INSTR_OFFSETS
	.align		4
        /*00a8*/ 	.byte	0x04, 0x31
        /*00aa*/ 	.short	(.L_128 - .L_127)


	//   ....[0]....
.L_127:
        /*00ac*/ 	.word	0x00001c70


	//----- nvinfo : EIATTR_COOP_GROUP_MASK_REGIDS
	.align		4
.L_128:
        /*00b0*/ 	.byte	0x04, 0x29
        /*00b2*/ 	.short	(.L_130 - .L_129)


	//   ....[0]....
.L_129:
        /*00b4*/ 	.word	0xffffffff


	//   ....[1]....
        /*00b8*/ 	.word	0xffffffff


	//   ....[2]....
        /*00bc*/ 	.word	0xffffffff


	//   ....[3]....
        /*00c0*/ 	.word	0xffffffff


	//   ....[4]....
        /*00c4*/ 	.word	0xffffffff


	//   ....[5]....
        /*00c8*/ 	.word	0xffffffff


	//   ....[6]....
        /*00cc*/ 	.word	0xffffffff


	//   ....[7]....
        /*00d0*/ 	.word	0xffffffff


	//   ....[8]....
        /*00d4*/ 	.word	0xffffffff


	//   ....[9]....
        /*00d8*/ 	.word	0xffffffff


	//   ....[10]....
        /*00dc*/ 	.word	0xffffffff


	//   ....[11]....
        /*00e0*/ 	.word	0xffffffff


	//   ....[12]....
        /*00e4*/ 	.word	0xffffffff


	//   ....[13]....
        /*00e8*/ 	.word	0xffffffff


	//   ....[14]....
        /*00ec*/ 	.word	0xffffffff


	//   ....[15]....
        /*00f0*/ 	.word	0xffffffff


	//   ....[16]....
        /*00f4*/ 	.word	0xffffffff


	//   ....[17]....
        /*00f8*/ 	.word	0xffffffff


	//   ....[18]....
        /*00fc*/ 	.word	0xffffffff


	//   ....[19]....
        /*0100*/ 	.word	0xffffffff


	//   ....[20]....
        /*0104*/ 	.word	0xffffffff


	//   ....[21]....
        /*0108*/ 	.word	0xffffffff


	//   ....[22]....
        /*010c*/ 	.word	0xffffffff


	//   ....[23]....
        /*0110*/ 	.word	0xffffffff


	//   ....[24]....
        /*0114*/ 	.word	0xffffffff


	//   ....[25]....
        /*0118*/ 	.word	0xffffffff


	//   ....[26]....
        /*011c*/ 	.word	0xffffffff


	//   ....[27]....
        /*0120*/ 	.word	0xffffffff


	//   ....[28]....
        /*0124*/ 	.word	0xffffffff


	//   ....[29]....
        /*0128*/ 	.word	0xffffffff


	//   ....[30]....
        /*012c*/ 	.word	0xffffffff


	//   ....[31]....
        /*0130*/ 	.word	0xffffffff


	//   ....[32]....
        /*0134*/ 	.word	0xffffffff


	//   ....[33]....
        /*0138*/ 	.word	0xffffffff


	//   ....[34]....
        /*013c*/ 	.word	0xffffffff


	//   ....[35]....
        /*0140*/ 	.word	0xffffffff


	//   ....[36]....
        /*0144*/ 	.word	0xffffffff


	//   ....[37]....
        /*0148*/ 	.word	0xffffffff


	//   ....[38]....
        /*014c*/ 	.word	0xffffffff


	//   ....[39]....
        /*0150*/ 	.word	0xffffffff


	//   ....[40]....
        /*0154*/ 	.word	0xffffffff


	//   ....[41]....
        /*0158*/ 	.word	0xffffffff


	//   ....[42]....
        /*015c*/ 	.word	0xffffffff


	//   ....[43]....
        /*0160*/ 	.word	0xffffffff


	//   ....[44]....
        /*0164*/ 	.word	0xffffffff


	//   ....[45]....
        /*0168*/ 	.word	0xffffffff


	//   ....[46]....
        /*016c*/ 	.word	0xffffffff


	//   ....[47]....
        /*0170*/ 	.word	0xffffffff


	//   ....[48]....
        /*0174*/ 	.word	0xffffffff


	//   ....[49]....
        /*0178*/ 	.word	0xffffffff


	//   ....[50]....
        /*017c*/ 	.word	0xffffffff


	//   ....[51]....
        /*0180*/ 	.word	0xffffffff


	//   ....[52]....
        /*0184*/ 	.word	0xffffffff


	//   ....[53]....
        /*0188*/ 	.word	0xffffffff


	//   ....[54]....
        /*018c*/ 	.word	0xffffffff


	//   ....[55]....
        /*0190*/ 	.word	0xffffffff


	//   ....[56]....
        /*0194*/ 	.word	0xffffffff


	//   ....[57]....
        /*0198*/ 	.word	0xffffffff


	//   ....[58]....
        /*019c*/ 	.word	0xffffffff


	//   ....[59]....
        /*01a0*/ 	.word	0xffffffff


	//   ....[60]....
        /*01a4*/ 	.word	0xffffffff


	//   ....[61]....
        /*01a8*/ 	.word	0xffffffff


	//   ....[62]....
        /*01ac*/ 	.word	0xffffffff


	//   ....[63]....
        /*01b0*/ 	.word	0xffffffff


	//   ....[64]....
        /*01b4*/ 	.word	0xffffffff


	//   ....[65]....
        /*01b8*/ 	.word	0xffffffff


	//   ....[66]....
        /*01bc*/ 	.word	0xffffffff


	//   ....[67]....
        /*01c0*/ 	.word	0xffffffff


	//   ....[68]....
        /*01c4*/ 	.word	0xffffffff


	//   ....[69]....
        /*01c8*/ 	.word	0xffffffff


	//   ....[70]....
        /*01cc*/ 	.word	0xffffffff


	//   ....[71]....
        /*01d0*/ 	.word	0xffffffff


	//   ....[72]....
        /*01d4*/ 	.word	0xffffffff


	//   ....[73]....
        /*01d8*/ 	.word	0xffffffff


	//   ....[74]....
        /*01dc*/ 	.word	0xffffffff


	//   ....[75]....
        /*01e0*/ 	.word	0xffffffff


	//   ....[76]....
        /*01e4*/ 	.word	0xffffffff


	//   ....[77]....
        /*01e8*/ 	.word	0xffffffff


	//   ....[78]....
        /*01ec*/ 	.word	0xffffffff


	//   ....[79]....
        /*01f0*/ 	.word	0xffffffff


	//   ....[80]....
        /*01f4*/ 	.word	0xffffffff


	//   ....[81]....
        /*01f8*/ 	.word	0xffffffff


	//   ....[82]....
        /*01fc*/ 	.word	0xffffffff


	//   ....[83]....
        /*0200*/ 	.word	0xffffffff


	//   ....[84]....
        /*0204*/ 	.word	0xffffffff


	//   ....[85]....
        /*0208*/ 	.word	0xffffffff


	//   ....[86]....
        /*020c*/ 	.word	0xffffffff


	//   ....[87]....
        /*0210*/ 	.word	0xffffffff


	//   ....[88]....
        /*0214*/ 	.word	0xffffffff


	//   ....[89]....
        /*0218*/ 	.word	0xffffffff


	//   ....[90]....
        /*021c*/ 	.word	0xffffffff


	//   ....[91]....
        /*0220*/ 	.word	0xffffffff


	//   ....[92]....
        /*0224*/ 	.word	0xffffffff


	//   ....[93]....
        /*0228*/ 	.word	0xffffffff


	//   ....[94]....
        /*022c*/ 	.word	0xffffffff


	//   ....[95]....
        /*0230*/ 	.word	0xffffffff


	//   ....[96]....
        /*0234*/ 	.word	0xffffffff


	//   ....[97]....
        /*0238*/ 	.word	0xffffffff


	//   ....[98]....
        /*023c*/ 	.word	0xffffffff


	//   ....[99]....
        /*0240*/ 	.word	0xffffffff


	//   ....[100]....
        /*0244*/ 	.word	0xffffffff


	//   ....[101]....
        /*0248*/ 	.word	0xffffffff


	//   ....[102]....
        /*024c*/ 	.word	0xffffffff


	//   ....[103]....
        /*0250*/ 	.word	0xffffffff


	//   ....[104]....
        /*0254*/ 	.word	0xffffffff


	//   ....[105]....
        /*0258*/ 	.word	0xffffffff


	//   ....[106]....
        /*025c*/ 	.word	0xffffffff


	//   ....[107]....
        /*0260*/ 	.word	0xffffffff


	//   ....[108]....
        /*0264*/ 	.word	0xffffffff


	//   ....[109]....
        /*0268*/ 	.word	0xffffffff


	//   ....[110]....
        /*026c*/ 	.word	0xffffffff


	//   ....[111]....
        /*0270*/ 	.word	0xffffffff


	//   ....[112]....
        /*0274*/ 	.word	0xffffffff


	//   ....[113]....
        /*0278*/ 	.word	0xffffffff


	//   ....[114]....
        /*027c*/ 	.word	0xffffffff


	//   ....[115]....
        /*0280*/ 	.word	0xffffffff


	//   ....[116]....
        /*0284*/ 	.word	0xffffffff


	//   ....[117]....
        /*0288*/ 	.word	0xffffffff


	//   ....[118]....
        /*028c*/ 	.word	0xffffffff


	//   ....[119]....
        /*0290*/ 	.word	0xffffffff


	//----- nvinfo : EIATTR_COOP_GROUP_INSTR_OFFSETS
	.align		4
.L_130:
        /*0294*/ 	.byte	0x04, 0x28
        /*0296*/ 	.short	(.L_132 - .L_131)


	//   ....[0]....
.L_131:
        /*0298*/ 	.word	0x00002450


	//   ....[1]....
        /*029c*/ 	.word	0x00002460


	//   ....[2]....
        /*02a0*/ 	.word	0x000024b0


	//   ....[3]....
        /*02a4*/ 	.word	0x000024c0


	//   ....[4]....
        /*02a8*/ 	.word	0x00002510


	//   ....[5]....
        /*02ac*/ 	.word	0x00002520


	//   ....[6]....
        /*02b0*/ 	.word	0x00002570


	//   ....[7]....
        /*02b4*/ 	.word	0x00002580


	//   ....[8]....
        /*02b8*/ 	.word	0x000025d0


	//   ....[9]....
        /*02bc*/ 	.word	0x000025e0


	//   ....[10]....
        /*02c0*/ 	.word	0x00002630


	//   ....[11]....
        /*02c4*/ 	.word	0x00002640


	//   ....[12]....
        /*02c8*/ 	.word	0x00002690


	//   ....[13]....
        /*02cc*/ 	.word	0x000026a0


	//   ....[14]....
        /*02d0*/ 	.word	0x000026f0


	//   ....[15]....
        /*02d4*/ 	.word	0x00002700


	//   ....[16]....
        /*02d8*/ 	.word	0x00002750


	//   ....[17]....
        /*02dc*/ 	.word	0x00002760


	//   ....[18]....
        /*02e0*/ 	.word	0x000027a0


	//   ....[19]....
        /*02e4*/ 	.word	0x000027b0


	//   ....[20]....
        /*02e8*/ 	.word	0x00002820


	//   ....[21]....
        /*02ec*/ 	.word	0x00002830


	//   ....[22]....
        /*02f0*/ 	.word	0x00002880


	//   ....[23]....
        /*02f4*/ 	.word	0x00002890


	//   ....[24]....
        /*02f8*/ 	.word	0x000028e0


	//   ....[25]....
        /*02fc*/ 	.word	0x000028f0


	//   ....[26]....
        /*0300*/ 	.word	0x00002940


	//   ....[27]....
        /*0304*/ 	.word	0x00002950


	//   ....[28]....
        /*0308*/ 	.word	0x000029a0


	//   ....[29]....
        /*030c*/ 	.word	0x000029b0


	//   ....[30]....
        /*0310*/ 	.word	0x00002a00


	//   ....[31]....
        /*0314*/ 	.word	0x00002a10


	//   ....[32]....
        /*0318*/ 	.word	0x00002a60


	//   ....[33]....
        /*031c*/ 	.word	0x00002a70


	//   ....[34]....
        /*0320*/ 	.word	0x00002ac0


	//   ....[35]....
        /*0324*/ 	.word	0x00002ad0


	//   ....[36]....
        /*0328*/ 	.word	0x00002b20


	//   ....[37]....
        /*032c*/ 	.word	0x00002b30


	//   ....[38]....
        /*0330*/ 	.word	0x00002b70


	//   ....[39]....
        /*0334*/ 	.word	0x00002b80


	//   ....[40]....
        /*0338*/ 	.word	0x00002bf0


	//   ....[41]....
        /*033c*/ 	.word	0x00002c00


	//   ....[42]....
        /*0340*/ 	.word	0x00002c50


	//   ....[43]....
        /*0344*/ 	.word	0x00002c60


	//   ....[44]....
        /*0348*/ 	.word	0x00002cb0


	//   ....[45]....
        /*034c*/ 	.word	0x00002cc0


	//   ....[46]....
        /*0350*/ 	.word	0x00002d10


	//   ....[47]....
        /*0354*/ 	.word	0x00002d20


	//   ....[48]....
        /*0358*/ 	.word	0x00002d70


	//   ....[49]....
        /*035c*/ 	.word	0x00002d80


	//   ....[50]....
        /*0360*/ 	.word	0x00002dd0


	//   ....[51]....
        /*0364*/ 	.word	0x00002de0


	//   ....[52]....
        /*0368*/ 	.word	0x00002e30


	//   ....[53]....
        /*036c*/ 	.word	0x00002e40


	//   ....[54]....
        /*0370*/ 	.word	0x00002e90


	//   ....[55]....
        /*0374*/ 	.word	0x00002ea0


	//   ....[56]....
        /*0378*/ 	.word	0x00002ef0


	//   ....[57]....
        /*037c*/ 	.word	0x00002f00


	//   ....[58]....
        /*0380*/ 	.word	0x00002f40


	//   ....[59]....
        /*0384*/ 	.word	0x00002f50


	//   ....[60]....
        /*0388*/ 	.word	0x00002fc0


	//   ....[61]....
        /*038c*/ 	.word	0x00002fd0


	//   ....[62]....
        /*0390*/ 	.word	0x00003020


	//   ....[63]....
        /*0394*/ 	.word	0x00003030


	//   ....[64]....
        /*0398*/ 	.word	0x00003080


	//   ....[65]....
        /*039c*/ 	.word	0x00003090


	//   ....[66]....
        /*03a0*/ 	.word	0x000030e0


	//   ....[67]....
        /*03a4*/ 	.word	0x000030f0


	//   ....[68]....
        /*03a8*/ 	.word	0x00003140


	//   ....[69]....
        /*03ac*/ 	.word	0x00003150


	//   ....[70]....
        /*03b0*/ 	.word	0x000031a0


	//   ....[71]....
        /*03b4*/ 	.word	0x000031b0


	//   ....[72]....
        /*03b8*/ 	.word	0x00003200


	//   ....[73]....
        /*03bc*/ 	.word	0x00003210


	//   ....[74]....
        /*03c0*/ 	.word	0x00003260


	//   ....[75]....
        /*03c4*/ 	.word	0x00003270


	//   ....[76]....
        /*03c8*/ 	.word	0x000032c0


	//   ....[77]....
        /*03cc*/ 	.word	0x000032d0


	//   ....[78]....
        /*03d0*/ 	.word	0x00003310


	//   ....[79]....
        /*03d4*/ 	.word	0x00003320


	//   ....[80]....
        /*03d8*/ 	.word	0x00003390


	//   ....[81]....
        /*03dc*/ 	.word	0x000033a0


	//   ....[82]....
        /*03e0*/ 	.word	0x000033f0


	//   ....[83]....
        /*03e4*/ 	.word	0x00003400


	//   ....[84]....
        /*03e8*/ 	.word	0x00003450


	//   ....[85]....
        /*03ec*/ 	.word	0x00003460


	//   ....[86]....
        /*03f0*/ 	.word	0x000034b0


	//   ....[87]....
        /*03f4*/ 	.word	0x000034c0


	//   ....[88]....
        /*03f8*/ 	.word	0x00003510


	//   ....[89]....
        /*03fc*/ 	.word	0x00003520


	//   ....[90]....
        /*0400*/ 	.word	0x00003570


	//   ....[91]....
        /*0404*/ 	.word	0x00003580


	//   ....[92]....
        /*0408*/ 	.word	0x000035d0


	//   ....[93]....
        /*040c*/ 	.word	0x000035e0


	//   ....[94]....
        /*0410*/ 	.word	0x00003630


	//   ....[95]....
        /*0414*/ 	.word	0x00003640


	//   ....[96]....
        /*0418*/ 	.word	0x00003690


	//   ....[97]....
        /*041c*/ 	.word	0x000036a0


	//   ....[98]....
        /*0420*/ 	.word	0x000036e0


	//   ....[99]....
        /*0424*/ 	.word	0x000036f0


	//   ....[100]....
        /*0428*/ 	.word	0x00003760


	//   ....[101]....
        /*042c*/ 	.word	0x00003770


	//   ....[102]....
        /*0430*/ 	.word	0x000037c0


	//   ....[103]....
        /*0434*/ 	.word	0x000037d0


	//   ....[104]....
        /*0438*/ 	.word	0x00003820


	//   ....[105]....
        /*043c*/ 	.word	0x00003830


	//   ....[106]....
        /*0440*/ 	.word	0x00003880


	//   ....[107]....
        /*0444*/ 	.word	0x00003890


	//   ....[108]....
        /*0448*/ 	.word	0x000038e0


	//   ....[109]....
        /*044c*/ 	.word	0x000038f0


	//   ....[110]....
        /*0450*/ 	.word	0x00003940


	//   ....[111]....
        /*0454*/ 	.word	0x00003950


	//   ....[112]....
        /*0458*/ 	.word	0x000039a0


	//   ....[113]....
        /*045c*/ 	.word	0x000039b0


	//   ....[114]....
        /*0460*/ 	.word	0x00003a00


	//   ....[115]....
        /*0464*/ 	.word	0x00003a10


	//   ....[116]....
        /*0468*/ 	.word	0x00003a60


	//   ....[117]....
        /*046c*/ 	.word	0x00003a70


	//   ....[118]....
        /*0470*/ 	.word	0x00003ab0


	//   ....[119]....
        /*0474*/ 	.word	0x00003ac0


	//----- nvinfo : EIATTR_VRC_CTA_INIT_COUNT
	.align		4
.L_132:
        /*0478*/ 	.byte	0x02, 0x4a
	.zero		1
	.zero		1


	//----- nvinfo : EIATTR_EXIT_INSTR_OFFSETS
	.align		4
        /*047c*/ 	.byte	0x04, 0x1c
        /*047e*/ 	.short	(.L_134 - .L_133)


	//   ....[0]....
.L_133:
        /*0480*/ 	.word	0x00003b00


	//   ....[1]....
        /*0484*/ 	.word	0x00003be0


	//----- nvinfo : EIATTR_CRS_STACK_SIZE
	.align		4
.L_134:
        /*0488*/ 	.byte	0x04, 0x1e
        /*048a*/ 	.short	(.L_136 - .L_135)
.L_135:
        /*048c*/ 	.word	0x00000000


	//----- nvinfo : EIATTR_CBANK_PARAM_SIZE
	.align		4
.L_136:
        /*0490*/ 	.byte	0x03, 0x19
        /*0492*/ 	.short	0x0048


	//----- nvinfo : EIATTR_PARAM_CBANK
	.align		4
        /*0494*/ 	.byte	0x04, 0x0a
        /*0496*/ 	.short	(.L_138 - .L_137)
	.align		4
.L_137:
        /*0498*/ 	.word	index@(.nv.constant0._Z14_matmult2_cudaPK7double2PS_yyyyyPKdPK6float3)
        /*049c*/ 	.short	0x0380
        /*049e*/ 	.short	0x0048


	//----- nvinfo : EIATTR_SW_WAR
	.align		4
.L_138:
        /*04a0*/ 	.byte	0x04, 0x36
        /*04a2*/ 	.short	(.L_140 - .L_139)
.L_139:
        /*04a4*/ 	.word	0x00000008
.L_140:


//--------------------- .nv.info._Z16addComplexKernelP7double2S_i --------------------------
	.section	.nv.info._Z16addComplexKernelP7double2S_i,"",@"SHT_CUDA_INFO"
	.sectionflags	@""
	.align	4


	//----- nvinfo : EIATTR_CUDA_API_VERSION
	.align		4
        /*0000*/ 	.byte	0x04, 0x37
        /*0002*/ 	.short	(.L_142 - .L_141)
.L_141:
        /*0004*/ 	.word	0x00000082


	//----- nvinfo : EIATTR_KPARAM_INFO
	.align		4
.L_142:
        /*0008*/ 	.byte	0x04, 0x17
        /*000a*/ 	.short	(.L_144 - .L_143)
.L_143:
        /*000c*/ 	.word	0x00000000
        /*0010*/ 	.short	0x0002
        /*0012*/ 	.short	0x0020
        /*0014*/ 	.byte	0x00, 0xf0, 0x11, 0x00


	//----- nvinfo : EIATTR_KPARAM_INFO
	.align		4
.L_144:
        /*0018*/ 	.byte	0x04, 0x17
        /*001a*/ 	.short	(.L_146 - .L_145)
.L_145:
        /*001c*/ 	.word	0x00000000
        /*0020*/ 	.short	0x0001
        /*0022*/ 	.short	0x0010
        /*0024*/ 	.byte	0x00, 0xf0, 0x41, 0x00


	//----- nvinfo : EIATTR_KPARAM_INFO
	.align		4
.L_146:
        /*0028*/ 	.byte	0x04, 0x17
        /*002a*/ 	.short	(.L_148 - .L_147)
.L_147:
        /*002c*/ 	.word	0x00000000
        /*0030*/ 	.short	0x0000
        /*0032*/ 	.short	0x0000
        /*0034*/ 	.byte	0x00, 0xf5, 0x21, 0x00


	//----- nvinfo : EIATTR_SPARSE_MMA_MASK
	.align		4
.L_148:
        /*0038*/ 	.byte	0x03, 0x50
        /*003a*/ 	.short	0x0000


	//----- nvinfo : EIATTR_MAXREG_COUNT
	.align		4
        /*003c*/ 	.byte	0x03, 0x1b
        /*003e*/ 	.short	0x00ff


	//----- nvinfo : EIATTR_MERCURY_ISA_VERSION
	.align		4
        /*0040*/ 	.byte	0x03, 0x5f
        /*0042*/ 	.short	0x0101


	//----- nvinfo : EIATTR_VRC_CTA_INIT_COUNT
	.align		4
        /*0044*/ 	.byte	0x02, 0x4a
	.zero		1
	.zero		1


	//----- nvinfo : EIATTR_EXIT_INSTR_OFFSETS
	.align		4
        /*0048*/ 	.byte	0x04, 0x1c
        /*004a*/ 	.short	(.L_150 - .L_149)


	//   ....[0]....
.L_149:
        /*004c*/ 	.word	0x00000070


	//   ....[1]....
        /*0050*/ 	.word	0x00000100


	//----- nvinfo : EIATTR_CBANK_PARAM_SIZE
	.align		4
.L_150:
        /*0054*/ 	.byte	0x03, 0x19
        /*0056*/ 	.short	0x0024


	//----- nvinfo : EIATTR_PARAM_CBANK
	.align		4
        /*0058*/ 	.byte	0x04, 0x0a
        /*005a*/ 	.short	(.L_152 - .L_151)
	.align		4
.L_151:
        /*005c*/ 	.word	index@(.nv.constant0._Z16addComplexKernelP7double2S_i)
        /*0060*/ 	.short	0x0380
        /*0062*/ 	.short	0x0024


	//----- nvinfo : EIATTR_SW_WAR
	.align		4
.L_152:
        /*0064*/ 	.byte	0x04, 0x36
        /*0066*/ 	.short	(.L_154 - .L_153)
.L_153:
        /*0068*/ 	.word	0x00000008
.L_154:


//--------------------- .nv.info._Z20_compute_matrix_cudaP7double2yyyyyPKdPK6float3 --------------------------
	.section	.nv.info._Z20_compute_matrix_cudaP7double2yyyyyPKdPK6float3,"",@"SHT_CUDA_INFO"
	.sectionflags	@""
	.align	4


	//----- nvinfo : EIATTR_CUDA_API_VERSION
	.align		4
        /*0000*/ 	.byte	0x04, 0x37
        /*0002*/ 	.short	(.L_156 - .L_155)
.L_155:
        /*0004*/ 	.word	0x00000082


	//----- nvinfo : EIATTR_KPARAM_INFO
	.align		4
.L_156:
        /*0008*/ 	.byte	0x04, 0x17
        /*000a*/ 	.short	(.L_158 - .L_157)
.L_157:
        /*000c*/ 	.word	0x00000000
        /*0010*/ 	.short	0x0007
        /*0012*/ 	.short	0x0038
        /*0014*/ 	.byte	0x00, 0xf5, 0x21, 0x00


	//----- nvinfo : EIATTR_KPARAM_INFO
	.align		4
.L_158:
        /*0018*/ 	.byte	0x04, 0x17
        /*001a*/ 	.short	(.L_160 - .L_159)
.L_159:
        /*001c*/ 	.word	0x00000000
        /*0020*/ 	.short	0x0006
        /*0022*/ 	.short	0x0030
        /*0024*/ 	.byte	0x00, 0xf5, 0x21, 0x00


	//----- nvinfo : EIATTR_KPARAM_INFO
	.align		4
.L_160:
        /*0028*/ 	.byte	0x04, 0x17
        /*002a*/ 	.short	(.L_162 - .L_161)
.L_161:
        /*002c*/ 	.word	0x00000000
        /*0030*/ 	.short	0x0005
        /*0032*/ 	.short	0x0028
        /*0034*/ 	.byte	0x00, 0xf0, 0x21, 0x00


	//----- nvinfo : EIATTR_KPARAM_INFO
	.align		4
.L_162:
        /*0038*/ 	.byte	0x04, 0x17
        /*003a*/ 	.short	(.L_164 - .L_163)
.L_163:
        /*003c*/ 	.word	0x00000000
        /*0040*/ 	.short	0x0004
        /*0042*/ 	.short	0x0020
        /*0044*/ 	.byte	0x00, 0xf0, 0x21, 0x00


	//----- nvinfo : EIATTR_KPARAM_INFO
	.align		4
.L_164:
        /*0048*/ 	.byte	0x04, 0x17
        /*004a*/ 	.short	(.L_166 - .L_165)
.L_165:
        /*004c*/ 	.word	0x00000000
        /*0050*/ 	.short	0x0003
        /*0052*/ 	.short	0x0018
        /*0054*/ 	.byte	0x00, 0xf0, 0x21, 0x00


	//----- nvinfo : EIATTR_KPARAM_INFO
	.align		4
.L_166:
        /*0058*/ 	.byte	0x04, 0x17
        /*005a*/ 	.short	(.L_168 - .L_167)
.L_167:
        /*005c*/ 	.word	0x00000000
        /*0060*/ 	.short	0x0002
        /*0062*/ 	.short	0x0010
        /*0064*/ 	.byte	0x00, 0xf0, 0x21, 0x00


	//----- nvinfo : EIATTR_KPARAM_INFO
	.align		4
.L_168:
        /*0068*/ 	.byte	0x04, 0x17
        /*006a*/ 	.short	(.L_170 - .L_169)
.L_169:
        /*006c*/ 	.word	0x00000000
        /*0070*/ 	.short	0x0001
        /*0072*/ 	.short	0x0008
        /*0074*/ 	.byte	0x00, 0xf0, 0x21, 0x00


	//----- nvinfo : EIATTR_KPARAM_INFO
	.align		4
.L_170:
        /*0078*/ 	.byte	0x04, 0x17
        /*007a*/ 	.short	(.L_172 - .L_171)
.L_171:
        /*007c*/ 	.word	0x00000000
        /*0080*/ 	.short	0x0000
        /*0082*/ 	.short	0x0000
        /*0084*/ 	.byte	0x00, 0xf5, 0x21, 0x00


	//----- nvinfo : EIATTR_SPARSE_MMA_MASK
	.align		4
.L_172:
        /*0088*/ 	.byte	0x03, 0x50
        /*008a*/ 	.short	0x0000


	//----- nvinfo : EIATTR_MAXREG_COUNT
	.align		4
        /*008c*/ 	.byte	0x03, 0x1b
        /*008e*/ 	.short	0x00ff


	//----- nvinfo : EIATTR_NUM_BARRIERS
	.align		4
        /*0090*/ 	.byte	0x02, 0x4c
        /*0092*/ 	.byte	0x01
	.zero		1


	//----- nvinfo : EIATTR_MERCURY_ISA_VERSION
	.align		4
        /*0094*/ 	.byte	0x03, 0x5f
        /*0096*/ 	.short	0x0101


	//----- nvinfo : EIATTR_UNUSED_LOAD_BYTE_OFFSET
	.align		4
        /*0098*/ 	.byte	0x04, 0x44
        /*009a*/ 	.short	(.L_174 - .L_173)


	//   ....[0]....
.L_173:
        /*009c*/ 	.word	0x00001830
        /*00a0*/ 	.word	0x0000f0ff


	//----- nvinfo : EIATTR_INT_WARP_WIDE_INSTR_OFFSETS
	.align		4
.L_174:
        /*00a4*/ 	.byte	0x04, 0x31
        /*00a6*/ 	.short	(.L_176 - .L_175)


	//   ....[0]....
.L_175:
        /*00a8*/ 	.word	0x00001ea0


	//   ....[1]....
        /*00ac*/ 	.word	0x00001eb0


	//   ....[2]....
        /*00b0*/ 	.word	0x00001f40


	//----- nvinfo : EIATTR_VRC_CTA_INIT_COUNT
	.align		4
.L_176:
        /*00b4*/ 	.byte	0x02, 0x4a
	.zero		1
	.zero		1


	//----- nvinfo : EIATTR_EXIT_INSTR_OFFSETS
	.align		4
        /*00b8*/ 	.byte	0x04, 0x1c
        /*00ba*/ 	.short	(.L_178 - .L_177)


	//   ....[0]....
.L_177:
        /*00bc*/ 	.word	0x00001a50


	//   ....[1]....
        /*00c0*/ 	.word	0x00002410


	//----- nvinfo : EIATTR_CRS_STACK_SIZE
	.align		4
.L_178:
        /*00c4*/ 	.byte	0x04, 0x1e
        /*00c6*/ 	.short	(.L_180 - .L_179)
.L_179:
        /*00c8*/ 	.word	0x00000000


	//----- nvinfo : EIATTR_CBANK_PARAM_SIZE
	.align		4
.L_180:
        /*00cc*/ 	.byte	0x03, 0x19
        /*00ce*/ 	.short	0x0040


	//----- nvinfo : EIATTR_PARAM_CBANK
	.align		4
        /*00d0*/ 	.byte	0x04, 0x0a
        /*00d2*/ 	.short	(.L_182 - .L_181)
	.align		4
.L_181:
        /*00d4*/ 	.word	index@(.nv.constant0._Z20_compute_matrix_cudaP7double2yyyyyPKdPK6float3)
        /*00d8*/ 	.short	0x0380
        /*00da*/ 	.short	0x0040


	//----- nvinfo : EIATTR_SW_WAR
	.align		4
.L_182:
        /*00dc*/ 	.byte	0x04, 0x36
        /*00de*/ 	.short	(.L_184 - .L_183)
.L_183:
        /*00e0*/ 	.word	0x00000008
.L_184:


//--------------------- .nv.info._Z13_matmult_cudaPK7double2PS_yyyyyPKdPK6float3 --------------------------
	.section	.nv.info._Z13_matmult_cudaPK7double2PS_yyyyyPKdPK6float3,"",@"SHT_CUDA_INFO"
	.sectionflags	@""
	.align	4


	//----- nvinfo : EIATTR_CUDA_API_VERSION
	.align		4
        /*0000*/ 	.byte	0x04, 0x37
        /*0002*/ 	.short	(.L_186 - .L_185)
.L_185:
        /*0004*/ 	.word	0x00000082


	//----- nvinfo : EIATTR_KPARAM_INFO
	.align		4
.L_186:
        /*0008*/ 	.byte	0x04, 0x17
        /*000a*/ 	.short	(.L_188 - .L_187)
.L_187:
        /*000c*/ 	.word	0x00000000
        /*0010*/ 	.short	0x0008
        /*0012*/ 	.short	0x0040
        /*0014*/ 	.byte	0x00, 0xf5, 0x21, 0x00


	//----- nvinfo : EIATTR_KPARAM_INFO
	.align		4
.L_188:
        /*0018*/ 	.byte	0x04, 0x17
        /*001a*/ 	.short	(.L_190 - .L_189)
.L_189:
        /*001c*/ 	.word	0x00000000
        /*0020*/ 	.short	0x0007
        /*0022*/ 	.short	0x0038
        /*0024*/ 	.byte	0x00, 0xf5, 0x21, 0x00


	//----- nvinfo : EIATTR_KPARAM_INFO
	.align		4
.L_190:
        /*0028*/ 	.byte	0x04, 0x17
        /*002a*/ 	.short	(.L_192 - .L_191)
.L_191:
        /*002c*/ 	.word	0x00000000
        /*0030*/ 	.short	0x0006
        /*0032*/ 	.short	0x0030
        /*0034*/ 	.byte	0x00, 0xf0, 0x21, 0x00


	//----- nvinfo : EIATTR_KPARAM_INFO
	.align		4
.L_192:
        /*0038*/ 	.byte	0x04, 0x17
        /*003a*/ 	.short	(.L_194 - .L_193)
.L_193:
        /*003c*/ 	.word	0x00000000
        /*0040*/ 	.short	0x0005
        /*0042*/ 	.short	0x0028
        /*0044*/ 	.byte	0x00, 0xf0, 0x21, 0x00


	//----- nvinfo : EIATTR_KPARAM_INFO
	.align		4
.L_194:
        /*0048*/ 	.byte	0x04, 0x17
        /*004a*/ 	.short	(.L_196 - .L_195)
.L_195:
        /*004c*/ 	.word	0x00000000
        /*0050*/ 	.short	0x0004
        /*0052*/ 	.short	0x0020
        /*0054*/ 	.byte	0x00, 0xf0, 0x21, 0x00


	//----- nvinfo : EIATTR_KPARAM_INFO
	.align		4
.L_196:
        /*0058*/ 	.byte	0x04, 0x17
        /*005a*/ 	.short	(.L_198 - .L_197)
.L_197:
        /*005c*/ 	.word	0x00000000
        /*0060*/ 	.short	0x0003
        /*0062*/ 	.short	0x0018
        /*0064*/ 	.byte	0x00, 0xf0, 0x21, 0x00


	//----- nvinfo : EIATTR_KPARAM_INFO
	.align		4
.L_198:
        /*0068*/ 	.byte	0x04, 0x17
        /*006a*/ 	.short	(.L_200 - .L_199)
.L_199:
        /*006c*/ 	.word	0x00000000
        /*0070*/ 	.short	0x0002
        /*0072*/ 	.short	0x0010
        /*0074*/ 	.byte	0x00, 0xf0, 0x21, 0x00


	//----- nvinfo : EIATTR_KPARAM_INFO
	.align		4
.L_200:
        /*0078*/ 	.byte	0x04, 0x17
        /*007a*/ 	.short	(.L_202 - .L_201)
.L_201:
        /*007c*/ 	.word	0x00000000
        /*0080*/ 	.short	0x0001
        /*0082*/ 	.short	0x0008
        /*0084*/ 	.byte	0x00, 0xf5, 0x21, 0x00


	//----- nvinfo : EIATTR_KPARAM_INFO
	.align		4
.L_202:
        /*0088*/ 	.byte	0x04, 0x17
        /*008a*/ 	.short	(.L_204 - .L_203)
.L_203:
        /*008c*/ 	.word	0x00000000
        /*0090*/ 	.short	0x0000
        /*0092*/ 	.short	0x0000
        /*0094*/ 	.byte	0x00, 0xf5, 0x21, 0x00


	//----- nvinfo : EIATTR_SPARSE_MMA_MASK
	.align		4
.L_204:
        /*0098*/ 	.byte	0x03, 0x50
        /*009a*/ 	.short	0x0000


	//----- nvinfo : EIATTR_MAXREG_COUNT
	.align		4
        /*009c*/ 	.byte	0x03, 0x1b
        /*009e*/ 	.short	0x00ff


	//----- nvinfo : EIATTR_NUM_BARRIERS
	.align		4
        /*00a0*/ 	.byte	0x02, 0x4c
        /*00a2*/ 	.byte	0x01
	.zero		1


	//----- nvinfo : EIATTR_MERCURY_ISA_VERSION
	.align		4
        /*00a4*/ 	.byte	0x03, 0x5f
        /*00a6*/ 	.short	0x0101


	//----- nvinfo : EIATTR_INT_WARP_WIDE_INSTR_OFFSETS
	.align		4
        /*00a8*/ 	.byte	0x04, 0x31
        /*00aa*/ 	.short	(.L_206 - .L_205)


	//   ....[0]....
.L_205:
        /*00ac*/ 	.word	0x00001d00


	//----- nvinfo : EIATTR_COOP_GROUP_MASK_REGIDS
	.align		4
.L_206:
        /*00b0*/ 	.byte	0x04, 0x29
        /*00b2*/ 	.short	(.L_208 - .L_207)


	//   ....[0]....
.L_207:
        /*00b4*/ 	.word	0xffffffff


	//   ....[1]....
        /*00b8*/ 	.word	0xffffffff


	//   ....[2]....
        /*00bc*/ 	.word	0xffffffff


	//   ....[3]....
        /*00c0*/ 	.word	0xffffffff


	//   ....[4]....
        /*00c4*/ 	.word	0xffffffff


	//   ....[5]....
        /*00c8*/ 	.word	0xffffffff


	//   ....[6]....
        /*00cc*/ 	.word	0xffffffff


	//   ....[7]....
        /*00d0*/ 	.word	0xffffffff


	//   ....[8]....
        /*00d4*/ 	.word	0xffffffff


	//   ....[9]....
        /*00d8*/ 	.word	0xffffffff


	//   ....[10]....
        /*00dc*/ 	.word	0xffffffff


	//   ....[11]....
        /*00e0*/ 	.word	0xffffffff


	//   ....[12]....
        /*00e4*/ 	.word	0xffffffff


	//   ....[13]....
        /*00e8*/ 	.word	0xffffffff


	//   ....[14]....
        /*00ec*/ 	.word	0xffffffff


	//   ....[15]....
        /*00f0*/ 	.word	0xffffffff


	//   ....[16]....
        /*00f4*/ 	.word	0xffffffff


	//   ....[17]....
        /*00f8*/ 	.word	0xffffffff


	//   ....[18]....
        /*00fc*/ 	.word	0xffffffff


	//   ....[19]....
        /*0100*/ 	.word	0xffffffff


	//   ....[20]....
        /*0104*/ 	.word	0xffffffff


	//   ....[21]....
        /*0108*/ 	.word	0xffffffff


	//   ....[22]....
        /*010c*/ 	.word	0xffffffff


	//   ....[23]....
        /*0110*/ 	.word	0xffffffff


	//   ....[24]....
        /*0114*/ 	.word	0xffffffff


	//   ....[25]....
        /*0118*/ 	.word	0xffffffff


	//   ....[26]....
        /*011c*/ 	.word	0xffffffff


	//   ....[27]....
        /*0120*/ 	.word	0xffffffff


	//   ....[28]....
        /*0124*/ 	.word	0xffffffff


	//   ....[29]....
        /*0128*/ 	.word	0xffffffff


	//   ....[30]....
        /*012c*/ 	.word	0xffffffff


	//   ....[31]....
        /*0130*/ 	.word	0xffffffff


	//   ....[32]....
        /*0134*/ 	.word	0xffffffff


	//   ....[33]....
        /*0138*/ 	.word	0xffffffff


	//   ....[34]....
        /*013c*/ 	.word	0xffffffff


	//   ....[35]....
        /*0140*/ 	.word	0xffffffff


	//   ....[36]....
        /*0144*/ 	.word	0xffffffff


	//   ....[37]....
        /*0148*/ 	.word	0xffffffff


	//   ....[38]....
        /*014c*/ 	.word	0xffffffff


	//   ....[39]....
        /*0150*/ 	.word	0xffffffff


	//   ....[40]....
        /*0154*/ 	.word	0xffffffff


	//   ....[41]....
        /*0158*/ 	.word	0xffffffff


	//   ....[42]....
        /*015c*/ 	.word	0xffffffff


	//   ....[43]....
        /*0160*/ 	.word	0xffffffff


	//   ....[44]....
        /*0164*/ 	.word	0xffffffff


	//   ....[45]....
        /*0168*/ 	.word	0xffffffff


	//   ....[46]....
        /*016c*/ 	.word	0xffffffff


	//   ....[47]....
        /*0170*/ 	.word	0xffffffff


	//   ....[48]....
        /*0174*/ 	.word	0xffffffff


	//   ....[49]....
        /*0178*/ 	.word	0xffffffff


	//   ....[50]....
        /*017c*/ 	.word	0xffffffff


	//   ....[51]....
        /*0180*/ 	.word	0xffffffff


	//   ....[52]....
        /*0184*/ 	.word	0xffffffff


	//   ....[53]....
        /*0188*/ 	.word	0xffffffff


	//   ....[54]....
        /*018c*/ 	.word	0xffffffff


	//   ....[55]....
        /*0190*/ 	.word	0xffffffff


	//   ....[56]....
        /*0194*/ 	.word	0xffffffff


	//   ....[57]....
        /*0198*/ 	.word	0xffffffff


	//   ....[58]....
        /*019c*/ 	.word	0xffffffff


	//   ....[59]....
        /*01a0*/ 	.word	0xffffffff


	//   ....[60]....
        /*01a4*/ 	.word	0xffffffff


	//   ....[61]....
        /*01a8*/ 	.word	0xffffffff


	//   ....[62]....
        /*01ac*/ 	.word	0xffffffff


	//   ....[63]....
        /*01b0*/ 	.word	0xffffffff


	//   ....[64]....
        /*01b4*/ 	.word	0xffffffff


	//   ....[65]....
        /*01b8*/ 	.word	0xffffffff


	//   ....[66]....
        /*01bc*/ 	.word	0xffffffff


	//   ....[67]....
        /*01c0*/ 	.word	0xffffffff


	//   ....[68]....
        /*01c4*/ 	.word	0xffffffff


	//   ....[69]....
        /*01c8*/ 	.word	0xffffffff


	//   ....[70]....
        /*01cc*/ 	.word	0xffffffff


	//   ....[71]....
        /*01d0*/ 	.word	0xffffffff


	//   ....[72]....
        /*01d4*/ 	.word	0xffffffff


	//   ....[73]....
        /*01d8*/ 	.word	0xffffffff


	//   ....[74]....
        /*01dc*/ 	.word	0xffffffff


	//   ....[75]....
        /*01e0*/ 	.word	0xffffffff


	//   ....[76]....
        /*01e4*/ 	.word	0xffffffff


	//   ....[77]....
        /*01e8*/ 	.word	0xffffffff


	//   ....[78]....
        /*01ec*/ 	.word	0xffffffff


	//   ....[79]....
        /*01f0*/ 	.word	0xffffffff


	//   ....[80]....
        /*01f4*/ 	.word	0xffffffff


	//   ....[81]....
        /*01f8*/ 	.word	0xffffffff


	//   ....[82]....
        /*01fc*/ 	.word	0xffffffff


	//   ....[83]....
        /*0200*/ 	.word	0xffffffff


	//   ....[84]....
        /*0204*/ 	.word	0xffffffff


	//   ....[85]....
        /*0208*/ 	.word	0xffffffff


	//   ....[86]....
        /*020c*/ 	.word	0xffffffff


	//   ....[87]....
        /*0210*/ 	.word	0xffffffff


	//   ....[88]....
        /*0214*/ 	.word	0xffffffff


	//   ....[89]....
        /*0218*/ 	.word	0xffffffff


	//   ....[90]....
        /*021c*/ 	.word	0xffffffff


	//   ....[91]....
        /*0220*/ 	.word	0xffffffff


	//   ....[92]....
        /*0224*/ 	.word	0xffffffff


	//   ....[93]....
        /*0228*/ 	.word	0xffffffff


	//   ....[94]....
        /*022c*/ 	.word	0xffffffff


	//   ....[95]....
        /*0230*/ 	.word	0xffffffff


	//   ....[96]....
        /*0234*/ 	.word	0xffffffff


	//   ....[97]....
        /*0238*/ 	.word	0xffffffff


	//   ....[98]....
        /*023c*/ 	.word	0xffffffff


	//   ....[99]....
        /*0240*/ 	.word	0xffffffff


	//   ....[100]....
        /*0244*/ 	.word	0xffffffff


	//   ....[101]....
        /*0248*/ 	.word	0xffffffff


	//   ....[102]....
        /*024c*/ 	.word	0xffffffff


	//   ....[103]....
        /*0250*/ 	.word	0xffffffff


	//   ....[104]....
        /*0254*/ 	.word	0xffffffff


	//   ....[105]....
        /*0258*/ 	.word	0xffffffff


	//   ....[106]....
        /*025c*/ 	.word	0xffffffff


	//   ....[107]....
        /*0260*/ 	.word	0xffffffff


	//   ....[108]....
        /*0264*/ 	.word	0xffffffff


	//   ....[109]....
        /*0268*/ 	.word	0xffffffff


	//   ....[110]....
        /*026c*/ 	.word	0xffffffff


	//   ....[111]....
        /*0270*/ 	.word	0xffffffff


	//   ....[112]....
        /*0274*/ 	.word	0xffffffff


	//   ....[113]....
        /*0278*/ 	.word	0xffffffff


	//   ....[114]....
        /*027c*/ 	.word	0xffffffff


	//   ....[115]....
        /*0280*/ 	.word	0xffffffff


	//   ....[116]....
        /*0284*/ 	.word	0xffffffff


	//   ....[117]....
        /*0288*/ 	.word	0xffffffff


	//   ....[118]....
        /*028c*/ 	.word	0xffffffff


	//   ....[119]....
        /*0290*/ 	.word	0xffffffff


	//   ....[120]....
        /*0294*/ 	.word	0xffffffff


	//   ....[121]....
        /*0298*/ 	.word	0xffffffff


	//   ....[122]....
        /*029c*/ 	.word	0xffffffff


	//   ....[123]....
        /*02a0*/ 	.word	0xffffffff


	//   ....[124]....
        /*02a4*/ 	.word	0xffffffff


	//   ....[125]....
        /*02a8*/ 	.word	0xffffffff


	//   ....[126]....
        /*02ac*/ 	.word	0xffffffff


	//   ....[127]....
        /*02b0*/ 	.word	0xffffffff


	//   ....[128]....
        /*02b4*/ 	.word	0xffffffff


	//   ....[129]....
        /*02b8*/ 	.word	0xffffffff


	//   ....[130]....
        /*02bc*/ 	.word	0xffffffff


	//   ....[131]....
        /*02c0*/ 	.word	0xffffffff


	//   ....[132]....
        /*02c4*/ 	.word	0xffffffff


	//   ....[133]....
        /*02c8*/ 	.word	0xffffffff


	//   ....[134]....
        /*02cc*/ 	.word	0xffffffff


	//   ....[135]....
        /*02d0*/ 	.word	0xffffffff


	//   ....[136]....
        /*02d4*/ 	.word	0xffffffff


	//   ....[137]....
        /*02d8*/ 	.word	0xffffffff


	//   ....[138]....
        /*02dc*/ 	.word	0xffffffff


	//   ....[139]....
        /*02e0*/ 	.word	0xffffffff


	//   ....[140]....
        /*02e4*/ 	.word	0xffffffff


	//   ....[141]....
        /*02e8*/ 	.word	0xffffffff


	//   ....[142]....
        /*02ec*/ 	.word	0xffffffff


	//   ....[143]....
        /*02f0*/ 	.word	0xffffffff


	//   ....[144]....
        /*02f4*/ 	.word	0xffffffff


	//   ....[145]....
        /*02f8*/ 	.word	0xffffffff


	//   ....[146]....
        /*02fc*/ 	.word	0xffffffff


	//   ....[147]....
        /*0300*/ 	.word	0xffffffff


	//   ....[148]....
        /*0304*/ 	.word	0xffffffff


	//   ....[149]....
        /*0308*/ 	.word	0xffffffff


	//   ....[150]....
        /*030c*/ 	.word	0xffffffff


	//   ....[151]....
        /*0310*/ 	.word	0xffffffff


	//   ....[152]....
        /*0314*/ 	.word	0xffffffff


	//   ....[153]....
        /*0318*/ 	.word	0xffffffff


	//   ....[154]....
        /*031c*/ 	.word	0xffffffff


	//   ....[155]....
        /*0320*/ 	.word	0xffffffff


	//   ....[156]....
        /*0324*/ 	.word	0xffffffff


	//   ....[157]....
        /*0328*/ 	.word	0xffffffff


	//   ....[158]....
        /*032c*/ 	.word	0xffffffff


	//   ....[159]....
        /*0330*/ 	.word	0xffffffff


	//   ....[160]....
        /*0334*/ 	.word	0xffffffff


	//   ....[161]....
        /*0338*/ 	.word	0xffffffff


	//   ....[162]....
        /*033c*/ 	.word	0xffffffff


	//   ....[163]....
        /*0340*/ 	.word	0xffffffff


	//   ....[164]....
        /*0344*/ 	.word	0xffffffff


	//   ....[165]....
        /*0348*/ 	.word	0xffffffff


	//   ....[166]....
        /*034c*/ 	.word	0xffffffff


	//   ....[167]....
        /*0350*/ 	.word	0xffffffff


	//   ....[168]....
        /*0354*/ 	.word	0xffffffff


	//   ....[169]....
        /*0358*/ 	.word	0xffffffff


	//   ....[170]....
        /*035c*/ 	.word	0xffffffff


	//   ....[171]....
        /*0360*/ 	.word	0xffffffff


	//   ....[172]....
        /*0364*/ 	.word	0xffffffff


	//   ....[173]....
        /*0368*/ 	.word	0xffffffff


	//   ....[174]....
        /*036c*/ 	.word	0xffffffff


	//   ....[175]....
        /*0370*/ 	.word	0xffffffff


	//   ....[176]....
        /*0374*/ 	.word	0xffffffff


	//   ....[177]....
        /*0378*/ 	.word	0xffffffff


	//   ....[178]....
        /*037c*/ 	.word	0xffffffff


	//   ....[179]....
        /*0380*/ 	.word	0xffffffff


	//   ....[180]....
        /*0384*/ 	.word	0xffffffff


	//   ....[181]....
        /*0388*/ 	.word	0xffffffff


	//   ....[182]....
        /*038c*/ 	.word	0xffffffff


	//   ....[183]....
        /*0390*/ 	.word	0xffffffff


	//   ....[184]....
        /*0394*/ 	.word	0xffffffff


	//   ....[185]....
        /*0398*/ 	.word	0xffffffff


	//   ....[186]....
        /*039c*/ 	.word	0xffffffff


	//   ....[187]....
        /*03a0*/ 	.word	0xffffffff


	//   ....[188]....
        /*03a4*/ 	.word	0xffffffff


	//   ....[189]....
        /*03a8*/ 	.word	0xffffffff


	//   ....[190]....
        /*03ac*/ 	.word	0xffffffff


	//   ....[191]....
        /*03b0*/ 	.word	0xffffffff


	//   ....[192]....
        /*03b4*/ 	.word	0xffffffff


	//   ....[193]....
        /*03b8*/ 	.word	0xffffffff


	//   ....[194]....
        /*03bc*/ 	.word	0xffffffff


	//   ....[195]....
        /*03c0*/ 	.word	0xffffffff


	//   ....[196]....
        /*03c4*/ 	.word	0xffffffff


	//   ....[197]....
        /*03c8*/ 	.word	0xffffffff


	//   ....[198]....
        /*03cc*/ 	.word	0xffffffff


	//   ....[199]....
        /*03d0*/ 	.word	0xffffffff


	//   ....[200]....
        /*03d4*/ 	.word	0xffffffff


	//   ....[201]....
        /*03d8*/ 	.word	0xffffffff


	//   ....[202]....
        /*03dc*/ 	.word	0xffffffff


	//   ....[203]....
        /*03e0*/ 	.word	0xffffffff


	//   ....[204]....
        /*03e4*/ 	.word	0xffffffff


	//   ....[205]....
        /*03e8*/ 	.word	0xffffffff


	//   ....[206]....
        /*03ec*/ 	.word	0xffffffff


	//   ....[207]....
        /*03f0*/ 	.word	0xffffffff


	//   ....[208]....
        /*03f4*/ 	.word	0xffffffff


	//   ....[209]....
        /*03f8*/ 	.word	0xffffffff


	//   ....[210]....
        /*03fc*/ 	.word	0xffffffff


	//   ....[211]....
        /*0400*/ 	.word	0xffffffff


	//   ....[212]....
        /*0404*/ 	.word	0xffffffff


	//   ....[213]....
        /*0408*/ 	.word	0xffffffff


	//   ....[214]....
        /*040c*/ 	.word	0xffffffff


	//   ....[215]....
        /*0410*/ 	.word	0xffffffff


	//   ....[216]....
        /*0414*/ 	.word	0xffffffff


	//   ....[217]....
        /*0418*/ 	.word	0xffffffff


	//   ....[218]....
        /*041c*/ 	.word	0xffffffff


	//   ....[219]....
        /*0420*/ 	.word	0xffffffff


	//   ....[220]....
        /*0424*/ 	.word	0xffffffff


	//   ....[221]....
        /*0428*/ 	.word	0xffffffff


	//   ....[222]....
        /*042c*/ 	.word	0xffffffff


	//   ....[223]....
        /*0430*/ 	.word	0xffffffff


	//   ....[224]....
        /*0434*/ 	.word	0xffffffff


	//   ....[225]....
        /*0438*/ 	.word	0xffffffff


	//   ....[226]....
        /*043c*/ 	.word	0xffffffff


	//   ....[227]....
        /*0440*/ 	.word	0xffffffff


	//   ....[228]....
        /*0444*/ 	.word	0xffffffff


	//   ....[229]....
        /*0448*/ 	.word	0xffffffff


	//   ....[230]....
        /*044c*/ 	.word	0xffffffff


	//   ....[231]....
        /*0450*/ 	.word	0xffffffff


	//   ....[232]....
        /*0454*/ 	.word	0xffffffff


	//   ....[233]....
        /*0458*/ 	.word	0xffffffff


	//   ....[234]....
        /*045c*/ 	.word	0xffffffff


	//   ....[235]....
        /*0460*/ 	.word	0xffffffff


	//   ....[236]....
        /*0464*/ 	.word	0xffffffff


	//   ....[237]....
        /*0468*/ 	.word	0xffffffff


	//   ....[238]....
        /*046c*/ 	.word	0xffffffff


	//   ....[239]....
        /*0470*/ 	.word	0xffffffff


	//   ....[240]....
        /*0474*/ 	.word	0xffffffff


	//   ....[241]....
        /*0478*/ 	.word	0xffffffff


	//   ....[242]....
        /*047c*/ 	.word	0xffffffff


	//   ....[243]....
        /*0480*/ 	.word	0xffffffff


	//   ....[244]....
        /*0484*/ 	.word	0xffffffff


	//   ....[245]....
        /*0488*/ 	.word	0xffffffff


	//   ....[246]....
        /*048c*/ 	.word	0xffffffff


	//   ....[247]....
        /*0490*/ 	.word	0xffffffff


	//   ....[248]....
        /*0494*/ 	.word	0xffffffff


	//   ....[249]....
        /*0498*/ 	.word	0xffffffff


	//   ....[250]....
        /*049c*/ 	.word	0xffffffff


	//   ....[251]....
        /*04a0*/ 	.word	0xffffffff


	//   ....[252]....
        /*04a4*/ 	.word	0xffffffff


	//   ....[253]....
        /*04a8*/ 	.word	0xffffffff


	//   ....[254]....
        /*04ac*/ 	.word	0xffffffff


	//   ....[255]....
        /*04b0*/ 	.word	0xffffffff


	//   ....[0]....
        /*04b4*/ 	.word	0xffffffff


	//   ....[1]....
        /*04b8*/ 	.word	0xffffffff


	//   ....[2]....
        /*04bc*/ 	.word	0xffffffff


	//   ....[3]....
        /*04c0*/ 	.word	0xffffffff


	//   ....[4]....
        /*04c4*/ 	.word	0xffffffff


	//   ....[5]....
        /*04c8*/ 	.word	0xffffffff


	//   ....[6]....
        /*04cc*/ 	.word	0xffffffff


	//   ....[7]....
        /*04d0*/ 	.word	0xffffffff


	//   ....[8]....
        /*04d4*/ 	.word	0xffffffff


	//   ....[9]....
        /*04d8*/ 	.word	0xffffffff


	//   ....[10]....
        /*04dc*/ 	.word	0xffffffff


	//   ....[11]....
        /*04e0*/ 	.word	0xffffffff


	//   ....[12]....
        /*04e4*/ 	.word	0xffffffff


	//   ....[13]....
        /*04e8*/ 	.word	0xffffffff


	//   ....[14]....
        /*04ec*/ 	.word	0xffffffff


	//   ....[15]....
        /*04f0*/ 	.word	0xffffffff


	//   ....[16]....
        /*04f4*/ 	.word	0xffffffff


	//   ....[17]....
        /*04f8*/ 	.word	0xffffffff


	//   ....[18]....
        /*04fc*/ 	.word	0xffffffff


	//   ....[19]....
        /*0500*/ 	.word	0xffffffff


	//   ....[20]....
        /*0504*/ 	.word	0xffffffff


	//   ....[21]....
        /*0508*/ 	.word	0xffffffff


	//   ....[22]....
        /*050c*/ 	.word	0xffffffff


	//   ....[23]....
        /*0510*/ 	.word	0xffffffff


	//   ....[24]....
        /*0514*/ 	.word	0xffffffff


	//   ....[25]....
        /*0518*/ 	.word	0xffffffff


	//   ....[26]....
        /*051c*/ 	.word	0xffffffff


	//   ....[27]....
        /*0520*/ 	.word	0xffffffff


	//   ....[28]....
        /*0524*/ 	.word	0xffffffff


	//   ....[29]....
        /*0528*/ 	.word	0xffffffff


	//   ....[30]....
        /*052c*/ 	.word	0xffffffff


	//   ....[31]....
        /*0530*/ 	.word	0xffffffff


	//   ....[32]....
        /*0534*/ 	.word	0xffffffff


	//   ....[33]....
        /*0538*/ 	.word	0xffffffff


	//   ....[34]....
        /*053c*/ 	.word	0xffffffff


	//   ....[35]....
        /*0540*/ 	.word	0xffffffff


	//   ....[36]....
        /*0544*/ 	.word	0xffffffff


	//   ....[37]....
        /*0548*/ 	.word	0xffffffff


	//   ....[38]....
        /*054c*/ 	.word	0xffffffff


	//   ....[39]....
        /*0550*/ 	.word	0xffffffff


	//   ....[40]....
        /*0554*/ 	.word	0xffffffff


	//   ....[41]....
        /*0558*/ 	.word	0xffffffff


	//   ....[42]....
        /*055c*/ 	.word	0xffffffff


	//   ....[43]....
        /*0560*/ 	.word	0xffffffff


	//   ....[44]....
        /*0564*/ 	.word	0xffffffff


	//   ....[45]....
        /*0568*/ 	.word	0xffffffff


	//   ....[46]....
        /*056c*/ 	.word	0xffffffff


	//   ....[47]....
        /*0570*/ 	.word	0xffffffff


	//   ....[48]....
        /*0574*/ 	.word	0xffffffff


	//   ....[49]....
        /*0578*/ 	.word	0xffffffff


	//   ....[50]....
        /*057c*/ 	.word	0xffffffff


	//   ....[51]....
        /*0580*/ 	.word	0xffffffff


	//   ....[52]....
        /*0584*/ 	.word	0xffffffff


	//   ....[53]....
        /*0588*/ 	.word	0xffffffff


	//   ....[54]....
        /*058c*/ 	.word	0xffffffff


	//   ....[55]....
        /*0590*/ 	.word	0xffffffff


	//   ....[56]....
        /*0594*/ 	.word	0xffffffff


	//   ....[57]....
        /*0598*/ 	.word	0xffffffff


	//   ....[58]....
        /*059c*/ 	.word	0xffffffff


	//   ....[59]....
        /*05a0*/ 	.word	0xffffffff


	//   ....[60]....
        /*05a4*/ 	.word	0xffffffff


	//   ....[61]....
        /*05a8*/ 	.word	0xffffffff


	//   ....[62]....
        /*05ac*/ 	.word	0xffffffff


	//   ....[63]....
        /*05b0*/ 	.word	0xffffffff


	//   ....[64]....
        /*05b4*/ 	.word	0xffffffff


	//   ....[65]....
        /*05b8*/ 	.word	0xffffffff


	//   ....[66]....
        /*05bc*/ 	.word	0xffffffff


	//   ....[67]....
        /*05c0*/ 	.word	0xffffffff


	//   ....[68]....
        /*05c4*/ 	.word	0xffffffff


	//   ....[69]....
        /*05c8*/ 	.word	0xffffffff


	//   ....[70]....
        /*05cc*/ 	.word	0xffffffff


	//   ....[71]....
        /*05d0*/ 	.word	0xffffffff


	//   ....[72]....
        /*05d4*/ 	.word	0xffffffff


	//   ....[73]....
        /*05d8*/ 	.word	0xffffffff


	//   ....[74]....
        /*05dc*/ 	.word	0xffffffff


	//   ....[75]....
        /*05e0*/ 	.word	0xffffffff


	//   ....[76]....
        /*05e4*/ 	.word	0xffffffff


	//   ....[77]....
        /*05e8*/ 	.word	0xffffffff


	//   ....[78]....
        /*05ec*/ 	.word	0xffffffff


	//   ....[79]....
        /*05f0*/ 	.word	0xffffffff


	//   ....[80]....
        /*05f4*/ 	.word	0xffffffff


	//   ....[81]....
        /*05f8*/ 	.word	0xffffffff


	//   ....[82]....
        /*05fc*/ 	.word	0xffffffff


	//   ....[83]....
        /*0600*/ 	.word	0xffffffff


	//   ....[84]....
        /*0604*/ 	.word	0xffffffff


	//   ....[85]....
        /*0608*/ 	.word	0xffffffff


	//   ....[86]....
        /*060c*/ 	.word	0xffffffff


	//   ....[87]....
        /*0610*/ 	.word	0xffffffff


	//   ....[88]....
        /*0614*/ 	.word	0xffffffff


	//   ....[89]....
        /*0618*/ 	.word	0xffffffff


	//   ....[90]....
        /*061c*/ 	.word	0xffffffff


	//   ....[91]....
        /*0620*/ 	.word	0xffffffff


	//   ....[92]....
        /*0624*/ 	.word	0xffffffff


	//   ....[93]....
        /*0628*/ 	.word	0xffffffff


	//   ....[94]....
        /*062c*/ 	.word	0xffffffff


	//   ....[95]....
        /*0630*/ 	.word	0xffffffff


	//   ....[96]....
        /*0634*/ 	.word	0xffffffff


	//   ....[97]....
        /*0638*/ 	.word	0xffffffff


	//   ....[98]....
        /*063c*/ 	.word	0xffffffff


	//   ....[99]....
        /*0640*/ 	.word	0xffffffff


	//   ....[100]....
        /*0644*/ 	.word	0xffffffff


	//   ....[101]....
        /*0648*/ 	.word	0xffffffff


	//   ....[102]....
        /*064c*/ 	.word	0xffffffff


	//   ....[103]....
        /*0650*/ 	.word	0xffffffff


	//   ....[104]....
        /*0654*/ 	.word	0x05000000


	//   ....[105]....
        /*0658*/ 	.word	0x05000000


	//   ....[106]....
        /*065c*/ 	.word	0x05000000


	//   ....[107]....
        /*0660*/ 	.word	0x05000000


	//   ....[108]....
        /*0664*/ 	.word	0x05000000


	//   ....[109]....
        /*0668*/ 	.word	0x05000000


	//   ....[110]....
        /*066c*/ 	.word	0x05000000


	//   ....[111]....
        /*0670*/ 	.word	0x05000000


	//   ....[112]....
        /*0674*/ 	.word	0x05000000


	//   ....[113]....
        /*0678*/ 	.word	0x05000000


	//   ....[114]....
        /*067c*/ 	.word	0x05000000


	//   ....[115]....
        /*0680*/ 	.word	0x05000000


	//   ....[116]....
        /*0684*/ 	.word	0x05000000


	//   ....[117]....
        /*0688*/ 	.word	0x05000000


	//   ....[118]....
        /*068c*/ 	.word	0x05000000


	//   ....[119]....
        /*0690*/ 	.word	0x05000000


	//   ....[120]....
        /*0694*/ 	.word	0x05000000


	//   ....[121]....
        /*0698*/ 	.word	0x05000000


	//   ....[122]....
        /*069c*/ 	.word	0x05000000


	//   ....[123]....
        /*06a0*/ 	.word	0x05000000


	//   ....[124]....
        /*06a4*/ 	.word	0x05000000


	//   ....[125]....
        /*06a8*/ 	.word	0x05000000


	//   ....[126]....
        /*06ac*/ 	.word	0x05000000


	//   ....[127]....
        /*06b0*/ 	.word	0x05000000


	//   ....[128]....
        /*06b4*/ 	.word	0x05000000


	//   ....[129]....
        /*06b8*/ 	.word	0x05000000


	//   ....[130]....
        /*06bc*/ 	.word	0x05000000


	//   ....[131]....
        /*06c0*/ 	.word	0x05000000


	//   ....[132]....
        /*06c4*/ 	.word	0x05000000


	//   ....[133]....
        /*06c8*/ 	.word	0x05000000


	//   ....[134]....
        /*06cc*/ 	.word	0x05000000


	//   ....[135]....
        /*06d0*/ 	.word	0x05000000


	//   ....[136]....
        /*06d4*/ 	.word	0x05000000


	//   ....[137]....
        /*06d8*/ 	.word	0x05000000


	//   ....[138]....
        /*06dc*/ 	.word	0x05000000


	//   ....[139]....
        /*06e0*/ 	.word	0x05000000


	//   ....[140]....
        /*06e4*/ 	.word	0x05000000


	//   ....[141]....
        /*06e8*/ 	.word	0x05000000


	//   ....[142]....
        /*06ec*/ 	.word	0x05000000


	//   ....[143]....
        /*06f0*/ 	.word	0x05000000


	//   ....[144]....
        /*06f4*/ 	.word	0x05000000


	//   ....[145]....
        /*06f8*/ 	.word	0x05000000


	//   ....[146]....
        /*06fc*/ 	.word	0x05000000


	//   ....[147]....
        /*0700*/ 	.word	0x05000000


	//   ....[148]....
        /*0704*/ 	.word	0x05000000


	//   ....[149]....
        /*0708*/ 	.word	0x05000000


	//   ....[150]....
        /*070c*/ 	.word	0x05000000


	//   ....[151]....
        /*0710*/ 	.word	0x05000000


	//   ....[152]....
        /*0714*/ 	.word	0x05000000


	//   ....[153]....
        /*0718*/ 	.word	0x05000000


	//   ....[154]....
        /*071c*/ 	.word	0x05000000


	//   ....[155]....
        /*0720*/ 	.word	0x05000000


	//   ....[156]....
        /*0724*/ 	.word	0x05000000


	//   ....[157]....
        /*0728*/ 	.word	0x05000000


	//   ....[158]....
        /*072c*/ 	.word	0x05000000


	//   ....[159]....
        /*0730*/ 	.word	0x05000000


	//   ....[160]....
        /*0734*/ 	.word	0x05000000


	//   ....[161]....
        /*0738*/ 	.word	0x05000000


	//   ....[162]....
        /*073c*/ 	.word	0x05000000


	//   ....[163]....
        /*0740*/ 	.word	0x05000000


	//   ....[164]....
        /*0744*/ 	.word	0x05000000


	//   ....[165]....
        /*0748*/ 	.word	0x05000000


	//   ....[166]....
        /*074c*/ 	.word	0x05000000


	//   ....[167]....
        /*0750*/ 	.word	0x05000000


	//   ....[168]....
        /*0754*/ 	.word	0x05000000


	//   ....[169]....
        /*0758*/ 	.word	0x05000000


	//   ....[170]....
        /*075c*/ 	.word	0x05000000


	//   ....[171]....
        /*0760*/ 	.word	0x05000000


	//   ....[172]....
        /*0764*/ 	.word	0x05000000


	//   ....[173]....
        /*0768*/ 	.word	0x05000000


	//   ....[174]....
        /*076c*/ 	.word	0x05000000


	//   ....[175]....
        /*0770*/ 	.word	0x05000000


	//   ....[176]....
        /*0774*/ 	.word	0x05000000


	//   ....[177]....
        /*0778*/ 	.word	0x05000000


	//   ....[178]....
        /*077c*/ 	.word	0x05000000


	//   ....[179]....
        /*0780*/ 	.word	0x05000000


	//   ....[180]....
        /*0784*/ 	.word	0x05000000


	//   ....[181]....
        /*0788*/ 	.word	0x05000000


	//   ....[182]....
        /*078c*/ 	.word	0x05000000


	//   ....[183]....
        /*0790*/ 	.word	0x05000000


	//   ....[184]....
        /*0794*/ 	.word	0x05000000


	//   ....[185]....
        /*0798*/ 	.word	0x05000000


	//   ....[186]....
        /*079c*/ 	.word	0x05000000


	//   ....[187]....
        /*07a0*/ 	.word	0x05000000


	//   ....[188]....
        /*07a4*/ 	.word	0x05000000


	//   ....[189]....
        /*07a8*/ 	.word	0x05000000


	//   ....[190]....
        /*07ac*/ 	.word	0x05000000


	//   ....[191]....
        /*07b0*/ 	.word	0x05000000


	//   ....[192]....
        /*07b4*/ 	.word	0x05000000


	//   ....[193]....
        /*07b8*/ 	.word	0x05000000


	//   ....[194]....
        /*07bc*/ 	.word	0x05000000


	//   ....[195]....
        /*07c0*/ 	.word	0x05000000


	//   ....[196]....
        /*07c4*/ 	.word	0x05000000


	//   ....[197]....
        /*07c8*/ 	.word	0x05000000


	//   ....[198]....
        /*07cc*/ 	.word	0x05000000


	//   ....[199]....
        /*07d0*/ 	.word	0x05000000


	//   ....[200]....
        /*07d4*/ 	.word	0x05000000


	//   ....[201]....
        /*07d8*/ 	.word	0x05000000


	//   ....[202]....
        /*07dc*/ 	.word	0x05000000


	//   ....[203]....
        /*07e0*/ 	.word	0x05000000


	//   ....[204]....
        /*07e4*/ 	.word	0x05000000


	//   ....[205]....
        /*07e8*/ 	.word	0x05000000


	//   ....[206]....
        /*07ec*/ 	.word	0x05000000


	//   ....[207]....
        /*07f0*/ 	.word	0x05000000


	//   ....[208]....
        /*07f4*/ 	.word	0x05000000


	//   ....[209]....
        /*07f8*/ 	.word	0x05000000


	//   ....[210]....
        /*07fc*/ 	.word	0x05000000


	//   ....[211]....
        /*0800*/ 	.word	0x05000000


	//   ....[212]....
        /*0804*/ 	.word	0x05000000


	//   ....[213]....
        /*0808*/ 	.word	0x05000000


	//   ....[214]....
        /*080c*/ 	.word	0x05000000


	//   ....[215]....
        /*0810*/ 	.word	0x05000000


	//   ....[216]....
        /*0814*/ 	.word	0x05000000


	//   ....[217]....
        /*0818*/ 	.word	0x05000000


	//   ....[218]....
        /*081c*/ 	.word	0x05000000


	//   ....[219]....
        /*0820*/ 	.word	0x05000000


	//   ....[220]....
        /*0824*/ 	.word	0x05000000


	//   ....[221]....
        /*0828*/ 	.word	0x05000000


	//   ....[222]....
        /*082c*/ 	.word	0x05000000


	//   ....[223]....
        /*0830*/ 	.word	0x05000000


	//   ....[224]....
        /*0834*/ 	.word	0x05000000


	//   ....[225]....
        /*0838*/ 	.word	0x05000000


	//   ....[226]....
        /*083c*/ 	.word	0x05000000


	//   ....[227]....
        /*0840*/ 	.word	0x05000000


	//   ....[228]....
        /*0844*/ 	.word	0x05000000


	//   ....[229]....
        /*0848*/ 	.word	0x05000000


	//   ....[230]....
        /*084c*/ 	.word	0x05000000


	//   ....[231]....
        /*0850*/ 	.word	0x05000000


	//   ....[232]....
        /*0854*/ 	.word	0x05000000


	//   ....[233]....
        /*0858*/ 	.word	0x05000000


	//   ....[234]....
        /*085c*/ 	.word	0x05000000


	//   ....[235]....
        /*0860*/ 	.word	0x05000000


	//   ....[236]....
        /*0864*/ 	.word	0x05000000


	//   ....[237]....
        /*0868*/ 	.word	0x05000000


	//   ....[238]....
        /*086c*/ 	.word	0x05000000


	//   ....[239]....
        /*0870*/ 	.word	0x05000000


	//   ....[240]....
        /*0874*/ 	.word	0x05000000


	//   ....[241]....
        /*0878*/ 	.word	0x05000000


	//   ....[242]....
        /*087c*/ 	.word	0x05000000


	//   ....[243]....
        /*0880*/ 	.word	0x05000000


	//   ....[244]....
        /*0884*/ 	.word	0x05000000


	//   ....[245]....
        /*0888*/ 	.word	0x05000000


	//   ....[246]....
        /*088c*/ 	.word	0x05000000


	//   ....[247]....
        /*0890*/ 	.word	0x05000000


	//   ....[248]....
        /*0894*/ 	.word	0x05000000


	//   ....[249]....
        /*0898*/ 	.word	0x05000000


	//   ....[250]....
        /*089c*/ 	.word	0x05000000


	//   ....[251]....
        /*08a0*/ 	.word	0x05000000


	//   ....[252]....
        /*08a4*/ 	.word	0x05000000


	//   ....[253]....
        /*08a8*/ 	.word	0x05000000


	//   ....[254]....
        /*08ac*/ 	.word	0x05000000


	//   ....[255]....
        /*08b0*/ 	.word	0x05000000


	//   ....[0]....
        /*08b4*/ 	.word	0x05000000


	//   ....[1]....
        /*08b8*/ 	.word	0x05000000


	//   ....[2]....
        /*08bc*/ 	.word	0x05000000


	//   ....[3]....
        /*08c0*/ 	.word	0x05000000


	//   ....[4]....
        /*08c4*/ 	.word	0x05000000


	//   ....[5]....
        /*08c8*/ 	.word	0x05000000


	//   ....[6]....
        /*08cc*/ 	.word	0x05000000


	//   ....[7]....
        /*08d0*/ 	.word	0x05000000


	//   ....[8]....
        /*08d4*/ 	.word	0x05000000


	//   ....[9]....
        /*08d8*/ 	.word	0x05000000


	//   ....[10]....
        /*08dc*/ 	.word	0x05000000


	//   ....[11]....
        /*08e0*/ 	.word	0x05000000


	//   ....[12]....
        /*08e4*/ 	.word	0x05000000


	//   ....[13]....
        /*08e8*/ 	.word	0x05000000


	//   ....[14]....
        /*08ec*/ 	.word	0x05000000


	//   ....[15]....
        /*08f0*/ 	.word	0x05000000


	//   ....[16]....
        /*08f4*/ 	.word	0x05000000


	//   ....[17]....
        /*08f8*/ 	.word	0x05000000


	//   ....[18]....
        /*08fc*/ 	.word	0x05000000


	//   ....[19]....
        /*0900*/ 	.word	0x05000000


	//   ....[20]....
        /*0904*/ 	.word	0x05000000


	//   ....[21]....
        /*0908*/ 	.word	0x05000000


	//   ....[22]....
        /*090c*/ 	.word	0x05000000


	//   ....[23]....
        /*0910*/ 	.word	0x05000000


	//   ....[24]....
        /*0914*/ 	.word	0x05000000


	//   ....[25]....
        /*0918*/ 	.word	0x05000000


	//   ....[26]....
        /*091c*/ 	.word	0x05000000


	//   ....[27]....
        /*0920*/ 	.word	0x05000000


	//   ....[28]....
        /*0924*/ 	.word	0x05000000


	//   ....[29]....
        /*0928*/ 	.word	0x05000000


	//   ....[30]....
        /*092c*/ 	.word	0x05000000


	//   ....[31]....
        /*0930*/ 	.word	0x05000000


	//   ....[32]....
        /*0934*/ 	.word	0x05000000


	//   ....[33]....
        /*0938*/ 	.word	0x05000000


	//   ....[34]....
        /*093c*/ 	.word	0x05000000


	//   ....[35]....
        /*0940*/ 	.word	0x05000000


	//   ....[36]....
        /*0944*/ 	.word	0x05000000


	//   ....[37]....
        /*0948*/ 	.word	0x05000000


	//   ....[38]....
        /*094c*/ 	.word	0x05000000


	//   ....[39]....
        /*0950*/ 	.word	0x05000000


	//   ....[40]....
        /*0954*/ 	.word	0x05000000


	//   ....[41]....
        /*0958*/ 	.word	0x05000000


	//   ....[42]....
        /*095c*/ 	.word	0x05000000


	//   ....[43]....
        /*0960*/ 	.word	0x05000000


	//   ....[44]....
        /*0964*/ 	.word	0x05000000


	//   ....[45]....
        /*0968*/ 	.word	0x05000000


	//   ....[46]....
        /*096c*/ 	.word	0x05000000


	//   ....[47]....
        /*0970*/ 	.word	0x05000000


	//   ....[48]....
        /*0974*/ 	.word	0x05000000


	//   ....[49]....
        /*0978*/ 	.word	0x05000000


	//   ....[50]....
        /*097c*/ 	.word	0x05000000


	//   ....[51]....
        /*0980*/ 	.word	0x05000000


	//   ....[52]....
        /*0984*/ 	.word	0x05000000


	//   ....[53]....
        /*0988*/ 	.word	0x05000000


	//   ....[54]....
        /*098c*/ 	.word	0x05000000


	//   ....[55]....
        /*0990*/ 	.word	0x05000000


	//   ....[56]....
        /*0994*/ 	.word	0x05000000


	//   ....[57]....
        /*0998*/ 	.word	0x05000000


	//   ....[58]....
        /*099c*/ 	.word	0x05000000


	//   ....[59]....
        /*09a0*/ 	.word	0x05000000


	//   ....[60]....
        /*09a4*/ 	.word	0x05000000


	//   ....[61]....
        /*09a8*/ 	.word	0x05000000


	//   ....[62]....
        /*09ac*/ 	.word	0x05000000


	//   ....[63]....
        /*09b0*/ 	.word	0x05000000


	//   ....[64]....
        /*09b4*/ 	.word	0x05000000


	//   ....[65]....
        /*09b8*/ 	.word	0x05000000


	//   ....[66]....
        /*09bc*/ 	.word	0x05000000


	//   ....[67]....
        /*09c0*/ 	.word	0x05000000


	//   ....[68]....
        /*09c4*/ 	.word	0x05000000


	//   ....[69]....
        /*09c8*/ 	.word	0x05000000


	//   ....[70]....
        /*09cc*/ 	.word	0x05000000


	//   ....[71]....
        /*09d0*/ 	.word	0x05000000


	//   ....[72]....
        /*09d4*/ 	.word	0x05000000


	//   ....[73]....
        /*09d8*/ 	.word	0x05000000


	//   ....[74]....
        /*09dc*/ 	.word	0x05000000


	//   ....[75]....
        /*09e0*/ 	.word	0x05000000


	//   ....[76]....
        /*09e4*/ 	.word	0x05000000


	//   ....[77]....
        /*09e8*/ 	.word	0x05000000


	//   ....[78]....
        /*09ec*/ 	.word	0x05000000


	//   ....[79]....
        /*09f0*/ 	.word	0x05000000


	//   ....[80]....
        /*09f4*/ 	.word	0x05000000


	//   ....[81]....
        /*09f8*/ 	.word	0x05000000


	//   ....[82]....
        /*09fc*/ 	.word	0x05000000


	//   ....[83]....
        /*0a00*/ 	.word	0x05000000


	//   ....[84]....
        /*0a04*/ 	.word	0x05000000


	//   ....[85]....
        /*0a08*/ 	.word	0x05000000


	//   ....[86]....
        /*0a0c*/ 	.word	0x05000000


	//   ....[87]....
        /*0a10*/ 	.word	0x05000000


	//   ....[88]....
        /*0a14*/ 	.word	0x05000000


	//   ....[89]....
        /*0a18*/ 	.word	0x05000000


	//   ....[90]....
        /*0a1c*/ 	.word	0x05000000


	//   ....[91]....
        /*0a20*/ 	.word	0x05000000


	//   ....[92]....
        /*0a24*/ 	.word	0x05000000


	//   ....[93]....
        /*0a28*/ 	.word	0x05000000


	//   ....[94]....
        /*0a2c*/ 	.word	0x05000000


	//   ....[95]....
        /*0a30*/ 	.word	0x05000000


	//   ....[96]....
        /*0a34*/ 	.word	0x05000000


	//   ....[97]....
        /*0a38*/ 	.word	0x05000000


	//   ....[98]....
        /*0a3c*/ 	.word	0x05000000


	//   ....[99]....
        /*0a40*/ 	.word	0x05000000


	//   ....[100]....
        /*0a44*/ 	.word	0x05000000


	//   ....[101]....
        /*0a48*/ 	.word	0x05000000


	//   ....[102]....
        /*0a4c*/ 	.word	0x05000000


	//   ....[103]....
        /*0a50*/ 	.word	0x05000000


	//   ....[104]....
        /*0a54*/ 	.word	0x05000000


	//   ....[105]....
        /*0a58*/ 	.word	0x05000000


	//   ....[106]....
        /*0a5c*/ 	.word	0x05000000


	//   ....[107]....
        /*0a60*/ 	.word	0x05000000


	//   ....[108]....
        /*0a64*/ 	.word	0x05000000


	//   ....[109]....
        /*0a68*/ 	.word	0x05000000


	//   ....[110]....
        /*0a6c*/ 	.word	0x05000000


	//   ....[111]....
        /*0a70*/ 	.word	0x05000000


	//   ....[112]....
        /*0a74*/ 	.word	0x05000000


	//   ....[113]....
        /*0a78*/ 	.word	0x05000000


	//   ....[114]....
        /*0a7c*/ 	.word	0x05000000


	//   ....[115]....
        /*0a80*/ 	.word	0x05000000


	//   ....[116]....
        /*0a84*/ 	.word	0x05000000


	//   ....[117]....
        /*0a88*/ 	.word	0x05000000


	//   ....[118]....
        /*0a8c*/ 	.word	0x05000000


	//   ....[119]....
        /*0a90*/ 	.word	0x05000000


	//   ....[120]....
        /*0a94*/ 	.word	0x05000000


	//   ....[121]....
        /*0a98*/ 	.word	0x05000000


	//   ....[122]....
        /*0a9c*/ 	.word	0x05000000


	//   ....[123]....
        /*0aa0*/ 	.word	0x05000000


	//   ....[124]....
        /*0aa4*/ 	.word	0x05000000


	//   ....[125]....
        /*0aa8*/ 	.word	0x05000000


	//   ....[126]....
        /*0aac*/ 	.word	0x05000000


	//   ....[127]....
        /*0ab0*/ 	.word	0x05000000


	//   ....[128]....
        /*0ab4*/ 	.word	0x05000000


	//   ....[129]....
        /*0ab8*/ 	.word	0x05000000


	//   ....[130]....
        /*0abc*/ 	.word	0x05000000


	//   ....[131]....
        /*0ac0*/ 	.word	0x05000000


	//   ....[132]....
        /*0ac4*/ 	.word	0x05000000


	//   ....[133]....
        /*0ac8*/ 	.word	0x05000000


	//   ....[134]....
        /*0acc*/ 	.word	0x05000000


	//   ....[135]....
        /*0ad0*/ 	.word	0x05000000


	//   ....[136]....
        /*0ad4*/ 	.word	0x05000000


	//   ....[137]....
        /*0ad8*/ 	.word	0x05000000


	//   ....[138]....
        /*0adc*/ 	.word	0x05000000


	//   ....[139]....
        /*0ae0*/ 	.word	0x05000000


	//   ....[140]....
        /*0ae4*/ 	.word	0x05000000


	//   ....[141]....
        /*0ae8*/ 	.word	0x05000000


	//   ....[142]....
        /*0aec*/ 	.word	0x05000000


	//   ....[143]....
        /*0af0*/ 	.word	0x05000000


	//   ....[144]....
        /*0af4*/ 	.word	0x05000000


	//   ....[145]....
        /*0af8*/ 	.word	0x05000000


	//   ....[146]....
        /*0afc*/ 	.word	0x05000000


	//   ....[147]....
        /*0b00*/ 	.word	0x05000000


	//   ....[148]....
        /*0b04*/ 	.word	0x05000000


	//   ....[149]....
        /*0b08*/ 	.word	0x05000000


	//   ....[150]....
        /*0b0c*/ 	.word	0x05000000


	//   ....[151]....
        /*0b10*/ 	.word	0x05000000


	//   ....[152]....
        /*0b14*/ 	.word	0x05000000


	//   ....[153]....
        /*0b18*/ 	.word	0x05000000


	//   ....[154]....
        /*0b1c*/ 	.word	0x05000000


	//   ....[155]....
        /*0b20*/ 	.word	0x05000000


	//   ....[156]....
        /*0b24*/ 	.word	0x05000000


	//   ....[157]....
        /*0b28*/ 	.word	0x05000000


	//   ....[158]....
        /*0b2c*/ 	.word	0x05000000


	//   ....[159]....
        /*0b30*/ 	.word	0x05000000


	//   ....[160]....
        /*0b34*/ 	.word	0x05000000


	//   ....[161]....
        /*0b38*/ 	.word	0x05000000


	//   ....[162]....
        /*0b3c*/ 	.word	0x05000000


	//   ....[163]....
        /*0b40*/ 	.word	0x05000000


	//   ....[164]....
        /*0b44*/ 	.word	0x05000000


	//   ....[165]....
        /*0b48*/ 	.word	0x05000000


	//   ....[166]....
        /*0b4c*/ 	.word	0x05000000


	//   ....[167]....
        /*0b50*/ 	.word	0x05000000


	//   ....[168]....
        /*0b54*/ 	.word	0x05000000


	//   ....[169]....
        /*0b58*/ 	.word	0x05000000


	//   ....[170]....
        /*0b5c*/ 	.word	0x05000000


	//   ....[171]....
        /*0b60*/ 	.word	0x05000000


	//   ....[172]....
        /*0b64*/ 	.word	0x05000000


	//   ....[173]....
        /*0b68*/ 	.word	0x05000000


	//   ....[174]....
        /*0b6c*/ 	.word	0x05000000


	//   ....[175]....
        /*0b70*/ 	.word	0x05000000


	//   ....[176]....
        /*0b74*/ 	.word	0x05000000


	//   ....[177]....
        /*0b78*/ 	.word	0x05000000


	//   ....[178]....
        /*0b7c*/ 	.word	0x05000000


	//   ....[179]....
        /*0b80*/ 	.word	0x05000000


	//   ....[180]....
        /*0b84*/ 	.word	0x05000000


	//   ....[181]....
        /*0b88*/ 	.word	0x05000000


	//   ....[182]....
        /*0b8c*/ 	.word	0x05000000


	//   ....[183]....
        /*0b90*/ 	.word	0x05000000


	//   ....[184]....
        /*0b94*/ 	.word	0x05000000


	//   ....[185]....
        /*0b98*/ 	.word	0x05000000


	//   ....[186]....
        /*0b9c*/ 	.word	0x05000000


	//   ....[187]....
        /*0ba0*/ 	.word	0x05000000


	//   ....[188]....
        /*0ba4*/ 	.word	0x05000000


	//   ....[189]....
        /*0ba8*/ 	.word	0x05000000


	//   ....[190]....
        /*0bac*/ 	.word	0x05000000


	//   ....[191]....
        /*0bb0*/ 	.word	0x05000000


	//   ....[192]....
        /*0bb4*/ 	.word	0x05000000


	//   ....[193]....
        /*0bb8*/ 	.word	0x05000000


	//   ....[194]....
        /*0bbc*/ 	.word	0x05000000


	//   ....[195]....
        /*0bc0*/ 	.word	0x05000000


	//   ....[196]....
        /*0bc4*/ 	.word	0x05000000


	//   ....[197]....
        /*0bc8*/ 	.word	0x05000000


	//   ....[198]....
        /*0bcc*/ 	.word	0x05000000


	//   ....[199]....
        /*0bd0*/ 	.word	0x05000000


	//   ....[200]....
        /*0bd4*/ 	.word	0x05000000


	//   ....[201]....
        /*0bd8*/ 	.word	0x05000000


	//   ....[202]....
        /*0bdc*/ 	.word	0x05000000


	//   ....[203]....
        /*0be0*/ 	.word	0x05000000


	//   ....[204]....
        /*0be4*/ 	.word	0x05000000


	//   ....[205]....
        /*0be8*/ 	.word	0x05000000


	//   ....[206]....
        /*0bec*/ 	.word	0x05000000


	//   ....[207]....
        /*0bf0*/ 	.word	0x05000000


	//----- nvinfo : EIATTR_COOP_GROUP_INSTR_OFFSETS
	.align		4
.L_208:
        /*0bf4*/ 	.byte	0x04, 0x28
        /*0bf6*/ 	.short	(.L_210 - .L_209)


	//   ....[0]....
.L_209:
        /*0bf8*/ 	.word	0x00002530


	//   ....[1]....
        /*0bfc*/ 	.word	0x00002540


	//   ....[2]....
        /*0c00*/ 	.word	0x000025c0


	//   ....[3]....
        /*0c04*/ 	.word	0x000025d0


	//   ....[4]....
        /*0c08*/ 	.word	0x00002650


	//   ....[5]....
        /*0c0c*/ 	.word	0x00002660


	//   ....[6]....
        /*0c10*/ 	.word	0x000026e0


	//   ....[7]....
        /*0c14*/ 	.word	0x000026f0


	//   ....[8]....
        /*0c18*/ 	.word	0x00002770


	//   ....[9]....
        /*0c1c*/ 	.word	0x00002780


	//   ....[10]....
        /*0c20*/ 	.word	0x00002800


	//   ....[11]....
        /*0c24*/ 	.word	0x00002810


	//   ....[12]....
        /*0c28*/ 	.word	0x00002890


	//   ....[13]....
        /*0c2c*/ 	.word	0x000028a0


	//   ....[14]....
        /*0c30*/ 	.word	0x00002920


	//   ....[15]....
        /*0c34*/ 	.word	0x00002930


	//   ....[16]....
        /*0c38*/ 	.word	0x000029b0


	//   ....[17]....
        /*0c3c*/ 	.word	0x000029c0


	//   ....[18]....
        /*0c40*/ 	.word	0x00002a40


	//   ....[19]....
        /*0c44*/ 	.word	0x00002a50


	//   ....[20]....
        /*0c48*/ 	.word	0x00002ad0


	//   ....[21]....
        /*0c4c*/ 	.word	0x00002ae0


	//   ....[22]....
        /*0c50*/ 	.word	0x00002b60


	//   ....[23]....
        /*0c54*/ 	.word	0x00002b70


	//   ....[24]....
        /*0c58*/ 	.word	0x00002bf0


	//   ....[25]....
        /*0c5c*/ 	.word	0x00002c00


	//   ....[26]....
        /*0c60*/ 	.word	0x00002c80


	//   ....[27]....
        /*0c64*/ 	.word	0x00002c90


	//   ....[28]....
        /*0c68*/ 	.word	0x00002d10


	//   ....[29]....
        /*0c6c*/ 	.word	0x00002d20


	//   ....[30]....
        /*0c70*/ 	.word	0x00002da0


	//   ....[31]....
        /*0c74*/ 	.word	0x00002db0


	//   ....[32]....
        /*0c78*/ 	.word	0x00002e30


	//   ....[33]....
        /*0c7c*/ 	.word	0x00002e40


	//   ....[34]....
        /*0c80*/ 	.word	0x00002ec0


	//   ....[35]....
        /*0c84*/ 	.word	0x00002ed0


	//   ....[36]....
        /*0c88*/ 	.word	0x00002f50


	//   ....[37]....
        /*0c8c*/ 	.word	0x00002f60


	//   ....[38]....
        /*0c90*/ 	.word	0x00002fe0


	//   ....[39]....
        /*0c94*/ 	.word	0x00002ff0


	//   ....[40]....
        /*0c98*/ 	.word	0x00003070


	//   ....[41]....
        /*0c9c*/ 	.word	0x00003080


	//   ....[42]....
        /*0ca0*/ 	.word	0x00003100


	//   ....[43]....
        /*0ca4*/ 	.word	0x00003110


	//   ....[44]....
        /*0ca8*/ 	.word	0x00003190


	//   ....[45]....
        /*0cac*/ 	.word	0x000031a0


	//   ....[46]....
        /*0cb0*/ 	.word	0x00003220


	//   ....[47]....
        /*0cb4*/ 	.word	0x00003230


	//   ....[48]....
        /*0cb8*/ 	.word	0x000032b0


	//   ....[49]....
        /*0cbc*/ 	.word	0x000032c0


	//   ....[50]....
        /*0cc0*/ 	.word	0x00003340


	//   ....[51]....
        /*0cc4*/ 	.word	0x00003350


	//   ....[52]....
        /*0cc8*/ 	.word	0x000033d0


	//   ....[53]....
        /*0ccc*/ 	.word	0x000033e0


	//   ....[54]....
        /*0cd0*/ 	.word	0x00003460


	//   ....[55]....
        /*0cd4*/ 	.word	0x00003470


	//   ....[56]....
        /*0cd8*/ 	.word	0x000034f0


	//   ....[57]....
        /*0cdc*/ 	.word	0x00003500


	//   ....[58]....
        /*0ce0*/ 	.word	0x00003580


	//   ....[59]....
        /*0ce4*/ 	.word	0x00003590


	//   ....[60]....
        /*0ce8*/ 	.word	0x00003630


	//   ....[61]....
        /*0cec*/ 	.word	0x00003640


	//   ....[62]....
        /*0cf0*/ 	.word	0x000036c0


	//   ....[63]....
        /*0cf4*/ 	.word	0x000036d0


	//   ....[64]....
        /*0cf8*/ 	.word	0x00003750


	//   ....[65]....
        /*0cfc*/ 	.word	0x00003760


	//   ....[66]....
        /*0d00*/ 	.word	0x000037e0


	//   ....[67]....
        /*0d04*/ 	.word	0x000037f0


	//   ....[68]....
        /*0d08*/ 	.word	0x00003870


	//   ....[69]....
        /*0d0c*/ 	.word	0x00003880


	//   ....[70]....
        /*0d10*/ 	.word	0x00003900


	//   ....[71]....
        /*0d14*/ 	.word	0x00003910


	//   ....[72]....
        /*0d18*/ 	.word	0x00003990


	//   ....[73]....
        /*0d1c*/ 	.word	0x000039a0


	//   ....[74]....
        /*0d20*/ 	.word	0x00003a20


	//   ....[75]....
        /*0d24*/ 	.word	0x00003a30


	//   ....[76]....
        /*0d28*/ 	.word	0x00003ab0


	//   ....[77]....
        /*0d2c*/ 	.word	0x00003ac0


	//   ....[78]....
        /*0d30*/ 	.word	0x00003b40


	//   ....[79]....
        /*0d34*/ 	.word	0x00003b50


	//   ....[80]....
        /*0d38*/ 	.word	0x00003bd0


	//   ....[81]....
        /*0d3c*/ 	.word	0x00003be0


	//   ....[82]....
        /*0d40*/ 	.word	0x00003c60


	//   ....[83]....
        /*0d44*/ 	.word	0x00003c70


	//   ....[84]....
        /*0d48*/ 	.word	0x00003cf0


	//   ....[85]....
        /*0d4c*/ 	.word	0x00003d00


	//   ....[86]....
        /*0d50*/ 	.word	0x00003d80


	//   ....[87]....
        /*0d54*/ 	.word	0x00003d90


	//   ....[88]....
        /*0d58*/ 	.word	0x00003e10


	//   ....[89]....
        /*0d5c*/ 	.word	0x00003e20


	//   ....[90]....
        /*0d60*/ 	.word	0x00003ea0


	//   ....[91]....
        /*0d64*/ 	.word	0x00003eb0


	//   ....[92]....
        /*0d68*/ 	.word	0x00003f30


	//   ....[93]....
        /*0d6c*/ 	.word	0x00003f40


	//   ....[94]....
        /*0d70*/ 	.word	0x00003fc0


	//   ....[95]....
        /*0d74*/ 	.word	0x00003fd0


	//   ....[96]....
        /*0d78*/ 	.word	0x00004050


	//   ....[97]....
        /*0d7c*/ 	.word	0x00004060


	//   ....[98]....
        /*0d80*/ 	.word	0x000040e0


	//   ....[99]....
        /*0d84*/ 	.word	0x000040f0


	//   ....[100]....
        /*0d88*/ 	.word	0x00004170


	//   ....[101]....
        /*0d8c*/ 	.word	0x00004180


	//   ....[102]....
        /*0d90*/ 	.word	0x00004200


	//   ....[103]....
        /*0d94*/ 	.word	0x00004210


	//   ....[104]....
        /*0d98*/ 	.word	0x00004290


	//   ....[105]....
        /*0d9c*/ 	.word	0x000042a0


	//   ....[106]....
        /*0da0*/ 	.word	0x00004320


	//   ....[107]....
        /*0da4*/ 	.word	0x00004330


	//   ....[108]....
        /*0da8*/ 	.word	0x000043b0


	//   ....[109]....
        /*0dac*/ 	.word	0x000043c0


	//   ....[110]....
        /*0db0*/ 	.word	0x00004440


	//   ....[111]....
        /*0db4*/ 	.word	0x00004450


	//   ....[112]....
        /*0db8*/ 	.word	0x000044d0


	//   ....[113]....
        /*0dbc*/ 	.word	0x000044e0


	//   ....[114]....
        /*0dc0*/ 	.word	0x00004560


	//   ....[115]....
        /*0dc4*/ 	.word	0x00004570


	//   ....[116]....
        /*0dc8*/ 	.word	0x000045f0


	//   ....[117]....
        /*0dcc*/ 	.word	0x00004600


	//   ....[118]....
        /*0dd0*/ 	.word	0x00004680


	//   ....[119]....
        /*0dd4*/ 	.word	0x00004690


	//   ....[120]....
        /*0dd8*/ 	.word	0x00004730


	//   ....[121]....
        /*0ddc*/ 	.word	0x00004740


	//   ....[122]....
        /*0de0*/ 	.word	0x000047c0


	//   ....[123]....
        /*0de4*/ 	.word	0x000047d0


	//   ....[124]....
        /*0de8*/ 	.word	0x00004850


	//   ....[125]....
        /*0dec*/ 	.word	0x00004860


	//   ....[126]....
        /*0df0*/ 	.word	0x000048e0


	//   ....[127]....
        /*0df4*/ 	.word	0x000048f0


	//   ....[128]....
        /*0df8*/ 	.word	0x00004970


	//   ....[129]....
        /*0dfc*/ 	.word	0x00004980


	//   ....[130]....
        /*0e00*/ 	.word	0x00004a00


	//   ....[131]....
        /*0e04*/ 	.word	0x00004a10


	//   ....[132]....
        /*0e08*/ 	.word	0x00004a90


	//   ....[133]....
        /*0e0c*/ 	.word	0x00004aa0


	//   ....[134]....
        /*0e10*/ 	.word	0x00004b20


	//   ....[135]....
        /*0e14*/ 	.word	0x00004b30


	//   ....[136]....
        /*0e18*/ 	.word	0x00004bb0


	//   ....[137]....
        /*0e1c*/ 	.word	0x00004bc0


	//   ....[138]....
        /*0e20*/ 	.word	0x00004c40


	//   ....[139]....
        /*0e24*/ 	.word	0x00004c50


	//   ....[140]....
        /*0e28*/ 	.word	0x00004cd0


	//   ....[141]....
        /*0e2c*/ 	.word	0x00004ce0


	//   ....[142]....
        /*0e30*/ 	.word	0x00004d60


	//   ....[143]....
        /*0e34*/ 	.word	0x00004d70


	//   ....[144]....
        /*0e38*/ 	.word	0x00004df0


	//   ....[145]....
        /*0e3c*/ 	.word	0x00004e00


	//   ....[146]....
        /*0e40*/ 	.word	0x00004e80


	//   ....[147]....
        /*0e44*/ 	.word	0x00004e90


	//   ....[148]....
        /*0e48*/ 	.word	0x00004f10


	//   ....[149]....
        /*0e4c*/ 	.word	0x00004f20


	//   ....[150]....
        /*0e50*/ 	.word	0x00004fa0


	//   ....[151]....
        /*0e54*/ 	.word	0x00004fb0


	//   ....[152]....
        /*0e58*/ 	.word	0x00005030


	//   ....[153]....
        /*0e5c*/ 	.word	0x00005040


	//   ....[154]....
        /*0e60*/ 	.word	0x000050c0


	//   ....[155]....
        /*0e64*/ 	.word	0x000050d0


	//   ....[156]....
        /*0e68*/ 	.word	0x00005150


	//   ....[157]....
        /*0e6c*/ 	.word	0x00005160


	//   ....[158]....
        /*0e70*/ 	.word	0x000051e0


	//   ....[159]....
        /*0e74*/ 	.word	0x000051f0


	//   ....[160]....
        /*0e78*/ 	.word	0x00005270


	//   ....[161]....
        /*0e7c*/ 	.word	0x00005280


	//   ....[162]....
        /*0e80*/ 	.word	0x00005300


	//   ....[163]....
        /*0e84*/ 	.word	0x00005310


	//   ....[164]....
        /*0e88*/ 	.word	0x00005390


	//   ....[165]....
        /*0e8c*/ 	.word	0x000053a0


	//   ....[166]....
        /*0e90*/ 	.word	0x00005420


	//   ....[167]....
        /*0e94*/ 	.word	0x00005430


	//   ....[168]....
        /*0e98*/ 	.word	0x000054b0


	//   ....[169]....
        /*0e9c*/ 	.word	0x000054c0


	//   ....[170]....
        /*0ea0*/ 	.word	0x00005540


	//   ....[171]....
        /*0ea4*/ 	.word	0x00005550


	//   ....[172]....
        /*0ea8*/ 	.word	0x000055d0


	//   ....[173]....
        /*0eac*/ 	.word	0x000055e0


	//   ....[174]....
        /*0eb0*/ 	.word	0x00005660


	//   ....[175]....
        /*0eb4*/ 	.word	0x00005670


	//   ....[176]....
        /*0eb8*/ 	.word	0x000056f0


	//   ....[177]....
        /*0ebc*/ 	.word	0x00005700


	//   ....[178]....
        /*0ec0*/ 	.word	0x00005780


	//   ....[179]....
        /*0ec4*/ 	.word	0x00005790


	//   ....[180]....
        /*0ec8*/ 	.word	0x00005830


	//   ....[181]....
        /*0ecc*/ 	.word	0x00005840


	//   ....[182]....
        /*0ed0*/ 	.word	0x000058c0


	//   ....[183]....
        /*0ed4*/ 	.word	0x000058d0


	//   ....[184]....
        /*0ed8*/ 	.word	0x00005950


	//   ....[185]....
        /*0edc*/ 	.word	0x00005960


	//   ....[186]....
        /*0ee0*/ 	.word	0x000059e0


	//   ....[187]....
        /*0ee4*/ 	.word	0x000059f0


	//   ....[188]....
        /*0ee8*/ 	.word	0x00005a70


	//   ....[189]....
        /*0eec*/ 	.word	0x00005a80


	//   ....[190]....
        /*0ef0*/ 	.word	0x00005b00


	//   ....[191]....
        /*0ef4*/ 	.word	0x00005b10


	//   ....[192]....
        /*0ef8*/ 	.word	0x00005b90


	//   ....[193]....
        /*0efc*/ 	.word	0x00005ba0


	//   ....[194]....
        /*0f00*/ 	.word	0x00005c20


	//   ....[195]....
        /*0f04*/ 	.word	0x00005c30


	//   ....[196]....
        /*0f08*/ 	.word	0x00005cb0


	//   ....[197]....
        /*0f0c*/ 	.word	0x00005cc0


	//   ....[198]....
        /*0f10*/ 	.word	0x00005d40


	//   ....[199]....
        /*0f14*/ 	.word	0x00005d50


	//   ....[200]....
        /*0f18*/ 	.word	0x00005dd0


	//   ....[201]....
        /*0f1c*/ 	.word	0x00005de0


	//   ....[202]....
        /*0f20*/ 	.word	0x00005e60


	//   ....[203]....
        /*0f24*/ 	.word	0x00005e70


	//   ....[204]....
        /*0f28*/ 	.word	0x00005ef0


	//   ....[205]....
        /*0f2c*/ 	.word	0x00005f00


	//   ....[206]....
        /*0f30*/ 	.word	0x00005f80


	//   ....[207]....
        /*0f34*/ 	.word	0x00005f90


	//   ....[208]....
        /*0f38*/ 	.word	0x00006010


	//   ....[209]....
        /*0f3c*/ 	.word	0x00006020


	//   ....[210]....
        /*0f40*/ 	.word	0x000060a0


	//   ....[211]....
        /*0f44*/ 	.word	0x000060b0


	//   ....[212]....
        /*0f48*/ 	.word	0x00006130


	//   ....[213]....
        /*0f4c*/ 	.word	0x00006140


	//   ....[214]....
        /*0f50*/ 	.word	0x000061c0


	//   ....[215]....
        /*0f54*/ 	.word	0x000061d0


	//   ....[216]....
        /*0f58*/ 	.word	0x00006250


	//   ....[217]....
        /*0f5c*/ 	.word	0x00006260


	//   ....[218]....
        /*0f60*/ 	.word	0x000062e0


	//   ....[219]....
        /*0f64*/ 	.word	0x000062f0


	//   ....[220]....
        /*0f68*/ 	.word	0x00006370


	//   ....[221]....
        /*0f6c*/ 	.word	0x00006380


	//   ....[222]....
        /*0f70*/ 	.word	0x00006400


	//   ....[223]....
        /*0f74*/ 	.word	0x00006410


	//   ....[224]....
        /*0f78*/ 	.word	0x00006490


	//   ....[225]....
        /*0f7c*/ 	.word	0x000064a0


	//   ....[226]....
        /*0f80*/ 	.word	0x00006520


	//   ....[227]....
        /*0f84*/ 	.word	0x00006530


	//   ....[228]....
        /*0f88*/ 	.word	0x000065b0


	//   ....[229]....
        /*0f8c*/ 	.word	0x000065c0


	//   ....[230]....
        /*0f90*/ 	.word	0x00006640


	//   ....[231]....
        /*0f94*/ 	.word	0x00006650


	//   ....[232]....
        /*0f98*/ 	.word	0x000066d0


	//   ....[233]....
        /*0f9c*/ 	.word	0x000066e0


	//   ....[234]....
        /*0fa0*/ 	.word	0x00006760


	//   ....[235]....
        /*0fa4*/ 	.word	0x00006770


	//   ....[236]....
        /*0fa8*/ 	.word	0x000067f0


	//   ....[237]....
        /*0fac*/ 	.word	0x00006800


	//   ....[238]....
        /*0fb0*/ 	.word	0x00006880


	//   ....[239]....
        /*0fb4*/ 	.word	0x00006890


	//   ....[240]....
        /*0fb8*/ 	.word	0x00006930


	//   ....[241]....
        /*0fbc*/ 	.word	0x00006940


	//   ....[242]....
        /*0fc0*/ 	.word	0x000069c0


	//   ....[243]....
        /*0fc4*/ 	.word	0x000069d0


	//   ....[244]....
        /*0fc8*/ 	.word	0x00006a50


	//   ....[245]....
        /*0fcc*/ 	.word	0x00006a60


	//   ....[246]....
        /*0fd0*/ 	.word	0x00006ae0


	//   ....[247]....
        /*0fd4*/ 	.word	0x00006af0


	//   ....[248]....
        /*0fd8*/ 	.word	0x00006b70


	//   ....[249]....
        /*0fdc*/ 	.word	0x00006b80


	//   ....[250]....
        /*0fe0*/ 	.word	0x00006c00


	//   ....[251]....
        /*0fe4*/ 	.word	0x00006c10


	//   ....[252]....
        /*0fe8*/ 	.word	0x00006c90


	//   ....[253]....
        /*0fec*/ 	.word	0x00006ca0


	//   ....[254]....
        /*0ff0*/ 	.word	0x00006d20


	//   ....[255]....
        /*0ff4*/ 	.word	0x00006d30


	//   ....[0]....
        /*0ff8*/ 	.word	0x00006db0


	//   ....[1]....
        /*0ffc*/ 	.word	0x00006dc0


	//   ....[2]....
        /*1000*/ 	.word	0x00006e40


	//   ....[3]....
        /*1004*/ 	.word	0x00006e50


	//   ....[4]....
        /*1008*/ 	.word	0x00006ed0


	//   ....[5]....
        /*100c*/ 	.word	0x00006ee0


	//   ....[6]....
        /*1010*/ 	.word	0x00006f60


	//   ....[7]....
        /*1014*/ 	.word	0x00006f70


	//   ....[8]....
        /*1018*/ 	.word	0x00006ff0


	//   ....[9]....
        /*101c*/ 	.word	0x00007000


	//   ....[10]....
        /*1020*/ 	.word	0x00007080


	//   ....[11]....
        /*1024*/ 	.word	0x00007090


	//   ....[12]....
        /*1028*/ 	.word	0x00007110


	//   ....[13]....
        /*102c*/ 	.word	0x00007120


	//   ....[14]....
        /*1030*/ 	.word	0x000071a0


	//   ....[15]....
        /*1034*/ 	.word	0x000071b0


	//   ....[16]....
        /*1038*/ 	.word	0x00007230


	//   ....[17]....
        /*103c*/ 	.word	0x00007240


	//   ....[18]....
        /*1040*/ 	.word	0x000072c0


	//   ....[19]....
        /*1044*/ 	.word	0x000072d0


	//   ....[20]....
        /*1048*/ 	.word	0x00007350


	//   ....[21]....
        /*104c*/ 	.word	0x00007360


	//   ....[22]....
        /*1050*/ 	.word	0x000073e0


	//   ....[23]....
        /*1054*/ 	.word	0x000073f0


	//   ....[24]....
        /*1058*/ 	.word	0x00007470


	//   ....[25]....
        /*105c*/ 	.word	0x00007480


	//   ....[26]....
        /*1060*/ 	.word	0x00007500


	//   ....[27]....
        /*1064*/ 	.word	0x00007510


	//   ....[28]....
        /*1068*/ 	.word	0x00007590


	//   ....[29]....
        /*106c*/ 	.word	0x000075a0


	//   ....[30]....
        /*1070*/ 	.word	0x00007620


	//   ....[31]....
        /*1074*/ 	.word	0x00007630


	//   ....[32]....
        /*1078*/ 	.word	0x000076b0


	//   ....[33]....
        /*107c*/ 	.word	0x000076c0


	//   ....[34]....
        /*1080*/ 	.word	0x00007740


	//   ....[35]....
        /*1084*/ 	.word	0x00007750


	//   ....[36]....
        /*1088*/ 	.word	0x000077d0


	//   ....[37]....
        /*108c*/ 	.word	0x000077e0


	//   ....[38]....
        /*1090*/ 	.word	0x00007860


	//   ....[39]....
        /*1094*/ 	.word	0x00007870


	//   ....[40]....
        /*1098*/ 	.word	0x000078f0


	//   ....[41]....
        /*109c*/ 	.word	0x00007900


	//   ....[42]....
        /*10a0*/ 	.word	0x00007980


	//   ....[43]....
        /*10a4*/ 	.word	0x00007990


	//   ....[44]....
        /*10a8*/ 	.word	0x00007a30


	//   ....[45]....
        /*10ac*/ 	.word	0x00007a40


	//   ....[46]....
        /*10b0*/ 	.word	0x00007ac0


	//   ....[47]....
        /*10b4*/ 	.word	0x00007ad0


	//   ....[48]....
        /*10b8*/ 	.word	0x00007b50


	//   ....[49]....
        /*10bc*/ 	.word	0x00007b60


	//   ....[50]....
        /*10c0*/ 	.word	0x00007be0


	//   ....[51]....
        /*10c4*/ 	.word	0x00007bf0


	//   ....[52]....
        /*10c8*/ 	.word	0x00007c70


	//   ....[53]....
        /*10cc*/ 	.word	0x00007c80


	//   ....[54]....
        /*10d0*/ 	.word	0x00007d00


	//   ....[55]....
        /*10d4*/ 	.word	0x00007d10


	//   ....[56]....
        /*10d8*/ 	.word	0x00007d90


	//   ....[57]....
        /*10dc*/ 	.word	0x00007da0


	//   ....[58]....
        /*10e0*/ 	.word	0x00007e20


	//   ....[59]....
        /*10e4*/ 	.word	0x00007e30


	//   ....[60]....
        /*10e8*/ 	.word	0x00007eb0


	//   ....[61]....
        /*10ec*/ 	.word	0x00007ec0


	//   ....[62]....
        /*10f0*/ 	.word	0x00007f40


	//   ....[63]....
        /*10f4*/ 	.word	0x00007f50


	//   ....[64]....
        /*10f8*/ 	.word	0x00007fd0


	//   ....[65]....
        /*10fc*/ 	.word	0x00007fe0


	//   ....[66]....
        /*1100*/ 	.word	0x00008060


	//   ....[67]....
        /*1104*/ 	.word	0x00008070


	//   ....[68]....
        /*1108*/ 	.word	0x000080f0


	//   ....[69]....
        /*110c*/ 	.word	0x00008100


	//   ....[70]....
        /*1110*/ 	.word	0x00008180


	//   ....[71]....
        /*1114*/ 	.word	0x00008190


	//   ....[72]....
        /*1118*/ 	.word	0x00008210


	//   ....[73]....
        /*111c*/ 	.word	0x00008220


	//   ....[74]....
        /*1120*/ 	.word	0x000082a0


	//   ....[75]....
        /*1124*/ 	.word	0x000082b0


	//   ....[76]....
        /*1128*/ 	.word	0x00008330


	//   ....[77]....
        /*112c*/ 	.word	0x00008340


	//   ....[78]....
        /*1130*/ 	.word	0x000083c0


	//   ....[79]....
        /*1134*/ 	.word	0x000083d0


	//   ....[80]....
        /*1138*/ 	.word	0x00008450


	//   ....[81]....
        /*113c*/ 	.word	0x00008460


	//   ....[82]....
        /*1140*/ 	.word	0x000084e0


	//   ....[83]....
        /*1144*/ 	.word	0x000084f0


	//   ....[84]....
        /*1148*/ 	.word	0x00008570


	//   ....[85]....
        /*114c*/ 	.word	0x00008580


	//   ....[86]....
        /*1150*/ 	.word	0x00008600


	//   ....[87]....
        /*1154*/ 	.word	0x00008610


	//   ....[88]....
        /*1158*/ 	.word	0x00008690


	//   ....[89]....
        /*115c*/ 	.word	0x000086a0


	//   ....[90]....
        /*1160*/ 	.word	0x00008720


	//   ....[91]....
        /*1164*/ 	.word	0x00008730


	//   ....[92]....
        /*1168*/ 	.word	0x000087b0


	//   ....[93]....
        /*116c*/ 	.word	0x000087c0


	//   ....[94]....
        /*1170*/ 	.word	0x00008840


	//   ....[95]....
        /*1174*/ 	.word	0x00008850


	//   ....[96]....
        /*1178*/ 	.word	0x000088d0


	//   ....[97]....
        /*117c*/ 	.word	0x000088e0


	//   ....[98]....
        /*1180*/ 	.word	0x00008960


	//   ....[99]....
        /*1184*/ 	.word	0x00008970


	//   ....[100]....
        /*1188*/ 	.word	0x000089f0


	//   ....[101]....
        /*118c*/ 	.word	0x00008a00


	//   ....[102]....
        /*1190*/ 	.word	0x00008a80


	//   ....[103]....
        /*1194*/ 	.word	0x00008a90


	//   ....[104]....
        /*1198*/ 	.word	0x00008d70


	//   ....[105]....
        /*119c*/ 	.word	0x00008dc0


	//   ....[106]....
        /*11a0*/ 	.word	0x00008e40


	//   ....[107]....
        /*11a4*/ 	.word	0x00008eb0


	//   ....[108]....
        /*11a8*/ 	.word	0x00008f30


	//   ....[109]....
        /*11ac*/ 	.word	0x00008fa0


	//   ....[110]....
        /*11b0*/ 	.word	0x00009020


	//   ....[111]....
        /*11b4*/ 	.word	0x00009090


	//   ....[112]....
        /*11b8*/ 	.word	0x00009110


	//   ....[113]....
        /*11bc*/ 	.word	0x00009180


	//   ....[114]....
        /*11c0*/ 	.word	0x00009200


	//   ....[115]....
        /*11c4*/ 	.word	0x00009270


	//   ....[116]....
        /*11c8*/ 	.word	0x000092f0


	//   ....[117]....
        /*11cc*/ 	.word	0x00009360


	//   ....[118]....
        /*11d0*/ 	.word	0x000093e0


	//   ....[119]....
        /*11d4*/ 	.word	0x00009450


	//   ....[120]....
        /*11d8*/ 	.word	0x000094d0


	//   ....[121]....
        /*11dc*/ 	.word	0x00009540


	//   ....[122]....
        /*11e0*/ 	.word	0x000095c0


	//   ....[123]....
        /*11e4*/ 	.word	0x00009630


	//   ....[124]....
        /*11e8*/ 	.word	0x000096b0


	//   ....[125]....
        /*11ec*/ 	.word	0x00009720


	//   ....[126]....
        /*11f0*/ 	.word	0x000097a0


	//   ....[127]....
        /*11f4*/ 	.word	0x00009810


	//   ....[128]....
        /*11f8*/ 	.word	0x00009890


	//   ....[129]....
        /*11fc*/ 	.word	0x00009900


	//   ....[130]....
        /*1200*/ 	.word	0x00009980


	//   ....[131]....
        /*1204*/ 	.word	0x000099f0


	//   ....[132]....
        /*1208*/ 	.word	0x00009a70


	//   ....[133]....
        /*120c*/ 	.word	0x00009ae0


	//   ....[134]....
        /*1210*/ 	.word	0x00009b60


	//   ....[135]....
        /*1214*/ 	.word	0x00009bd0


	//   ....[136]....
        /*1218*/ 	.word	0x00009c50


	//   ....[137]....
        /*121c*/ 	.word	0x00009cc0


	//   ....[138]....
        /*1220*/ 	.word	0x00009d40


	//   ....[139]....
        /*1224*/ 	.word	0x00009db0


	//   ....[140]....
        /*1228*/ 	.word	0x00009e30


	//   ....[141]....
        /*122c*/ 	.word	0x00009ea0


	//   ....[142]....
        /*1230*/ 	.word	0x00009f20


	//   ....[143]....
        /*1234*/ 	.word	0x00009f90


	//   ....[144]....
        /*1238*/ 	.word	0x0000a010


	//   ....[145]....
        /*123c*/ 	.word	0x0000a080


	//   ....[146]....
        /*1240*/ 	.word	0x0000a100


	//   ....[147]....
        /*1244*/ 	.word	0x0000a170


	//   ....[148]....
        /*1248*/ 	.word	0x0000a1f0


	//   ....[149]....
        /*124c*/ 	.word	0x0000a260


	//   ....[150]....
        /*1250*/ 	.word	0x0000a2e0


	//   ....[151]....
        /*1254*/ 	.word	0x0000a350


	//   ....[152]....
        /*1258*/ 	.word	0x0000a3d0


	//   ....[153]....
        /*125c*/ 	.word	0x0000a440


	//   ....[154]....
        /*1260*/ 	.word	0x0000a4c0


	//   ....[155]....
        /*1264*/ 	.word	0x0000a530


	//   ....[156]....
        /*1268*/ 	.word	0x0000a5b0


	//   ....[157]....
        /*126c*/ 	.word	0x0000a620


	//   ....[158]....
        /*1270*/ 	.word	0x0000a6a0


	//   ....[159]....
        /*1274*/ 	.word	0x0000a710


	//   ....[160]....
        /*1278*/ 	.word	0x0000a790


	//   ....[161]....
        /*127c*/ 	.word	0x0000a800


	//   ....[162]....
        /*1280*/ 	.word	0x0000a880


	//   ....[163]....
        /*1284*/ 	.word	0x0000a8f0


	//   ....[164]....
        /*1288*/ 	.word	0x0000a980


	//   ....[165]....
        /*128c*/ 	.word	0x0000aa00


	//   ....[166]....
        /*1290*/ 	.word	0x0000aa80


	//   ....[167]....
        /*1294*/ 	.word	0x0000aaf0


	//   ....[168]....
        /*1298*/ 	.word	0x0000ab70


	//   ....[169]....
        /*129c*/ 	.word	0x0000abe0


	//   ....[170]....
        /*12a0*/ 	.word	0x0000ac60


	//   ....[171]....
        /*12a4*/ 	.word	0x0000acd0


	//   ....[172]....
        /*12a8*/ 	.word	0x0000ad50


	//   ....[173]....
        /*12ac*/ 	.word	0x0000adc0


	//   ....[174]....
        /*12b0*/ 	.word	0x0000ae40


	//   ....[175]....
        /*12b4*/ 	.word	0x0000aeb0


	//   ....[176]....
        /*12b8*/ 	.word	0x0000af30


	//   ....[177]....
        /*12bc*/ 	.word	0x0000afa0


	//   ....[178]....
        /*12c0*/ 	.word	0x0000b020


	//   ....[179]....
        /*12c4*/ 	.word	0x0000b090


	//   ....[180]....
        /*12c8*/ 	.word	0x0000b110


	//   ....[181]....
        /*12cc*/ 	.word	0x0000b180


	//   ....[182]....
        /*12d0*/ 	.word	0x0000b200


	//   ....[183]....
        /*12d4*/ 	.word	0x0000b270


	//   ....[184]....
        /*12d8*/ 	.word	0x0000b2f0


	//   ....[185]....
        /*12dc*/ 	.word	0x0000b360


	//   ....[186]....
        /*12e0*/ 	.word	0x0000b3e0


	//   ....[187]....
        /*12e4*/ 	.word	0x0000b450


	//   ....[188]....
        /*12e8*/ 	.word	0x0000b4d0


	//   ....[189]....
        /*12ec*/ 	.word	0x0000b540


	//   ....[190]....
        /*12f0*/ 	.word	0x0000b5c0


	//   ....[191]....
        /*12f4*/ 	.word	0x0000b630


	//   ....[192]....
        /*12f8*/ 	.word	0x0000b6b0


	//   ....[193]....
        /*12fc*/ 	.word	0x0000b720


	//   ....[194]....
        /*1300*/ 	.word	0x0000b7a0


	//   ....[195]....
        /*1304*/ 	.word	0x0000b810


	//   ....[196]....
        /*1308*/ 	.word	0x0000b890


	//   ....[197]....
        /*130c*/ 	.word	0x0000b900


	//   ....[198]....
        /*1310*/ 	.word	0x0000b980


	//   ....[199]....
        /*1314*/ 	.word	0x0000b9f0


	//   ....[200]....
        /*1318*/ 	.word	0x0000ba70


	//   ....[201]....
        /*131c*/ 	.word	0x0000bae0


	//   ....[202]....
        /*1320*/ 	.word	0x0000bb60


	//   ....[203]....
        /*1324*/ 	.word	0x0000bbd0


	//   ....[204]....
        /*1328*/ 	.word	0x0000bc50


	//   ....[205]....
        /*132c*/ 	.word	0x0000bcc0


	//   ....[206]....
        /*1330*/ 	.word	0x0000bd40


	//   ....[207]....
        /*1334*/ 	.word	0x0000bdb0


	//   ....[208]....
        /*1338*/ 	.word	0x0000be30


	//   ....[209]....
        /*133c*/ 	.word	0x0000bea0


	//   ....[210]....
        /*1340*/ 	.word	0x0000bf20


	//   ....[211]....
        /*1344*/ 	.word	0x0000bf90


	//   ....[212]....
        /*1348*/ 	.word	0x0000c010


	//   ....[213]....
        /*134c*/ 	.word	0x0000c080


	//   ....[214]....
        /*1350*/ 	.word	0x0000c100


	//   ....[215]....
        /*1354*/ 	.word	0x0000c170


	//   ....[216]....
        /*1358*/ 	.word	0x0000c1f0


	//   ....[217]....
        /*135c*/ 	.word	0x0000c260


	//   ....[218]....
        /*1360*/ 	.word	0x0000c2e0


	//   ....[219]....
        /*1364*/ 	.word	0x0000c350


	//   ....[220]....
        /*1368*/ 	.word	0x0000c3d0


	//   ....[221]....
        /*136c*/ 	.word	0x0000c440


	//   ....[222]....
        /*1370*/ 	.word	0x0000c4c0


	//   ....[223]....
        /*1374*/ 	.word	0x0000c530


	//   ....[224]....
        /*1378*/ 	.word	0x0000c5c0


	//   ....[225]....
        /*137c*/ 	.word	0x0000c640


	//   ....[226]....
        /*1380*/ 	.word	0x0000c6c0


	//   ....[227]....
        /*1384*/ 	.word	0x0000c730


	//   ....[228]....
        /*1388*/ 	.word	0x0000c7b0


	//   ....[229]....
        /*138c*/ 	.word	0x0000c820


	//   ....[230]....
        /*1390*/ 	.word	0x0000c8a0


	//   ....[231]....
        /*1394*/ 	.word	0x0000c910


	//   ....[232]....
        /*1398*/ 	.word	0x0000c990


	//   ....[233]....
        /*139c*/ 	.word	0x0000ca00


	//   ....[234]....
        /*13a0*/ 	.word	0x0000ca80


	//   ....[235]....
        /*13a4*/ 	.word	0x0000caf0


	//   ....[236]....
        /*13a8*/ 	.word	0x0000cb70


	//   ....[237]....
        /*13ac*/ 	.word	0x0000cbe0


	//   ....[238]....
        /*13b0*/ 	.word	0x0000cc60


	//   ....[239]....
        /*13b4*/ 	.word	0x0000ccd0


	//   ....[240]....
        /*13b8*/ 	.word	0x0000cd50


	//   ....[241]....
        /*13bc*/ 	.word	0x0000cdc0


	//   ....[242]....
        /*13c0*/ 	.word	0x0000ce40


	//   ....[243]....
        /*13c4*/ 	.word	0x0000ceb0


	//   ....[244]....
        /*13c8*/ 	.word	0x0000cf30


	//   ....[245]....
        /*13cc*/ 	.word	0x0000cfa0


	//   ....[246]....
        /*13d0*/ 	.word	0x0000d020


	//   ....[247]....
        /*13d4*/ 	.word	0x0000d090


	//   ....[248]....
        /*13d8*/ 	.word	0x0000d110


	//   ....[249]....
        /*13dc*/ 	.word	0x0000d180


	//   ....[250]....
        /*13e0*/ 	.word	0x0000d200


	//   ....[251]....
        /*13e4*/ 	.word	0x0000d270


	//   ....[252]....
        /*13e8*/ 	.word	0x0000d2f0


	//   ....[253]....
        /*13ec*/ 	.word	0x0000d360


	//   ....[254]....
        /*13f0*/ 	.word	0x0000d3e0


	//   ....[255]....
        /*13f4*/ 	.word	0x0000d450


	//   ....[0]....
        /*13f8*/ 	.word	0x0000d4d0


	//   ....[1]....
        /*13fc*/ 	.word	0x0000d540


	//   ....[2]....
        /*1400*/ 	.word	0x0000d5c0


	//   ....[3]....
        /*1404*/ 	.word	0x0000d630


	//   ....[4]....
        /*1408*/ 	.word	0x0000d6b0


	//   ....[5]....
        /*140c*/ 	.word	0x0000d720


	//   ....[6]....
        /*1410*/ 	.word	0x0000d7a0


	//   ....[7]....
        /*1414*/ 	.word	0x0000d810


	//   ....[8]....
        /*1418*/ 	.word	0x0000d890


	//   ....[9]....
        /*141c*/ 	.word	0x0000d900


	//   ....[10]....
        /*1420*/ 	.word	0x0000d980


	//   ....[11]....
        /*1424*/ 	.word	0x0000d9f0


	//   ....[12]....
        /*1428*/ 	.word	0x0000da70


	//   ....[13]....
        /*142c*/ 	.word	0x0000dae0


	//   ....[14]....
        /*1430*/ 	.word	0x0000db60


	//   ....[15]....
        /*1434*/ 	.word	0x0000dbd0


	//   ....[16]....
        /*1438*/ 	.word	0x0000dc50


	//   ....[17]....
        /*143c*/ 	.word	0x0000dcc0


	//   ....[18]....
        /*1440*/ 	.word	0x0000dd40


	//   ....[19]....
        /*1444*/ 	.word	0x0000ddb0


	//   ....[20]....
        /*1448*/ 	.word	0x0000de30


	//   ....[21]....
        /*144c*/ 	.word	0x0000dea0


	//   ....[22]....
        /*1450*/ 	.word	0x0000df20


	//   ....[23]....
        /*1454*/ 	.word	0x0000df90


	//   ....[24]....
        /*1458*/ 	.word	0x0000e010


	//   ....[25]....
        /*145c*/ 	.word	0x0000e080


	//   ....[26]....
        /*1460*/ 	.word	0x0000e100


	//   ....[27]....
        /*1464*/ 	.word	0x0000e170


	//   ....[28]....
        /*1468*/ 	.word	0x0000e200


	//   ....[29]....
        /*146c*/ 	.word	0x0000e280


	//   ....[30]....
        /*1470*/ 	.word	0x0000e300


	//   ....[31]....
        /*1474*/ 	.word	0x0000e370


	//   ....[32]....
        /*1478*/ 	.word	0x0000e3f0


	//   ....[33]....
        /*147c*/ 	.word	0x0000e460


	//   ....[34]....
        /*1480*/ 	.word	0x0000e4e0


	//   ....[35]....
        /*1484*/ 	.word	0x0000e550


	//   ....[36]....
        /*1488*/ 	.word	0x0000e5d0


	//   ....[37]....
        /*148c*/ 	.word	0x0000e640


	//   ....[38]....
        /*1490*/ 	.word	0x0000e6c0


	//   ....[39]....
        /*1494*/ 	.word	0x0000e730


	//   ....[40]....
        /*1498*/ 	.word	0x0000e7b0


	//   ....[41]....
        /*149c*/ 	.word	0x0000e820


	//   ....[42]....
        /*14a0*/ 	.word	0x0000e8a0


	//   ....[43]....
        /*14a4*/ 	.word	0x0000e910


	//   ....[44]....
        /*14a8*/ 	.word	0x0000e990


	//   ....[45]....
        /*14ac*/ 	.word	0x0000ea00


	//   ....[46]....
        /*14b0*/ 	.word	0x0000ea80


	//   ....[47]....
        /*14b4*/ 	.word	0x0000eaf0


	//   ....[48]....
        /*14b8*/ 	.word	0x0000eb70


	//   ....[49]....
        /*14bc*/ 	.word	0x0000ebe0


	//   ....[50]....
        /*14c0*/ 	.word	0x0000ec60


	//   ....[51]....
        /*14c4*/ 	.word	0x0000ecd0


	//   ....[52]....
        /*14c8*/ 	.word	0x0000ed50


	//   ....[53]....
        /*14cc*/ 	.word	0x0000edc0


	//   ....[54]....
        /*14d0*/ 	.word	0x0000ee40


	//   ....[55]....
        /*14d4*/ 	.word	0x0000eeb0


	//   ....[56]....
        /*14d8*/ 	.word	0x0000ef30


	//   ....[57]....
        /*14dc*/ 	.word	0x0000efa0


	//   ....[58]....
        /*14e0*/ 	.word	0x0000f020


	//   ....[59]....
        /*14e4*/ 	.word	0x0000f090


	//   ....[60]....
        /*14e8*/ 	.word	0x0000f110


	//   ....[61]....
        /*14ec*/ 	.word	0x0000f180


	//   ....[62]....
        /*14f0*/ 	.word	0x0000f200


	//   ....[63]....
        /*14f4*/ 	.word	0x0000f270


	//   ....[64]....
        /*14f8*/ 	.word	0x0000f2f0


	//   ....[65]....
        /*14fc*/ 	.word	0x0000f360


	//   ....[66]....
        /*1500*/ 	.word	0x0000f3e0


	//   ....[67]....
        /*1504*/ 	.word	0x0000f450


	//   ....[68]....
        /*1508*/ 	.word	0x0000f4d0


	//   ....[69]....
        /*150c*/ 	.word	0x0000f540


	//   ....[70]....
        /*1510*/ 	.word	0x0000f5c0


	//   ....[71]....
        /*1514*/ 	.word	0x0000f630


	//   ....[72]....
        /*1518*/ 	.word	0x0000f6b0


	//   ....[73]....
        /*151c*/ 	.word	0x0000f720


	//   ....[74]....
        /*1520*/ 	.word	0x0000f7a0


	//   ....[75]....
        /*1524*/ 	.word	0x0000f810


	//   ....[76]....
        /*1528*/ 	.word	0x0000f890


	//   ....[77]....
        /*152c*/ 	.word	0x0000f900


	//   ....[78]....
        /*1530*/ 	.word	0x0000f980


	//   ....[79]....
        /*1534*/ 	.word	0x0000f9f0


	//   ....[80]....
        /*1538*/ 	.word	0x0000fa70


	//   ....[81]....
        /*153c*/ 	.word	0x0000fae0


	//   ....[82]....
        /*1540*/ 	.word	0x0000fb60


	//   ....[83]....
        /*1544*/ 	.word	0x0000fbd0


	//   ....[84]....
        /*1548*/ 	.word	0x0000fc50


	//   ....[85]....
        /*154c*/ 	.word	0x0000fcc0


	//   ....[86]....
        /*1550*/ 	.word	0x0000fd40


	//   ....[87]....
        /*1554*/ 	.word	0x0000fdb0


	//   ....[88]....
        /*1558*/ 	.word	0x0000fe40


	//   ....[89]....
        /*155c*/ 	.word	0x0000fec0


	//   ....[90]....
        /*1560*/ 	.word	0x0000ff40


	//   ....[91]....
        /*1564*/ 	.word	0x0000ffb0


	//   ....[92]....
        /*1568*/ 	.word	0x00010030


	//   ....[93]....
        /*156c*/ 	.word	0x000100a0


	//   ....[94]....
        /*1570*/ 	.word	0x00010120


	//   ....[95]....
        /*1574*/ 	.word	0x00010190


	//   ....[96]....
        /*1578*/ 	.word	0x00010210


	//   ....[97]....
        /*157c*/ 	.word	0x00010280


	//   ....[98]....
        /*1580*/ 	.word	0x00010300


	//   ....[99]....
        /*1584*/ 	.word	0x00010370


	//   ....[100]....
        /*1588*/ 	.word	0x000103f0


	//   ....[101]....
        /*158c*/ 	.word	0x00010460


	//   ....[102]....
        /*1590*/ 	.word	0x000104e0


	//   ....[103]....
        /*1594*/ 	.word	0x00010550


	//   ....[104]....
        /*1598*/ 	.word	0x000105d0


	//   ....[105]....
        /*159c*/ 	.word	0x00010640


	//   ....[106]....
        /*15a0*/ 	.word	0x000106c0


	//   ....[107]....
        /*15a4*/ 	.word	0x00010730


	//   ....[108]....
        /*15a8*/ 	.word	0x000107b0


	//   ....[109]....
        /*15ac*/ 	.word	0x00010820


	//   ....[110]....
        /*15b0*/ 	.word	0x000108a0


	//   ....[111]....
        /*15b4*/ 	.word	0x00010910


	//   ....[112]....
        /*15b8*/ 	.word	0x00010990


	//   ....[113]....
        /*15bc*/ 	.word	0x00010a00


	//   ....[114]....
        /*15c0*/ 	.word	0x00010a80


	//   ....[115]....
        /*15c4*/ 	.word	0x00010af0


	//   ....[116]....
        /*15c8*/ 	.word	0x00010b70


	//   ....[117]....
        /*15cc*/ 	.word	0x00010be0


	//   ....[118]....
        /*15d0*/ 	.word	0x00010c60


	//   ....[119]....
        /*15d4*/ 	.word	0x00010cd0


	//   ....[120]....
        /*15d8*/ 	.word	0x00010d50


	//   ....[121]....
        /*15dc*/ 	.word	0x00010dc0


	//   ....[122]....
        /*15e0*/ 	.word	0x00010e40


	//   ....[123]....
        /*15e4*/ 	.word	0x00010eb0


	//   ....[124]....
        /*15e8*/ 	.word	0x00010f30


	//   ....[125]....
        /*15ec*/ 	.word	0x00010fa0


	//   ....[126]....
        /*15f0*/ 	.word	0x00011020


	//   ....[127]....
        /*15f4*/ 	.word	0x00011090


	//   ....[128]....
        /*15f8*/ 	.word	0x00011110


	//   ....[129]....
        /*15fc*/ 	.word	0x00011180


	//   ....[130]....
        /*1600*/ 	.word	0x00011200


	//   ....[131]....
        /*1604*/ 	.word	0x00011270


	//   ....[132]....
        /*1608*/ 	.word	0x000112f0


	//   ....[133]....
        /*160c*/ 	.word	0x00011360


	//   ....[134]....
        /*1610*/ 	.word	0x000113e0


	//   ....[135]....
        /*1614*/ 	.word	0x00011450


	//   ....[136]....
        /*1618*/ 	.word	0x000114d0


	//   ....[137]....
        /*161c*/ 	.word	0x00011540


	//   ....[138]....
        /*1620*/ 	.word	0x000115c0


	//   ....[139]....
        /*1624*/ 	.word	0x00011630


	//   ....[140]....
        /*1628*/ 	.word	0x000116b0


	//   ....[141]....
        /*162c*/ 	.word	0x00011720


	//   ....[142]....
        /*1630*/ 	.word	0x000117a0


	//   ....[143]....
        /*1634*/ 	.word	0x00011810


	//   ....[144]....
        /*1638*/ 	.word	0x00011890


	//   ....[145]....
        /*163c*/ 	.word	0x00011900


	//   ....[146]....
        /*1640*/ 	.word	0x00011980


	//   ....[147]....
        /*1644*/ 	.word	0x000119f0


	//   ....[148]....
        /*1648*/ 	.word	0x00011a90


	//   ....[149]....
        /*164c*/ 	.word	0x00011b20


	//   ....[150]....
        /*1650*/ 	.word	0x00011bb0


	//   ....[151]....
        /*1654*/ 	.word	0x00011c30


	//   ....[152]....
        /*1658*/ 	.word	0x00011cc0


	//   ....[153]....
        /*165c*/ 	.word	0x00011d40


	//   ....[154]....
        /*1660*/ 	.word	0x00011dd0


	//   ....[155]....
        /*1664*/ 	.word	0x00011e50


	//   ....[156]....
        /*1668*/ 	.word	0x00011ee0


	//   ....[157]....
        /*166c*/ 	.word	0x00011f60


	//   ....[158]....
        /*1670*/ 	.word	0x00011ff0


	//   ....[159]....
        /*1674*/ 	.word	0x00012070


	//   ....[160]....
        /*1678*/ 	.word	0x00012100


	//   ....[161]....
        /*167c*/ 	.word	0x00012180


	//   ....[162]....
        /*1680*/ 	.word	0x00012210


	//   ....[163]....
        /*1684*/ 	.word	0x00012290


	//   ....[164]....
        /*1688*/ 	.word	0x00012320


	//   ....[165]....
        /*168c*/ 	.word	0x000123a0


	//   ....[166]....
        /*1690*/ 	.word	0x00012430


	//   ....[167]....
        /*1694*/ 	.word	0x000124b0


	//   ....[168]....
        /*1698*/ 	.word	0x00012540


	//   ....[169]....
        /*169c*/ 	.word	0x000125c0


	//   ....[170]....
        /*16a0*/ 	.word	0x00012650


	//   ....[171]....
        /*16a4*/ 	.word	0x000126d0


	//   ....[172]....
        /*16a8*/ 	.word	0x00012760


	//   ....[173]....
        /*16ac*/ 	.word	0x000127e0


	//   ....[174]....
        /*16b0*/ 	.word	0x00012870


	//   ....[175]....
        /*16b4*/ 	.word	0x000128f0


	//   ....[176]....
        /*16b8*/ 	.word	0x00012980


	//   ....[177]....
        /*16bc*/ 	.word	0x00012a00


	//   ....[178]....
        /*16c0*/ 	.word	0x00012a90


	//   ....[179]....
        /*16c4*/ 	.word	0x00012b10


	//   ....[180]....
        /*16c8*/ 	.word	0x00012ba0


	//   ....[181]....
        /*16cc*/ 	.word	0x00012c20


	//   ....[182]....
        /*16d0*/ 	.word	0x00012cb0


	//   ....[183]....
        /*16d4*/ 	.word	0x00012d30


	//   ....[184]....
        /*16d8*/ 	.word	0x00012dc0


	//   ....[185]....
        /*16dc*/ 	.word	0x00012e40


	//   ....[186]....
        /*16e0*/ 	.word	0x00012ed0


	//   ....[187]....
        /*16e4*/ 	.word	0x00012f50


	//   ....[188]....
        /*16e8*/ 	.word	0x00012fe0


	//   ....[189]....
        /*16ec*/ 	.word	0x00013060


	//   ....[190]....
        /*16f0*/ 	.word	0x000130f0


	//   ....[191]....
        /*16f4*/ 	.word	0x00013170


	//   ....[192]....
        /*16f8*/ 	.word	0x00013200


	//   ....[193]....
        /*16fc*/ 	.word	0x00013280


	//   ....[194]....
        /*1700*/ 	.word	0x00013310


	//   ....[195]....
        /*1704*/ 	.word	0x00013390


	//   ....[196]....
        /*1708*/ 	.word	0x00013420


	//   ....[197]....
        /*170c*/ 	.word	0x000134a0


	//   ....[198]....
        /*1710*/ 	.word	0x00013530


	//   ....[199]....
        /*1714*/ 	.word	0x000135b0


	//   ....[200]....
        /*1718*/ 	.word	0x00013640


	//   ....[201]....
        /*171c*/ 	.word	0x000136c0


	//   ....[202]....
        /*1720*/ 	.word	0x00013750


	//   ....[203]....
        /*1724*/ 	.word	0x000137d0


	//   ....[204]....
        /*1728*/ 	.word	0x00013860


	//   ....[205]....
        /*172c*/ 	.word	0x000138e0


	//   ....[206]....
        /*1730*/ 	.word	0x00013970


	//   ....[207]....
        /*1734*/ 	.word	0x000139f0


	//----- nvinfo : EIATTR_VRC_CTA_INIT_COUNT
	.align		4
.L_210:
        /*1738*/ 	.byte	0x02, 0x4a
	.zero		1
	.zero		1


	//----- nvinfo : EIATTR_EXIT_INSTR_OFFSETS
	.align		4
        /*173c*/ 	.byte	0x04, 0x1c
        /*173e*/ 	.short	(.L_212 - .L_211)


	//   ....[0]....
.L_211:
        /*1740*/ 	.word	0x00008b80


	//   ....[1]....
        /*1744*/ 	.word	0x00008d20


	//----- nvinfo : EIATTR_CRS_STACK_SIZE
	.align		4
.L_212:
        /*1748*/ 	.byte	0x04, 0x1e
        /*174a*/ 	.short	(.L_214 - .L_213)
.L_213:
        /*174c*/ 	.word	0x00000000


	//----- nvinfo : EIATTR_CBANK_PARAM_SIZE
	.align		4
.L_214:
        /*1750*/ 	.byte	0x03, 0x19
        /*1752*/ 	.short	0x0048


	//----- nvinfo : EIATTR_PARAM_CBANK
	.align		4
        /*1754*/ 	.byte	0x04, 0x0a
        /*1756*/ 	.short	(.L_216 - .L_215)
	.align		4
.L_215:
        /*1758*/ 	.word	index@(.nv.constant0._Z13_matmult_cudaPK7double2PS_yyyyyPKdPK6float3)
        /*175c*/ 	.short	0x0380
        /*175e*/ 	.short	0x0048


	//----- nvinfo : EIATTR_SW_WAR
	.align		4
.L_216:
        /*1760*/ 	.byte	0x04, 0x36
        /*1762*/ 	.short	(.L_218 - .L_217)
.L_217:
        /*1764*/ 	.word	0x00000008
.L_218:


//--------------------- .nv.callgraph             --------------------------
	.section	.nv.callgraph,"",@"SHT_CUDA_CALLGRAPH"
	.align	4
	.sectionentsize	8
	.align		4
        /*0000*/ 	.word	0x00000000
	.align		4
        /*0004*/ 	.word	0xffffffff
	.align		4
        /*0008*/ 	.word	0x00000000
	.align		4
        /*000c*/ 	.word	0xfffffffe
	.align		4
        /*0010*/ 	.word	0x00000000
	.align		4
        /*0014*/ 	.word	0xfffffffd
	.align		4
        /*0018*/ 	.word	0x00000000
	.align		4
        /*001c*/ 	.word	0xfffffffc


//--------------------- .nv.constant4             --------------------------
	.section	.nv.constant4,"a",@progbits
	.align	8
	.align		8
.nv.constant4:
        /*0000*/ 	.dword	precalc_xorwow_matrix
	.align		8
        /*0008*/ 	.dword	precalc_xorwow_offset_matrix
	.align		8
        /*0010*/ 	.dword	mrg32k3aM1
	.align		8
        /*0018*/ 	.dword	mrg32k3aM2
	.align		8
        /*0020*/ 	.dword	mrg32k3aM1SubSeq
	.align		8
        /*0028*/ 	.dword	mrg32k3aM2SubSeq
	.align		8
        /*0030*/ 	.dword	mrg32k3aM1Seq
	.align		8
        /*0038*/ 	.dword	mrg32k3aM2Seq


//--------------------- .nv.constant3             --------------------------
	.section	.nv.constant3,"a",@progbits
	.align	8
.nv.constant3:
	.type		__cr_lgamma_table,@object
	.size		__cr_lgamma_table,(lm2idx_gpu - __cr_lgamma_table)
__cr_lgamma_table:
        /*0000*/ 	.byte	0x00, 0x00, 0x00, 0x00, 0x00, 0x00, 0x00, 0x00, 0x00, 0x00, 0x00, 0x00, 0x00, 0x00, 0x00, 0x00
        /*0010*/ 	.byte	0xef, 0x39, 0xfa, 0xfe, 0x42, 0x2e, 0xe6, 0x3f, 0x02, 0x20, 0x2a, 0xfa, 0x0b, 0xab, 0xfc, 0x3f
        /*0020*/ 	.byte	0xf9, 0x2c, 0x92, 0x7c, 0xa7, 0x6c, 0x09, 0x40, 0xc9, 0x79, 0x44, 0x3c, 0x64, 0x26, 0x13, 0x40
        /*0030*/ 	.byte	0xca, 0x01, 0xcf, 0x3a, 0x27, 0x51, 0x1a, 0x40, 0x30, 0xcc, 0x2d, 0xf3, 0xe1, 0x0c, 0x21, 0x40
        /*0040*/ 	.byte	0x0d, 0xb7, 0xfc, 0x82, 0x8e, 0x35, 0x25, 0x40
	.type		lm2idx_gpu,@object
	.size		lm2idx_gpu,(cu_OFFSET_EXPPHI - lm2idx_gpu)
lm2idx_gpu:
	.zero		1024
	.type		cu_OFFSET_EXPPHI,@object
	.size		cu_OFFSET_EXPPHI,(cu_OFFSET_POWRIJ - cu_OFFSET_EXPPHI)
cu_OFFSET_EXPPHI:
	.zero		4
	.type		cu_OFFSET_POWRIJ,@object
	.size		cu_OFFSET_POWRIJ,(cu_NP - cu_OFFSET_POWRIJ)
cu_OFFSET_POWRIJ:
	.zero		4
	.type		cu_NP,@object
	.size		cu_NP,(cu_N_HARM - cu_NP)
cu_NP:
	.zero		4
	.type		cu_N_HARM,@object
	.size		cu_N_HARM,(cu_COLS - cu_N_HARM)
cu_N_HARM:
	.zero		4
	.type		cu_COLS,@object
	.size		cu_COLS,(cu_NC - cu_COLS)
cu_COLS:
	.zero		4
	.type		cu_NC,@object
	.size		cu_NC,(cu_DIM - cu_NC)
cu_NC:
	.zero		4
	.type		cu_DIM,@object
	.size		cu_DIM,(.L_16 - cu_DIM)
cu_DIM:
	.zero		8
.L_16:


//--------------------- .text._Z12downAllocateP7double2iiS0_i --------------------------
	.section	.text._Z12downAllocateP7double2iiS0_i,"ax",@progbits
	.align	128
        .global         _Z12downAllocateP7double2iiS0_i
        .type           _Z12downAllocateP7double2iiS0_i,@function
        .size           _Z12downAllocateP7double2iiS0_i,(.L_x_1039 - _Z12downAllocateP7double2iiS0_i)
        .other          _Z12downAllocateP7double2iiS0_i,@"STO_CUDA_ENTRY STV_DEFAULT"
_Z12downAllocateP7double2iiS0_i:
.text._Z12downAllocateP7double2iiS0_i:
[----:B------:R-:W-:Y:S01]  /*0000*/  LDC R1, c[0x0][0x37c] ;  /* 0x0000df00ff017b82 */ /* 0x000fe20000000800 */
[----:B------:R-:W0:Y:S07]  /*0010*/  S2R R3, SR_TID.X ;  /* 0x0000000000037919 */ /* 0x000e2e0000002100 */
[----:B------:R-:W0:Y:S01]  /*0020*/  S2UR UR4, SR_CTAID.X ;  /* 0x00000000000479c3 */ /* 0x000e220000002500 */
[----:B------:R-:W1:Y:S07]  /*0030*/  LDCU UR5, c[0x0][0x38c] ;  /* 0x00007180ff0577ac */ /* 0x000e6e0008000800 */
[----:B------:R-:W0:Y:S02]  /*0040*/  LDC R0, c[0x0][0x360] ;  /* 0x0000d800ff007b82 */ /* 0x000e240000000800 */
[----:B0-----:R-:W-:-:S05]  /*0050*/  IMAD R0, R0, UR4, R3 ;  /* 0x0000000400007c24 */ /* 0x001fca000f8e0203 */
[----:B-1----:R-:W-:-:S13]  /*0060*/  ISETP.GE.AND P0, PT, R0, UR5, PT ;  /* 0x0000000500007c0c */ /* 0x002fda000bf06270 */
[----:B------:R-:W-:Y:S05]  /*0070*/  @P0 EXIT ;  /* 0x000000000000094d */ /* 0x000fea0003800000 */
[----:B------:R-:W0:Y:S01]  /*0080*/  LDC R8, c[0x0][0x388] ;  /* 0x0000e200ff087b82 */ /* 0x000e220000000800 */
[----:B------:R-:W-:Y:S01]  /*0090*/  IMAD.HI R2, R0, 0x55555556, RZ ;  /* 0x5555555600027827 */ /* 0x000fe200078e02ff */
[----:B------:R-:W1:Y:S04]  /*00a0*/  LDCU UR6, c[0x0][0x398] ;  /* 0x00007300ff0677ac */ /* 0x000e680008000800 */
[----:B------:R-:W-:Y:S01]  /*00b0*/  LEA.HI R9, R2, R2, RZ, 0x1 ;  /* 0x0000000202097211 */ /* 0x000fe200078f08ff */
[----:B------:R-:W-:-:S03]  /*00c0*/  IMAD.MOV.U32 R2, RZ, RZ, RZ ;  /* 0x000000ffff027224 */ /* 0x000fc600078e00ff */
[----:B------:R-:W-:Y:S02]  /*00d0*/  IABS R7, R9 ;  /* 0x0000000900077213 */ /* 0x000fe40000000000 */
[----:B0-----:R-:W-:-:S04]  /*00e0*/  IABS R6, R8 ;  /* 0x0000000800067213 */ /* 0x001fc80000000000 */
[----:B------:R-:W0:Y:S08]  /*00f0*/  I2F.RP R4, R6 ;  /* 0x0000000600047306 */ /* 0x000e300000209400 */
[----:B0-----:R-:W0:Y:S02]  /*0100*/  MUFU.RCP R4, R4 ;  /* 0x0000000400047308 */ /* 0x001e240000001000 */
[----:B0-----:R-:W-:-:S06]  /*0110*/  IADD3 R3, PT, PT, R4, 0xffffffe, RZ ;  /* 0x0ffffffe04037810 */ /* 0x001fcc0007ffe0ff */
[----:B------:R-:W0:Y:S02]  /*0120*/  F2I.FTZ.U32.TRUNC.NTZ R3, R3 ;  /* 0x0000000300037305 */ /* 0x000e24000021f000 */
[----:B0-----:R-:W-:-:S05]  /*0130*/  IADD3 R5, PT, PT, RZ, -R3, RZ ;  /* 0x80000003ff057210 */ /* 0x001fca0007ffe0ff */
[----:B------:R-:W-:-:S04]  /*0140*/  IMAD R5, R5, R6, RZ ;  /* 0x0000000605057224 */ /* 0x000fc800078e02ff */
[----:B------:R-:W-:Y:S01]  /*0150*/  IMAD.HI.U32 R2, R3, R5, R2 ;  /* 0x0000000503027227 */ /* 0x000fe200078e0002 */
[----:B------:R-:W-:-:S05]  /*0160*/  MOV R5, R7 ;  /* 0x0000000700057202 */ /* 0x000fca0000000f00 */
[----:B------:R-:W-:-:S04]  /*0170*/  IMAD.HI.U32 R2, R2, R5, RZ ;  /* 0x0000000502027227 */ /* 0x000fc800078e00ff */
[----:B------:R-:W-:-:S04]  /*0180*/  IMAD.MOV R3, RZ, RZ, -R2 ;  /* 0x000000ffff037224 */ /* 0x000fc800078e0a02 */
[----:B------:R-:W-:-:S05]  /*0190*/  IMAD R3, R6, R3, R5 ;  /* 0x0000000306037224 */ /* 0x000fca00078e0205 */
[----:B------:R-:W-:-:S13]  /*01a0*/  ISETP.GT.U32.AND P2, PT, R6, R3, PT ;  /* 0x000000030600720c */ /* 0x000fda0003f44070 */
[-C--:B------:R-:W-:Y:S01]  /*01b0*/  @!P2 IADD3 R3, PT, PT, R3, -R6.reuse, RZ ;  /* 0x800000060303a210 */ /* 0x080fe20007ffe0ff */
[----:B------:R-:W-:Y:S01]  /*01c0*/  @!P2 VIADD R2, R2, 0x1 ;  /* 0x000000010202a836 */ /* 0x000fe20000000000 */
[----:B------:R-:W-:Y:S02]  /*01d0*/  ISETP.NE.AND P2, PT, R8, RZ, PT ;  /* 0x000000ff0800720c */ /* 0x000fe40003f45270 */
[----:B------:R-:W-:Y:S02]  /*01e0*/  ISETP.GE.U32.AND P0, PT, R3, R6, PT ;  /* 0x000000060300720c */ /* 0x000fe40003f06070 */
[----:B------:R-:W-:-:S04]  /*01f0*/  LOP3.LUT R3, R9, R8, RZ, 0x3c, !PT ;  /* 0x0000000809037212 */ /* 0x000fc800078e3cff */
[----:B------:R-:W-:-:S07]  /*0200*/  ISETP.GE.AND P1, PT, R3, RZ, PT ;  /* 0x000000ff0300720c */ /* 0x000fce0003f26270 */
[----:B------:R-:W-:-:S05]  /*0210*/  @P0 IADD3 R2, PT, PT, R2, 0x1, RZ ;  /* 0x0000000102020810 */ /* 0x000fca0007ffe0ff */
[----:B------:R-:W-:-:S05]  /*0220*/  IMAD.MOV.U32 R10, RZ, RZ, R2 ;  /* 0x000000ffff0a7224 */ /* 0x000fca00078e0002 */
[----:B------:R-:W-:Y:S02]  /*0230*/  @!P1 IADD3 R10, PT, PT, -R10, RZ, RZ ;  /* 0x000000ff0a0a9210 */ /* 0x000fe40007ffe1ff */
[----:B------:R-:W-:-:S05]  /*0240*/  @!P2 LOP3.LUT R10, RZ, R8, RZ, 0x33, !PT ;  /* 0x00000008ff0aa212 */ /* 0x000fca00078e33ff */
[----:B------:R-:W-:-:S04]  /*0250*/  IMAD.MOV R2, RZ, RZ, -R10 ;  /* 0x000000ffff027224 */ /* 0x000fc800078e0a0a */
[----:B------:R-:W-:-:S05]  /*0260*/  IMAD R11, R8, R2, R9 ;  /* 0x00000002080b7224 */ /* 0x000fca00078e0209 */
[----:B-1----:R-:W-:-:S13]  /*0270*/  ISETP.GE.AND P0, PT, R11, UR6, PT ;  /* 0x000000060b007c0c */ /* 0x002fda000bf06270 */
[----:B------:R-:W-:Y:S05]  /*0280*/  @P0 EXIT ;  /* 0x000000000000094d */ /* 0x000fea0003800000 */
[----:B------:R-:W0:Y:S01]  /*0290*/  LDC.64 R4, c[0x0][0x380] ;  /* 0x0000e000ff047b82 */ /* 0x000e220000000a00 */
[----:B------:R-:W1:Y:S07]  /*02a0*/  LDCU.64 UR4, c[0x0][0x358] ;  /* 0x00006b00ff0477ac */ /* 0x000e6e0008000a00 */
[----:B------:R-:W2:Y:S01]  /*02b0*/  LDC.64 R2, c[0x0][0x390] ;  /* 0x0000e400ff027b82 */ /* 0x000ea20000000a00 */
[----:B0-----:R-:W-:-:S06]  /*02c0*/  IMAD.WIDE R4, R0, 0x10, R4 ;  /* 0x0000001000047825 */ /* 0x001fcc00078e0204 */
[----:B-1----:R-:W3:Y:S01]  /*02d0*/  LDG.E.128 R4, desc[UR4][R4.64] ;  /* 0x0000000404047981 */ /* 0x002ee2000c1e1d00 */
[----:B------:R-:W-:Y:S02]  /*02e0*/  IMAD R0, R9, -0x3, R0 ;  /* 0xfffffffd09007824 */ /* 0x000fe400078e0200 */
[----:B------:R-:W-:-:S04]  /*02f0*/  IMAD R9, R10, UR6, R11 ;  /* 0x000000060a097c24 */ /* 0x000fc8000f8e020b */
[----:B------:R-:W-:-:S04]  /*0300*/  IMAD R9, R9, 0x3, R0 ;  /* 0x0000000309097824 */ /* 0x000fc800078e0200 */
[----:B--2---:R-:W-:-:S05]  /*0310*/  IMAD.WIDE R2, R9, 0x10, R2 ;  /* 0x0000001009027825 */ /* 0x004fca00078e0202 */
[----:B---3--:R-:W-:Y:S01]  /*0320*/  STG.E.128 desc[UR4][R2.64], R4 ;  /* 0x0000000402007986 */ /* 0x008fe2000c101d04 */
[----:B------:R-:W-:Y:S05]  /*0330*/  EXIT ;  /* 0x000000000000794d */ /* 0x000fea0003800000 */
.L_x_0:
[----:B------:R-:W-:-:S00]  /*0340*/  BRA `(.L_x_0) ;  /* 0xfffffffc00fc7947 */ /* 0x000fc0000383ffff */
[----:B------:R-:W-:-:S00]  /*0350*/  NOP ;  /* 0x0000000000007918 */ /* 0x000fc00000000000 */
        /* <DEDUP_REMOVED lines=10> */
.L_x_1039:


//--------------------- .text._Z10upAllocateP7double2iiS0_i --------------------------
	.section	.text._Z10upAllocateP7double2iiS0_i,"ax",@progbits
	.align	128
        .global         _Z10upAllocateP7double2iiS0_i
        .type           _Z10upAllocateP7double2iiS0_i,@function
        .size           _Z10upAllocateP7double2iiS0_i,(.L_x_1040 - _Z10upAllocateP7double2iiS0_i)
        .other          _Z10upAllocateP7double2iiS0_i,@"STO_CUDA_ENTRY STV_DEFAULT"
_Z10upAllocateP7double2iiS0_i:
.text._Z10upAllocateP7double2iiS0_i:
        /* <DEDUP_REMOVED lines=8> */
[----:B------:R-:W0:Y:S01]  /*0080*/  LDC.64 R4, c[0x0][0x380] ;  /* 0x0000e000ff047b82 */ /* 0x000e220000000a00 */
[----:B------:R-:W1:Y:S07]  /*0090*/  LDCU.64 UR4, c[0x0][0x358] ;  /* 0x00006b00ff0477ac */ /* 0x000e6e0008000a00 */
[----:B------:R-:W2:Y:S01]  /*00a0*/  LDC R12, c[0x0][0x388] ;  /* 0x0000e200ff0c7b82 */ /* 0x000ea20000000800 */
[C---:B------:R-:W-:Y:S01]  /*00b0*/  IMAD.HI R2, R0.reuse, 0x55555556, RZ ;  /* 0x5555555600027827 */ /* 0x040fe200078e02ff */
[----:B------:R-:W3:Y:S03]  /*00c0*/  LDCU UR6, c[0x0][0x398] ;  /* 0x00007300ff0677ac */ /* 0x000ee60008000800 */
[----:B0-----:R-:W-:-:S06]  /*00d0*/  IMAD.WIDE R4, R0, 0x10, R4 ;  /* 0x0000001000047825 */ /* 0x001fcc00078e0204 */
[----:B-1----:R-:W4:Y:S01]  /*00e0*/  LDG.E.128 R4, desc[UR4][R4.64] ;  /* 0x0000000404047981 */ /* 0x002f22000c1e1d00 */
[----:B------:R-:W-:Y:S01]  /*00f0*/  LEA.HI R9, R2, R2, RZ, 0x1 ;  /* 0x0000000202097211 */ /* 0x000fe200078f08ff */
[----:B------:R-:W-:Y:S01]  /*0100*/  HFMA2 R2, -RZ, RZ, 0, 0 ;  /* 0x00000000ff027431 */ /* 0x000fe200000001ff */
[----:B--2---:R-:W-:Y:S02]  /*0110*/  IABS R10, R12 ;  /* 0x0000000c000a7213 */ /* 0x004fe40000000000 */
[----:B------:R-:W-:Y:S01]  /*0120*/  IABS R13, R9 ;  /* 0x00000009000d7213 */ /* 0x000fe20000000000 */
[----:B------:R-:W-:Y:S01]  /*0130*/  IMAD R0, R9, -0x3, R0 ;  /* 0xfffffffd09007824 */ /* 0x000fe200078e0200 */
[----:B------:R-:W0:Y:S08]  /*0140*/  I2F.RP R8, R10 ;  /* 0x0000000a00087306 */ /* 0x000e300000209400 */
[----:B0-----:R-:W0:Y:S02]  /*0150*/  MUFU.RCP R8, R8 ;  /* 0x0000000800087308 */ /* 0x001e240000001000 */
[----:B0-----:R-:W-:-:S06]  /*0160*/  IADD3 R3, PT, PT, R8, 0xffffffe, RZ ;  /* 0x0ffffffe08037810 */ /* 0x001fcc0007ffe0ff */
[----:B------:R-:W0:Y:S02]  /*0170*/  F2I.FTZ.U32.TRUNC.NTZ R3, R3 ;  /* 0x0000000300037305 */ /* 0x000e24000021f000 */
[----:B0-----:R-:W-:-:S04]  /*0180*/  IMAD.MOV R11, RZ, RZ, -R3 ;  /* 0x000000ffff0b7224 */ /* 0x001fc800078e0a03 */
[----:B------:R-:W-:-:S04]  /*0190*/  IMAD R11, R11, R10, RZ ;  /* 0x0000000a0b0b7224 */ /* 0x000fc800078e02ff */
[----:B------:R-:W-:-:S04]  /*01a0*/  IMAD.HI.U32 R2, R3, R11, R2 ;  /* 0x0000000b03027227 */ /* 0x000fc800078e0002 */
[----:B------:R-:W-:-:S04]  /*01b0*/  IMAD.MOV.U32 R11, RZ, RZ, R13 ;  /* 0x000000ffff0b7224 */ /* 0x000fc800078e000d */
[----:B------:R-:W-:-:S05]  /*01c0*/  IMAD.HI.U32 R2, R2, R11, RZ ;  /* 0x0000000b02027227 */ /* 0x000fca00078e00ff */
[----:B------:R-:W-:-:S05]  /*01d0*/  IADD3 R3, PT, PT, -R2, RZ, RZ ;  /* 0x000000ff02037210 */ /* 0x000fca0007ffe1ff */
[----:B------:R-:W-:-:S05]  /*01e0*/  IMAD R3, R10, R3, R11 ;  /* 0x000000030a037224 */ /* 0x000fca00078e020b */
[----:B------:R-:W-:-:S13]  /*01f0*/  ISETP.GT.U32.AND P2, PT, R10, R3, PT ;  /* 0x000000030a00720c */ /* 0x000fda0003f44070 */
[----:B------:R-:W-:Y:S01]  /*0200*/  @!P2 IMAD.IADD R3, R3, 0x1, -R10 ;  /* 0x000000010303a824 */ /* 0x000fe200078e0a0a */
[----:B------:R-:W-:Y:S02]  /*0210*/  @!P2 IADD3 R2, PT, PT, R2, 0x1, RZ ;  /* 0x000000010202a810 */ /* 0x000fe40007ffe0ff */
[----:B------:R-:W-:Y:S02]  /*0220*/  ISETP.NE.AND P2, PT, R12, RZ, PT ;  /* 0x000000ff0c00720c */ /* 0x000fe40003f45270 */
[----:B------:R-:W-:Y:S02]  /*0230*/  ISETP.GE.U32.AND P0, PT, R3, R10, PT ;  /* 0x0000000a0300720c */ /* 0x000fe40003f06070 */
[----:B------:R-:W-:-:S04]  /*0240*/  LOP3.LUT R3, R9, R12, RZ, 0x3c, !PT ;  /* 0x0000000c09037212 */ /* 0x000fc800078e3cff */
[----:B------:R-:W-:-:S07]  /*0250*/  ISETP.GE.AND P1, PT, R3, RZ, PT ;  /* 0x000000ff0300720c */ /* 0x000fce0003f26270 */
[----:B------:R-:W-:-:S05]  /*0260*/  @P0 IADD3 R2, PT, PT, R2, 0x1, RZ ;  /* 0x0000000102020810 */ /* 0x000fca0007ffe0ff */
[----:B------:R-:W-:Y:S02]  /*0270*/  IMAD.MOV.U32 R8, RZ, RZ, R2 ;  /* 0x000000ffff087224 */ /* 0x000fe400078e0002 */
[----:B------:R-:W0:Y:S03]  /*0280*/  LDC.64 R2, c[0x0][0x390] ;  /* 0x0000e400ff027b82 */ /* 0x000e260000000a00 */
[----:B------:R-:W-:Y:S02]  /*0290*/  @!P1 IADD3 R8, PT, PT, -R8, RZ, RZ ;  /* 0x000000ff08089210 */ /* 0x000fe40007ffe1ff */
[----:B------:R-:W-:-:S04]  /*02a0*/  @!P2 LOP3.LUT R8, RZ, R12, RZ, 0x33, !PT ;  /* 0x0000000cff08a212 */ /* 0x000fc800078e33ff */
[----:B------:R-:W-:-:S05]  /*02b0*/  IADD3 R11, PT, PT, -R8, RZ, RZ ;  /* 0x000000ff080b7210 */ /* 0x000fca0007ffe1ff */
[----:B------:R-:W-:-:S04]  /*02c0*/  IMAD R11, R12, R11, R9 ;  /* 0x0000000b0c0b7224 */ /* 0x000fc800078e0209 */
[----:B---3--:R-:W-:-:S04]  /*02d0*/  IMAD R11, R8, UR6, R11 ;  /* 0x00000006080b7c24 */ /* 0x008fc8000f8e020b */
[----:B------:R-:W-:-:S04]  /*02e0*/  IMAD R11, R11, 0x3, R0 ;  /* 0x000000030b0b7824 */ /* 0x000fc800078e0200 */
[----:B0-----:R-:W-:-:S05]  /*02f0*/  IMAD.WIDE R2, R11, 0x10, R2 ;  /* 0x000000100b027825 */ /* 0x001fca00078e0202 */
[----:B----4-:R-:W-:Y:S01]  /*0300*/  STG.E.128 desc[UR4][R2.64], R4 ;  /* 0x0000000402007986 */ /* 0x010fe2000c101d04 */
[----:B------:R-:W-:Y:S05]  /*0310*/  EXIT ;  /* 0x000000000000794d */ /* 0x000fea0003800000 */
.L_x_1:
        /* <DEDUP_REMOVED lines=14> */
.L_x_1040:


//--------------------- .text._Z14_matmult2_cudaPK7double2PS_yyyyyPKdPK6float3 --------------------------
	.section	.text._Z14_matmult2_cudaPK7double2PS_yyyyyPKdPK6float3,"ax",@progbits
	.align	128
        .global         _Z14_matmult2_cudaPK7double2PS_yyyyyPKdPK6float3
        .type           _Z14_matmult2_cudaPK7double2PS_yyyyyPKdPK6float3,@function
        .size           _Z14_matmult2_cudaPK7double2PS_yyyyyPKdPK6float3,(.L_x_1032 - _Z14_matmult2_cudaPK7double2PS_yyyyyPKdPK6float3)
        .other          _Z14_matmult2_cudaPK7double2PS_yyyyyPKdPK6float3,@"STO_CUDA_ENTRY STV_DEFAULT"
_Z14_matmult2_cudaPK7double2PS_yyyyyPKdPK6float3:
.text._Z14_matmult2_cudaPK7double2PS_yyyyyPKdPK6float3:
[----:B------:R-:W-:Y:S01]  /*0000*/  LDC R1, c[0x0][0x37c] ;  /* 0x0000df00ff017b82 */ /* 0x000fe20000000800 */
[----:B------:R-:W0:Y:S01]  /*0010*/  S2R R3, SR_TID.X ;  /* 0x0000000000037919 */ /* 0x000e220000002100 */
[----:B------:R-:W1:Y:S01]  /*0020*/  LDCU.64 UR10, c[0x0][0x358] ;  /* 0x00006b00ff0a77ac */ /* 0x000e620008000a00 */
[----:B------:R-:W-:Y:S01]  /*0030*/  BSSY.RECONVERGENT B0, `(.L_x_2) ;  /* 0x000016f000007945 */ /* 0x000fe20003800200 */
[----:B------:R-:W-:Y:S02]  /*0040*/  CS2R R32, SRZ ;  /* 0x0000000000207805 */ /* 0x000fe4000001ff00 */
[----:B------:R-:W-:Y:S02]  /*0050*/  CS2R R34, SRZ ;  /* 0x0000000000227805 */ /* 0x000fe4000001ff00 */
[----:B------:R-:W-:Y:S02]  /*0060*/  CS2R R28, SRZ ;  /* 0x00000000001c7805 */ /* 0x000fe4000001ff00 */
[----:B------:R-:W-:-:S02]  /*0070*/  CS2R R30, SRZ ;  /* 0x00000000001e7805 */ /* 0x000fc4000001ff00 */
[----:B------:R-:W-:Y:S02]  /*0080*/  CS2R R24, SRZ ;  /* 0x0000000000187805 */ /* 0x000fe4000001ff00 */
[----:B------:R-:W-:Y:S02]  /*0090*/  CS2R R26, SRZ ;  /* 0x00000000001a7805 */ /* 0x000fe4000001ff00 */
[----:B0-----:R-:W-:-:S13]  /*00a0*/  ISETP.NE.AND P0, PT, R3, RZ, PT ;  /* 0x000000ff0300720c */ /* 0x001fda0003f05270 */
[----:B-1----:R-:W-:Y:S05]  /*00b0*/  @P0 BRA `(.L_x_3) ;  /* 0x0000001400980947 */ /* 0x002fea0003800000 */
[----:B------:R-:W0:Y:S01]  /*00c0*/  S2R R4, SR_CTAID.X ;  /* 0x0000000000047919 */ /* 0x000e220000002500 */
[----:B------:R-:W0:Y:S01]  /*00d0*/  LDC.64 R24, c[0x0][0x3b8] ;  /* 0x0000ee00ff187b82 */ /* 0x000e220000000a00 */
[----:B------:R-:W1:Y:S01]  /*00e0*/  S2R R5, SR_CTAID.Y ;  /* 0x0000000000057919 */ /* 0x000e620000002600 */
[----:B------:R-:W-:-:S06]  /*00f0*/  IMAD.MOV.U32 R7, RZ, RZ, 0x48 ;  /* 0x00000048ff077424 */ /* 0x000fcc00078e00ff */
[----:B------:R-:W2:Y:S08]  /*0100*/  S2UR UR5, SR_CgaCtaId ;  /* 0x00000000000579c3 */ /* 0x000eb00000008800 */
[----:B------:R-:W3:Y:S08]  /*0110*/  LDC R12, c[0x0][0x374] ;  /* 0x0000dd00ff0c7b82 */ /* 0x000ef00000000800 */
[----:B------:R-:W4:Y:S01]  /*0120*/  LDC.64 R14, c[0x3][0x448] ;  /* 0x00c11200ff0e7b82 */ /* 0x000f220000000a00 */
[----:B0-----:R-:W-:-:S06]  /*0130*/  IMAD.WIDE.U32 R24, R4, 0x8, R24 ;  /* 0x0000000804187825 */ /* 0x001fcc00078e0018 */
[----:B------:R-:W3:Y:S01]  /*0140*/  LDG.E.64 R24, desc[UR10][R24.64] ;  /* 0x0000000a18187981 */ /* 0x000ee2000c1e1b00 */
[----:B-1----:R-:W-:Y:S01]  /*0150*/  IMAD.SHL.U32 R0, R5, 0x2, RZ ;  /* 0x0000000205007824 */ /* 0x002fe200078e00ff */
[----:B------:R-:W3:Y:S01]  /*0160*/  LDC R13, c[0x0][0x370] ;  /* 0x0000dc00ff0d7b82 */ /* 0x000ee20000000800 */
[----:B------:R-:W-:Y:S01]  /*0170*/  UMOV UR4, 0x400 ;  /* 0x0000040000047882 */ /* 0x000fe20000000000 */
[----:B------:R-:W-:Y:S01]  /*0180*/  MOV R11, 0x310 ;  /* 0x00000310000b7802 */ /* 0x000fe20000000f00 */
[----:B------:R-:W-:Y:S01]  /*0190*/  IMAD R0, R0, 0x4, R7 ;  /* 0x0000000400007824 */ /* 0x000fe200078e0207 */
[----:B--2---:R-:W-:-:S04]  /*01a0*/  ULEA UR4, UR5, UR4, 0x18 ;  /* 0x0000000405047291 */ /* 0x004fc8000f8ec0ff */
[----:B------:R-:W0:Y:S05]  /*01b0*/  LDC.64 R26, c[0x3][R0] ;  /* 0x00c00000001a7b82 */ /* 0x000e2a0000000a00 */
[----:B----4-:R1:W-:Y:S04]  /*01c0*/  STS [UR4+0x34], R15 ;  /* 0x0000340fff007988 */ /* 0x0103e80008000804 */
[----:B------:R1:W-:Y:S04]  /*01d0*/  STS [UR4+0x38], R14 ;  /* 0x0000380eff007988 */ /* 0x0003e80008000804 */
[----:B------:R1:W-:Y:S04]  /*01e0*/  STS.64 [UR4+0x28], R4 ;  /* 0x00002804ff007988 */ /* 0x0003e80008000a04 */
[----:B---3--:R1:W-:Y:S01]  /*01f0*/  STS.64 [UR4+0x20], R12 ;  /* 0x0000200cff007988 */ /* 0x0083e20008000a04 */
[----:B0-----:R-:W-:-:S03]  /*0200*/  VIADD R2, R26, 0xffffffff ;  /* 0xffffffff1a027836 */ /* 0x001fc60000000000 */
[----:B------:R1:W-:Y:S01]  /*0210*/  STS.64 [UR4+0x18], R26 ;  /* 0x0000181aff007988 */ /* 0x0003e20008000a04 */
[----:B------:R-:W0:Y:S02]  /*0220*/  I2F.F64 R16, R2 ;  /* 0x0000000200107312 */ /* 0x000e240000201c00 */
[----:B0-----:R-:W-:-:S04]  /*0230*/  SHF.R.U32.HI R6, RZ, 0x14, R17 ;  /* 0x00000014ff067819 */ /* 0x001fc80000011611 */
[----:B------:R-:W-:-:S05]  /*0240*/  LOP3.LUT R6, R6, 0x7ff, RZ, 0xc0, !PT ;  /* 0x000007ff06067812 */ /* 0x000fca00078ec0ff */
[----:B------:R-:W-:-:S05]  /*0250*/  VIADD R7, R6, 0xfffffc0c ;  /* 0xfffffc0c06077836 */ /* 0x000fca0000000000 */
[CC--:B------:R-:W-:Y:S02]  /*0260*/  SHF.L.U32 R0, R16.reuse, R7.reuse, RZ ;  /* 0x0000000710007219 */ /* 0x0c0fe400000006ff */
[----:B------:R-:W-:Y:S02]  /*0270*/  SHF.L.U64.HI R6, R16, R7, R17 ;  /* 0x0000000710067219 */ /* 0x000fe40000010211 */
[----:B------:R-:W-:-:S04]  /*0280*/  ISETP.NE.U32.AND P3, PT, R0, RZ, PT ;  /* 0x000000ff0000720c */ /* 0x000fc80003f65070 */
[----:B------:R-:W-:-:S04]  /*0290*/  ISETP.NE.AND.EX P3, PT, R6, -0x80000000, PT, P3 ;  /* 0x800000000600780c */ /* 0x000fc80003f65330 */
[----:B------:R-:W-:Y:S01]  /*02a0*/  PLOP3.LUT P3, PT, P3, PT, PT, 0x8, 0x80 ;  /* 0x000000000080781c */ /* 0x000fe20001f6e170 */
[----:B------:R-:W-:-:S10]  /*02b0*/  DADD R8, -RZ, |R24| ;  /* 0x00000000ff087229 */ /* 0x000fd40000000518 */
[----:B------:R-:W-:Y:S02]  /*02c0*/  IMAD.MOV.U32 R50, RZ, RZ, R8 ;  /* 0x000000ffff327224 */ /* 0x000fe400078e0008 */
[----:B------:R-:W-:Y:S02]  /*02d0*/  IMAD.MOV.U32 R10, RZ, RZ, R9 ;  /* 0x000000ffff0a7224 */ /* 0x000fe400078e0009 */
[----:B------:R-:W-:Y:S02]  /*02e0*/  IMAD.MOV.U32 R9, RZ, RZ, R16 ;  /* 0x000000ffff097224 */ /* 0x000fe400078e0010 */
[----:B-1----:R-:W-:-:S07]  /*02f0*/  IMAD.MOV.U32 R8, RZ, RZ, R17 ;  /* 0x000000ffff087224 */ /* 0x002fce00078e0011 */
[----:B------:R-:W-:Y:S05]  /*0300*/  CALL.REL.NOINC `($_Z14_matmult2_cudaPK7double2PS_yyyyyPKdPK6float3$__internal_accurate_pow) ;  /* 0x0000004000607944 */ /* 0x000fea0003c00000 */
[C---:B------:R-:W-:Y:S01]  /*0310*/  DSETP.NEU.AND P4, PT, R24.reuse, RZ, PT ;  /* 0x000000ff1800722a */ /* 0x040fe20003f8d000 */
[----:B------:R-:W-:Y:S01]  /*0320*/  ISETP.GE.AND P0, PT, R25, RZ, PT ;  /* 0x000000ff1900720c */ /* 0x000fe20003f06270 */
[----:B------:R-:W-:Y:S02]  /*0330*/  DADD R10, -RZ, -R36 ;  /* 0x00000000ff0a7229 */ /* 0x000fe40000000924 */
[----:B------:R-:W-:-:S08]  /*0340*/  DADD R8, R24, R16 ;  /* 0x0000000018087229 */ /* 0x000fd00000000010 */
[-C--:B------:R-:W-:Y:S02]  /*0350*/  FSEL R15, R10, R36.reuse, P3 ;  /* 0x000000240a0f7208 */ /* 0x080fe40001800000 */
[----:B------:R-:W-:Y:S02]  /*0360*/  LOP3.LUT R8, R9, 0x7ff00000, RZ, 0xc0, !PT ;  /* 0x7ff0000009087812 */ /* 0x000fe400078ec0ff */
[-C--:B------:R-:W-:Y:S02]  /*0370*/  FSEL R10, R11, R37.reuse, P3 ;  /* 0x000000250b0a7208 */ /* 0x080fe40001800000 */
[----:B------:R-:W-:Y:S02]  /*0380*/  FSEL R14, R15, R36, !P0 ;  /* 0x000000240f0e7208 */ /* 0x000fe40004000000 */
[----:B------:R-:W-:Y:S02]  /*0390*/  ISETP.NE.AND P5, PT, R8, 0x7ff00000, PT ;  /* 0x7ff000000800780c */ /* 0x000fe40003fa5270 */
[----:B------:R-:W-:Y:S01]  /*03a0*/  FSEL R15, R10, R37, !P0 ;  /* 0x000000250a0f7208 */ /* 0x000fe20004000000 */
[----:B------:R-:W-:Y:S10]  /*03b0*/  @P4 BRA `(.L_x_4) ;  /* 0x00000000001c4947 */ /* 0x000ff40003800000 */
[----:B------:R-:W-:Y:S01]  /*03c0*/  ISETP.NE.U32.AND P1, PT, R0, RZ, PT ;  /* 0x000000ff0000720c */ /* 0x000fe20003f25070 */
[----:B------:R-:W-:Y:S01]  /*03d0*/  IMAD.MOV.U32 R14, RZ, RZ, RZ ;  /* 0x000000ffff0e7224 */ /* 0x000fe200078e00ff */
[----:B------:R-:W-:Y:S02]  /*03e0*/  ISETP.GE.AND P2, PT, R17, RZ, PT ;  /* 0x000000ff1100720c */ /* 0x000fe40003f46270 */
[----:B------:R-:W-:-:S13]  /*03f0*/  ISETP.NE.AND.EX P1, PT, R6, -0x80000000, PT, P1 ;  /* 0x800000000600780c */ /* 0x000fda0003f25310 */
[----:B------:R-:W-:-:S06]  /*0400*/  DSETP.NEU.AND P3, PT, |R16|, 0.5, !P1 ;  /* 0x3fe000001000742a */ /* 0x000fcc0004f6d200 */
[----:B------:R-:W-:-:S04]  /*0410*/  SEL R15, R25, RZ, P3 ;  /* 0x000000ff190f7207 */ /* 0x000fc80001800000 */
[----:B------:R-:W-:-:S07]  /*0420*/  @!P2 LOP3.LUT R15, R15, 0x7ff00000, RZ, 0xfc, !PT ;  /* 0x7ff000000f0fa812 */ /* 0x000fce00078efcff */
.L_x_4:
[----:B------:R-:W-:Y:S05]  /*0430*/  @P5 BRA `(.L_x_5) ;  /* 0x0000000000345947 */ /* 0x000fea0003800000 */
[----:B------:R-:W-:-:S14]  /*0440*/  DSETP.NAN.AND P1, PT, R24, R24, PT ;  /* 0x000000181800722a */ /* 0x000fdc0003f28000 */
[----:B------:R-:W-:Y:S01]  /*0450*/  @P1 DADD R14, R24, R16 ;  /* 0x00000000180e1229 */ /* 0x000fe20000000010 */
[----:B------:R-:W-:Y:S10]  /*0460*/  @P1 BRA `(.L_x_5) ;  /* 0x0000000000281947 */ /* 0x000ff40003800000 */
[----:B------:R-:W-:-:S14]  /*0470*/  DSETP.NEU.AND P1, PT, |R24|, +INF , PT ;  /* 0x7ff000001800742a */ /* 0x000fdc0003f2d200 */
[----:B------:R-:W-:Y:S05]  /*0480*/  @P1 BRA `(.L_x_5) ;  /* 0x0000000000201947 */ /* 0x000fea0003800000 */
[C---:B------:R-:W-:Y:S01]  /*0490*/  ISETP.GE.AND P1, PT, R17.reuse, RZ, PT ;  /* 0x000000ff1100720c */ /* 0x040fe20003f26270 */
[----:B------:R-:W-:Y:S01]  /*04a0*/  IMAD.MOV.U32 R14, RZ, RZ, RZ ;  /* 0x000000ffff0e7224 */ /* 0x000fe200078e00ff */
[----:B------:R-:W-:Y:S02]  /*04b0*/  LOP3.LUT R16, R17, 0x7fffffff, RZ, 0xc0, !PT ;  /* 0x7fffffff11107812 */ /* 0x000fe400078ec0ff */
[----:B------:R-:W-:Y:S02]  /*04c0*/  SEL R15, RZ, 0x7ff00000, !P1 ;  /* 0x7ff00000ff0f7807 */ /* 0x000fe40004800000 */
[----:B------:R-:W-:-:S03]  /*04d0*/  ISETP.NE.AND P1, PT, R16, 0x3fe00000, PT ;  /* 0x3fe000001000780c */ /* 0x000fc60003f25270 */
[----:B------:R-:W-:-:S05]  /*04e0*/  VIADD R0, R15, 0x80000000 ;  /* 0x800000000f007836 */ /* 0x000fca0000000000 */
[----:B------:R-:W-:-:S04]  /*04f0*/  SEL R0, R0, R15, P1 ;  /* 0x0000000f00007207 */ /* 0x000fc80000800000 */
[----:B------:R-:W-:-:S07]  /*0500*/  @!P0 SEL R15, R0, R15, P3 ;  /* 0x0000000f000f8207 */ /* 0x000fce0001800000 */
.L_x_5:
[----:B------:R-:W0:Y:S01]  /*0510*/  I2F.F64 R28, R26 ;  /* 0x0000001a001c7312 */ /* 0x000e220000201c00 */
[----:B------:R-:W-:Y:S01]  /*0520*/  DADD R8, -RZ, |R24| ;  /* 0x00000000ff087229 */ /* 0x000fe20000000518 */
[----:B------:R-:W-:-:S09]  /*0530*/  MOV R11, 0x610 ;  /* 0x00000610000b7802 */ /* 0x000fd20000000f00 */
[----:B------:R-:W-:Y:S02]  /*0540*/  IMAD.MOV.U32 R50, RZ, RZ, R8 ;  /* 0x000000ffff327224 */ /* 0x000fe400078e0008 */
[----:B------:R-:W-:Y:S01]  /*0550*/  IMAD.MOV.U32 R10, RZ, RZ, R9 ;  /* 0x000000ffff0a7224 */ /* 0x000fe200078e0009 */
[--C-:B0-----:R-:W-:Y:S01]  /*0560*/  SHF.R.U32.HI R0, RZ, 0x14, R29.reuse ;  /* 0x00000014ff007819 */ /* 0x101fe2000001161d */
[----:B------:R-:W-:Y:S02]  /*0570*/  IMAD.MOV.U32 R9, RZ, RZ, R28 ;  /* 0x000000ffff097224 */ /* 0x000fe400078e001c */
[----:B------:R-:W-:Y:S01]  /*0580*/  IMAD.MOV.U32 R8, RZ, RZ, R29 ;  /* 0x000000ffff087224 */ /* 0x000fe200078e001d */
[----:B------:R-:W-:-:S05]  /*0590*/  LOP3.LUT R0, R0, 0x7ff, RZ, 0xc0, !PT ;  /* 0x000007ff00007812 */ /* 0x000fca00078ec0ff */
[----:B------:R-:W-:-:S05]  /*05a0*/  VIADD R7, R0, 0xfffffc0c ;  /* 0xfffffc0c00077836 */ /* 0x000fca0000000000 */
[CC--:B------:R-:W-:Y:S02]  /*05b0*/  SHF.L.U32 R0, R28.reuse, R7.reuse, RZ ;  /* 0x000000071c007219 */ /* 0x0c0fe400000006ff */
[----:B------:R-:W-:Y:S02]  /*05c0*/  SHF.L.U64.HI R6, R28, R7, R29 ;  /* 0x000000071c067219 */ /* 0x000fe4000001021d */
[----:B------:R-:W-:-:S04]  /*05d0*/  ISETP.NE.U32.AND P3, PT, R0, RZ, PT ;  /* 0x000000ff0000720c */ /* 0x000fc80003f65070 */
[----:B------:R-:W-:-:S04]  /*05e0*/  ISETP.NE.AND.EX P3, PT, R6, -0x80000000, PT, P3 ;  /* 0x800000000600780c */ /* 0x000fc80003f65330 */
[----:B------:R-:W-:-:S13]  /*05f0*/  PLOP3.LUT P3, PT, P3, PT, PT, 0x8, 0x80 ;  /* 0x000000000080781c */ /* 0x000fda0001f6e170 */
[----:B------:R-:W-:Y:S05]  /*0600*/  CALL.REL.NOINC `($_Z14_matmult2_cudaPK7double2PS_yyyyyPKdPK6float3$__internal_accurate_pow) ;  /* 0x0000003c00a07944 */ /* 0x000fea0003c00000 */
[----:B------:R-:W-:Y:S02]  /*0610*/  DADD R10, -RZ, -R36 ;  /* 0x00000000ff0a7229 */ /* 0x000fe40000000924 */
[----:B------:R-:W-:-:S08]  /*0620*/  DADD R8, R24, R28 ;  /* 0x0000000018087229 */ /* 0x000fd0000000001c */
[-C--:B------:R-:W-:Y:S02]  /*0630*/  FSEL R7, R10, R36.reuse, P3 ;  /* 0x000000240a077208 */ /* 0x080fe40001800000 */
[----:B------:R-:W-:Y:S02]  /*0640*/  LOP3.LUT R8, R9, 0x7ff00000, RZ, 0xc0, !PT ;  /* 0x7ff0000009087812 */ /* 0x000fe400078ec0ff */
[-C--:B------:R-:W-:Y:S02]  /*0650*/  FSEL R10, R11, R37.reuse, P3 ;  /* 0x000000250b0a7208 */ /* 0x080fe40001800000 */
[----:B------:R-:W-:Y:S02]  /*0660*/  ISETP.NE.AND P2, PT, R8, 0x7ff00000, PT ;  /* 0x7ff000000800780c */ /* 0x000fe40003f45270 */
[----:B------:R-:W-:Y:S02]  /*0670*/  FSEL R36, R7, R36, !P0 ;  /* 0x0000002407247208 */ /* 0x000fe40004000000 */
[----:B------:R-:W-:Y:S01]  /*0680*/  FSEL R37, R10, R37, !P0 ;  /* 0x000000250a257208 */ /* 0x000fe20004000000 */
[----:B------:R-:W-:Y:S08]  /*0690*/  @P4 BRA `(.L_x_6) ;  /* 0x00000000001c4947 */ /* 0x000ff00003800000 */
[----:B------:R-:W-:Y:S01]  /*06a0*/  ISETP.NE.U32.AND P0, PT, R0, RZ, PT ;  /* 0x000000ff0000720c */ /* 0x000fe20003f05070 */
[----:B------:R-:W-:Y:S01]  /*06b0*/  IMAD.MOV.U32 R36, RZ, RZ, RZ ;  /* 0x000000ffff247224 */ /* 0x000fe200078e00ff */
[----:B------:R-:W-:Y:S02]  /*06c0*/  ISETP.GE.AND P1, PT, R29, RZ, PT ;  /* 0x000000ff1d00720c */ /* 0x000fe40003f26270 */
[----:B------:R-:W-:-:S13]  /*06d0*/  ISETP.NE.AND.EX P0, PT, R6, -0x80000000, PT, P0 ;  /* 0x800000000600780c */ /* 0x000fda0003f05300 */
[----:B------:R-:W-:-:S06]  /*06e0*/  DSETP.NEU.AND P3, PT, |R28|, 0.5, !P0 ;  /* 0x3fe000001c00742a */ /* 0x000fcc000476d200 */
[----:B------:R-:W-:-:S04]  /*06f0*/  SEL R37, R25, RZ, P3 ;  /* 0x000000ff19257207 */ /* 0x000fc80001800000 */
[----:B------:R-:W-:-:S07]  /*0700*/  @!P1 LOP3.LUT R37, R37, 0x7ff00000, RZ, 0xfc, !PT ;  /* 0x7ff0000025259812 */ /* 0x000fce00078efcff */
.L_x_6:
        /* <DEDUP_REMOVED lines=10> */
[----:B------:R-:W-:Y:S02]  /*07b0*/  ISETP.GE.AND P1, PT, R25, RZ, PT ;  /* 0x000000ff1900720c */ /* 0x000fe40003f26270 */
[----:B------:R-:W-:Y:S01]  /*07c0*/  ISETP.NE.AND P0, PT, R0, 0x3fe00000, PT ;  /* 0x3fe000000000780c */ /* 0x000fe20003f05270 */
[----:B------:R-:W-:-:S05]  /*07d0*/  VIADD R0, R37, 0x80000000 ;  /* 0x8000000025007836 */ /* 0x000fca0000000000 */
[----:B------:R-:W-:-:S05]  /*07e0*/  SEL R0, R0, R37, P0 ;  /* 0x0000002500007207 */ /* 0x000fca0000000000 */
[----:B------:R-:W-:-:S07]  /*07f0*/  @!P1 SEL R37, R0, R37, P3 ;  /* 0x0000002500259207 */ /* 0x000fce0001800000 */
.L_x_7:
[C---:B------:R-:W-:Y:S01]  /*0800*/  VIADD R0, R26.reuse, 0x1 ;  /* 0x000000011a007836 */ /* 0x040fe20000000000 */
[----:B------:R-:W-:Y:S01]  /*0810*/  ISETP.NE.AND P2, PT, R26, RZ, PT ;  /* 0x000000ff1a00720c */ /* 0x000fe20003f45270 */
[----:B------:R-:W-:Y:S01]  /*0820*/  DSETP.NEU.AND P1, PT, R24, 1, PT ;  /* 0x3ff000001800742a */ /* 0x000fe20003f2d000 */
[----:B------:R-:W-:Y:S01]  /*0830*/  ISETP.GE.AND P3, PT, R25, RZ, PT ;  /* 0x000000ff1900720c */ /* 0x000fe20003f66270 */
[----:B------:R-:W0:Y:S01]  /*0840*/  I2F.F64 R30, R0 ;  /* 0x00000000001e7312 */ /* 0x000e220000201c00 */
[----:B------:R-:W-:Y:S02]  /*0850*/  FSEL R8, R36, RZ, P2 ;  /* 0x000000ff24087208 */ /* 0x000fe40001000000 */
[----:B------:R-:W-:Y:S02]  /*0860*/  FSEL R36, R37, 1.875, P2 ;  /* 0x3ff0000025247808 */ /* 0x000fe40001000000 */
[----:B------:R-:W-:Y:S02]  /*0870*/  MOV R11, 0x9a0 ;  /* 0x000009a0000b7802 */ /* 0x000fe40000000f00 */
[----:B0-----:R-:W-:-:S04]  /*0880*/  SHF.R.U32.HI R6, RZ, 0x14, R31 ;  /* 0x00000014ff067819 */ /* 0x001fc8000001161f */
[----:B------:R-:W-:-:S05]  /*0890*/  LOP3.LUT R6, R6, 0x7ff, RZ, 0xc0, !PT ;  /* 0x000007ff06067812 */ /* 0x000fca00078ec0ff */
[----:B------:R-:W-:Y:S01]  /*08a0*/  VIADD R9, R6, 0xfffffc0c ;  /* 0xfffffc0c06097836 */ /* 0x000fe20000000000 */
[----:B------:R-:W-:-:S04]  /*08b0*/  DADD R6, -RZ, |R24| ;  /* 0x00000000ff067229 */ /* 0x000fc80000000518 */
[CC--:B------:R-:W-:Y:S02]  /*08c0*/  SHF.L.U32 R13, R30.reuse, R9.reuse, RZ ;  /* 0x000000091e0d7219 */ /* 0x0c0fe400000006ff */
[----:B------:R-:W-:Y:S01]  /*08d0*/  SHF.L.U64.HI R16, R30, R9, R31 ;  /* 0x000000091e107219 */ /* 0x000fe2000001021f */
[----:B------:R-:W-:Y:S01]  /*08e0*/  IMAD.MOV.U32 R9, RZ, RZ, R30 ;  /* 0x000000ffff097224 */ /* 0x000fe200078e001e */
[----:B------:R-:W-:Y:S02]  /*08f0*/  ISETP.NE.U32.AND P0, PT, R13, RZ, PT ;  /* 0x000000ff0d00720c */ /* 0x000fe40003f05070 */
[----:B------:R-:W-:Y:S01]  /*0900*/  IMAD.MOV.U32 R50, RZ, RZ, R6 ;  /* 0x000000ffff327224 */ /* 0x000fe200078e0006 */
[----:B------:R-:W-:Y:S01]  /*0910*/  FSEL R6, R8, RZ, P1 ;  /* 0x000000ff08067208 */ /* 0x000fe20000800000 */
[----:B------:R-:W-:Y:S01]  /*0920*/  IMAD.MOV.U32 R10, RZ, RZ, R7 ;  /* 0x000000ffff0a7224 */ /* 0x000fe200078e0007 */
[----:B------:R-:W-:Y:S01]  /*0930*/  FSEL R7, R36, 1.875, P1 ;  /* 0x3ff0000024077808 */ /* 0x000fe20000800000 */
[----:B------:R-:W-:Y:S01]  /*0940*/  IMAD.MOV.U32 R8, RZ, RZ, R31 ;  /* 0x000000ffff087224 */ /* 0x000fe200078e001f */
[----:B------:R-:W-:Y:S01]  /*0950*/  ISETP.NE.AND.EX P0, PT, R16, -0x80000000, PT, P0 ;  /* 0x800000001000780c */ /* 0x000fe20003f05300 */
[----:B------:R-:W-:-:S02]  /*0960*/  IMAD.MOV.U32 R22, RZ, RZ, R6 ;  /* 0x000000ffff167224 */ /* 0x000fc400078e0006 */
[----:B------:R-:W-:Y:S01]  /*0970*/  IMAD.MOV.U32 R23, RZ, RZ, R7 ;  /* 0x000000ffff177224 */ /* 0x000fe200078e0007 */
[----:B------:R-:W-:-:S13]  /*0980*/  PLOP3.LUT P0, PT, P0, PT, PT, 0x8, 0x80 ;  /* 0x000000000080781c */ /* 0x000fda000070e170 */
[----:B------:R-:W-:Y:S05]  /*0990*/  CALL.REL.NOINC `($_Z14_matmult2_cudaPK7double2PS_yyyyyPKdPK6float3$__internal_accurate_pow) ;  /* 0x0000003800bc7944 */ /* 0x000fea0003c00000 */
[C---:B------:R-:W-:Y:S02]  /*09a0*/  DADD R8, R24.reuse, R30 ;  /* 0x0000000018087229 */ /* 0x040fe4000000001e */
[----:B------:R-:W-:Y:S02]  /*09b0*/  DSETP.NEU.AND P1, PT, R24, RZ, PT ;  /* 0x000000ff1800722a */ /* 0x000fe40003f2d000 */
[----:B------:R-:W-:-:S06]  /*09c0*/  DADD R10, -RZ, -R36 ;  /* 0x00000000ff0a7229 */ /* 0x000fcc0000000924 */
[----:B------:R-:W-:-:S04]  /*09d0*/  LOP3.LUT R8, R9, 0x7ff00000, RZ, 0xc0, !PT ;  /* 0x7ff0000009087812 */ /* 0x000fc800078ec0ff */
[-C--:B------:R-:W-:Y:S02]  /*09e0*/  FSEL R9, R10, R36.reuse, P0 ;  /* 0x000000240a097208 */ /* 0x080fe40000000000 */
        /* <DEDUP_REMOVED lines=12> */
.L_x_8:
        /* <DEDUP_REMOVED lines=15> */
.L_x_9:
[----:B------:R-:W0:Y:S01]  /*0ba0*/  MUFU.RCP64H R9, R7 ;  /* 0x0000000700097308 */ /* 0x000e220000001800 */
[----:B------:R-:W-:Y:S01]  /*0bb0*/  IMAD.MOV.U32 R8, RZ, RZ, 0x1 ;  /* 0x00000001ff087424 */ /* 0x000fe200078e00ff */
[----:B------:R-:W-:Y:S01]  /*0bc0*/  ISETP.NE.AND P0, PT, R0, RZ, PT ;  /* 0x000000ff0000720c */ /* 0x000fe20003f05270 */
[----:B------:R-:W-:Y:S01]  /*0bd0*/  IMAD R0, R4, R12, R5 ;  /* 0x0000000c04007224 */ /* 0x000fe200078e0205 */
[----:B------:R-:W1:Y:S01]  /*0be0*/  S2UR UR5, SR_CgaCtaId ;  /* 0x00000000000579c3 */ /* 0x000e620000008800 */
[----:B------:R-:W-:Y:S01]  /*0bf0*/  ISETP.NE.AND P1, PT, R2, RZ, PT ;  /* 0x000000ff0200720c */ /* 0x000fe20003f25270 */
[----:B------:R-:W-:Y:S01]  /*0c00*/  UMOV UR4, 0x400 ;  /* 0x0000040000047882 */ /* 0x000fe20000000000 */
[----:B------:R-:W-:Y:S01]  /*0c10*/  IMAD R0, R0, 0x3, RZ ;  /* 0x0000000300007824 */ /* 0x000fe200078e02ff */
[----:B------:R-:W-:Y:S01]  /*0c20*/  BSSY.RECONVERGENT B1, `(.L_x_10) ;  /* 0x0000026000017945 */ /* 0x000fe20003800200 */
[----:B------:R-:W-:Y:S01]  /*0c30*/  FSEL R20, R14, RZ, P1 ;  /* 0x000000ff0e147208 */ /* 0x000fe20000800000 */
[----:B------:R-:W-:Y:S01]  /*0c40*/  DSETP.NEU.AND P4, PT, R24, RZ, PT ;  /* 0x000000ff1800722a */ /* 0x000fe20003f8d000 */
[----:B------:R-:W-:Y:S01]  /*0c50*/  FSEL R21, R15, 1.875, P1 ;  /* 0x3ff000000f157808 */ /* 0x000fe20000800000 */
[----:B0-----:R-:W-:-:S08]  /*0c60*/  DFMA R10, -R22, R8, 1 ;  /* 0x3ff00000160a742b */ /* 0x001fd00000000108 */
[----:B------:R-:W-:Y:S01]  /*0c70*/  DFMA R10, R10, R10, R10 ;  /* 0x0000000a0a0a722b */ /* 0x000fe2000000000a */
[----:B-1----:R-:W-:-:S07]  /*0c80*/  ULEA UR4, UR5, UR4, 0x18 ;  /* 0x0000000405047291 */ /* 0x002fce000f8ec0ff */
[----:B------:R-:W-:Y:S01]  /*0c90*/  DFMA R10, R8, R10, R8 ;  /* 0x0000000a080a722b */ /* 0x000fe20000000008 */
[----:B------:R-:W-:Y:S01]  /*0ca0*/  IMAD R8, R26, R26, R26 ;  /* 0x0000001a1a087224 */ /* 0x000fe200078e021a */
[----:B------:R0:W-:Y:S06]  /*0cb0*/  STS [UR4+0x30], R0 ;  /* 0x00003000ff007988 */ /* 0x0001ec0008000804 */
[----:B------:R-:W-:Y:S01]  /*0cc0*/  DFMA R16, -R22, R10, 1 ;  /* 0x3ff000001610742b */ /* 0x000fe2000000010a */
[----:B------:R-:W1:Y:S07]  /*0cd0*/  I2F.F64 R8, R8 ;  /* 0x0000000800087312 */ /* 0x000e6e0000201c00 */
[----:B------:R-:W-:Y:S01]  /*0ce0*/  DFMA R16, R10, R16, R10 ;  /* 0x000000100a10722b */ /* 0x000fe2000000000a */
[----:B------:R-:W-:-:S02]  /*0cf0*/  FSEL R10, R36, RZ, P0 ;  /* 0x000000ff240a7208 */ /* 0x000fc40000000000 */
[----:B------:R-:W-:Y:S01]  /*0d00*/  FSEL R36, R37, 1.875, P0 ;  /* 0x3ff0000025247808 */ /* 0x000fe20000000000 */
[----:B------:R-:W-:-:S04]  /*0d10*/  DSETP.NEU.AND P0, PT, R24, 1, PT ;  /* 0x3ff000001800742a */ /* 0x000fc80003f0d000 */
[----:B-1----:R-:W-:Y:S01]  /*0d20*/  DMUL R32, R8, R16 ;  /* 0x0000001008207228 */ /* 0x002fe20000000000 */
[----:B------:R-:W-:Y:S02]  /*0d30*/  FSETP.GEU.AND P2, PT, |R9|, 6.5827683646048100446e-37, PT ;  /* 0x036000000900780b */ /* 0x000fe40003f4e200 */
[----:B------:R-:W-:Y:S02]  /*0d40*/  FSEL R20, R20, RZ, P0 ;  /* 0x000000ff14147208 */ /* 0x000fe40000000000 */
[----:B------:R-:W-:-:S03]  /*0d50*/  FSEL R21, R21, 1.875, P0 ;  /* 0x3ff0000015157808 */ /* 0x000fc60000000000 */
[----:B------:R-:W-:Y:S02]  /*0d60*/  DFMA R4, -R22, R32, R8 ;  /* 0x000000201604722b */ /* 0x000fe40000000108 */
[----:B------:R0:W-:Y:S06]  /*0d70*/  STS.128 [UR4], R20 ;  /* 0x00000014ff007988 */ /* 0x0001ec0008000c04 */
[----:B------:R-:W-:Y:S01]  /*0d80*/  DFMA R32, R16, R4, R32 ;  /* 0x000000041020722b */ /* 0x000fe20000000020 */
[----:B------:R-:W-:Y:S02]  /*0d90*/  FSEL R4, R10, RZ, P0 ;  /* 0x000000ff0a047208 */ /* 0x000fe40000000000 */
[----:B------:R-:W-:-:S02]  /*0da0*/  FSEL R5, R36, 1.875, P0 ;  /* 0x3ff0000024057808 */ /* 0x000fc40000000000 */
[----:B------:R-:W-:-:S03]  /*0db0*/  ISETP.GE.AND P0, PT, R25, RZ, PT ;  /* 0x000000ff1900720c */ /* 0x000fc60003f06270 */
[----:B------:R0:W-:Y:S02]  /*0dc0*/  STS.64 [UR4+0x10], R4 ;  /* 0x00001004ff007988 */ /* 0x0001e40008000a04 */
[----:B------:R-:W-:-:S05]  /*0dd0*/  FFMA R10, RZ, R7, R33 ;  /* 0x00000007ff0a7223 */ /* 0x000fca0000000021 */
[----:B------:R-:W-:-:S13]  /*0de0*/  FSETP.GT.AND P1, PT, |R10|, 1.469367938527859385e-39, PT ;  /* 0x001000000a00780b */ /* 0x000fda0003f24200 */
[----:B0-----:R-:W-:Y:S05]  /*0df0*/  @P1 BRA P2, `(.L_x_11) ;  /* 0x0000000000201947 */ /* 0x001fea0001000000 */
[----:B------:R-:W-:Y:S01]  /*0e00*/  IMAD.MOV.U32 R36, RZ, RZ, R8 ;  /* 0x000000ffff247224 */ /* 0x000fe200078e0008 */
[----:B------:R-:W-:Y:S01]  /*0e10*/  MOV R34, 0xe60 ;  /* 0x00000e6000227802 */ /* 0x000fe20000000f00 */
[----:B------:R-:W-:Y:S02]  /*0e20*/  IMAD.MOV.U32 R37, RZ, RZ, R9 ;  /* 0x000000ffff257224 */ /* 0x000fe400078e0009 */
[----:B------:R-:W-:Y:S02]  /*0e30*/  IMAD.MOV.U32 R10, RZ, RZ, R6 ;  /* 0x000000ffff0a7224 */ /* 0x000fe400078e0006 */
[----:B------:R-:W-:-:S07]  /*0e40*/  IMAD.MOV.U32 R11, RZ, RZ, R7 ;  /* 0x000000ffff0b7224 */ /* 0x000fce00078e0007 */
[----:B------:R-:W-:Y:S05]  /*0e50*/  CALL.REL.NOINC `($__internal_1_$__cuda_sm20_div_rn_f64_full) ;  /* 0x0000003000187944 */ /* 0x000fea0003c00000 */
[----:B------:R-:W-:Y:S02]  /*0e60*/  IMAD.MOV.U32 R32, RZ, RZ, R10 ;  /* 0x000000ffff207224 */ /* 0x000fe400078e000a */
[----:B------:R-:W-:-:S07]  /*0e70*/  IMAD.MOV.U32 R33, RZ, RZ, R11 ;  /* 0x000000ffff217224 */ /* 0x000fce00078e000b */
.L_x_11:
[----:B------:R-:W-:Y:S05]  /*0e80*/  BSYNC.RECONVERGENT B1 ;  /* 0x0000000000017941 */ /* 0x000fea0003800200 */
.L_x_10:
[----:B------:R-:W0:Y:S01]  /*0e90*/  LDC.64 R16, c[0x0][0x380] ;  /* 0x0000e000ff107b82 */ /* 0x000e220000000a00 */
[----:B------:R-:W-:-:S04]  /*0ea0*/  VIADD R9, R0, 0x2 ;  /* 0x0000000200097836 */ /* 0x000fc80000000000 */
[----:B0-----:R-:W-:-:S06]  /*0eb0*/  IMAD.WIDE.U32 R16, R9, 0x10, R16 ;  /* 0x0000001009107825 */ /* 0x001fcc00078e0010 */
[----:B------:R-:W4:Y:S01]  /*0ec0*/  LDG.E.128 R16, desc[UR10][R16.64] ;  /* 0x0000000a10107981 */ /* 0x000f22000c1e1d00 */
[----:B------:R-:W-:Y:S01]  /*0ed0*/  VIADD R12, R26, 0x2 ;  /* 0x000000021a0c7836 */ /* 0x000fe20000000000 */
[----:B------:R-:W-:-:S03]  /*0ee0*/  MOV R11, 0xfe0 ;  /* 0x00000fe0000b7802 */ /* 0x000fc60000000f00 */
[----:B------:R-:W0:Y:S02]  /*0ef0*/  I2F.F64 R20, R12 ;  /* 0x0000000c00147312 */ /* 0x000e240000201c00 */
[----:B0-----:R-:W-:-:S04]  /*0f00*/  SHF.R.U32.HI R8, RZ, 0x14, R21 ;  /* 0x00000014ff087819 */ /* 0x001fc80000011615 */
[----:B------:R-:W-:-:S05]  /*0f10*/  LOP3.LUT R8, R8, 0x7ff, RZ, 0xc0, !PT ;  /* 0x000007ff08087812 */ /* 0x000fca00078ec0ff */
[----:B------:R-:W-:-:S05]  /*0f20*/  VIADD R9, R8, 0xfffffc0c ;  /* 0xfffffc0c08097836 */ /* 0x000fca0000000000 */
[CC--:B------:R-:W-:Y:S02]  /*0f30*/  SHF.L.U32 R13, R20.reuse, R9.reuse, RZ ;  /* 0x00000009140d7219 */ /* 0x0c0fe400000006ff */
[----:B------:R-:W-:Y:S01]  /*0f40*/  SHF.L.U64.HI R14, R20, R9, R21 ;  /* 0x00000009140e7219 */ /* 0x000fe20000010215 */
[----:B------:R-:W-:Y:S01]  /*0f50*/  DADD R8, -RZ, |R24| ;  /* 0x00000000ff087229 */ /* 0x000fe20000000518 */
[----:B------:R-:W-:-:S04]  /*0f60*/  ISETP.NE.U32.AND P3, PT, R13, RZ, PT ;  /* 0x000000ff0d00720c */ /* 0x000fc80003f65070 */
[----:B------:R-:W-:-:S04]  /*0f70*/  ISETP.NE.AND.EX P3, PT, R14, -0x80000000, PT, P3 ;  /* 0x800000000e00780c */ /* 0x000fc80003f65330 */
[----:B------:R-:W-:Y:S01]  /*0f80*/  PLOP3.LUT P3, PT, P3, PT, PT, 0x8, 0x80 ;  /* 0x000000000080781c */ /* 0x000fe20001f6e170 */
[----:B------:R-:W-:Y:S02]  /*0f90*/  IMAD.MOV.U32 R50, RZ, RZ, R8 ;  /* 0x000000ffff327224 */ /* 0x000fe400078e0008 */
[----:B------:R-:W-:Y:S02]  /*0fa0*/  IMAD.MOV.U32 R10, RZ, RZ, R9 ;  /* 0x000000ffff0a7224 */ /* 0x000fe400078e0009 */
[----:B------:R-:W-:Y:S02]  /*0fb0*/  IMAD.MOV.U32 R9, RZ, RZ, R20 ;  /* 0x000000ffff097224 */ /* 0x000fe400078e0014 */
[----:B------:R-:W-:-:S07]  /*0fc0*/  IMAD.MOV.U32 R8, RZ, RZ, R21 ;  /* 0x000000ffff087224 */ /* 0x000fce00078e0015 */
[----:B----4-:R-:W-:Y:S05]  /*0fd0*/  CALL.REL.NOINC `($_Z14_matmult2_cudaPK7double2PS_yyyyyPKdPK6float3$__internal_accurate_pow) ;  /* 0x00000034002c7944 */ /* 0x010fea0003c00000 */
[----:B------:R-:W-:Y:S02]  /*0fe0*/  DADD R8, R24, R20 ;  /* 0x0000000018087229 */ /* 0x000fe40000000014 */
[----:B------:R-:W-:-:S08]  /*0ff0*/  DADD R10, -RZ, -R36 ;  /* 0x00000000ff0a7229 */ /* 0x000fd00000000924 */
[----:B------:R-:W-:Y:S02]  /*1000*/  LOP3.LUT R8, R9, 0x7ff00000, RZ, 0xc0, !PT ;  /* 0x7ff0000009087812 */ /* 0x000fe400078ec0ff */
        /* <DEDUP_REMOVED lines=13> */
.L_x_12:
[----:B------:R-:W-:Y:S05]  /*10e0*/  @P2 BRA `(.L_x_13) ;  /* 0x0000000000382947 */ /* 0x000fea0003800000 */
[----:B------:R-:W-:-:S14]  /*10f0*/  DSETP.NAN.AND P0, PT, R24, R24, PT ;  /* 0x000000181800722a */ /* 0x000fdc0003f08000 */
[----:B------:R-:W-:Y:S01]  /*1100*/  @P0 DADD R36, R24, R20 ;  /* 0x0000000018240229 */ /* 0x000fe20000000014 */
[----:B------:R-:W-:Y:S10]  /*1110*/  @P0 BRA `(.L_x_13) ;  /* 0x00000000002c0947 */ /* 0x000ff40003800000 */
[----:B------:R-:W-:-:S14]  /*1120*/  DSETP.NEU.AND P0, PT, |R24|, +INF , PT ;  /* 0x7ff000001800742a */ /* 0x000fdc0003f0d200 */
[----:B------:R-:W-:Y:S05]  /*1130*/  @P0 BRA `(.L_x_13) ;  /* 0x0000000000240947 */ /* 0x000fea0003800000 */
[----:B------:R-:W-:Y:S01]  /*1140*/  ISETP.GE.AND P0, PT, R21, RZ, PT ;  /* 0x000000ff1500720c */ /* 0x000fe20003f06270 */
[----:B------:R-:W-:Y:S01]  /*1150*/  IMAD.MOV.U32 R36, RZ, RZ, RZ ;  /* 0x000000ffff247224 */ /* 0x000fe200078e00ff */
[----:B------:R-:W-:Y:S02]  /*1160*/  ISETP.GE.AND P1, PT, R25, RZ, PT ;  /* 0x000000ff1900720c */ /* 0x000fe40003f26270 */
[----:B------:R-:W-:Y:S02]  /*1170*/  SEL R37, RZ, 0x7ff00000, !P0 ;  /* 0x7ff00000ff257807 */ /* 0x000fe40004000000 */
[----:B------:R-:W-:-:S03]  /*1180*/  LOP3.LUT R20, R21, 0x7fffffff, RZ, 0xc0, !PT ;  /* 0x7fffffff15147812 */ /* 0x000fc600078ec0ff */
[----:B------:R-:W-:Y:S01]  /*1190*/  VIADD R8, R37, 0x80000000 ;  /* 0x8000000025087836 */ /* 0x000fe20000000000 */
[----:B------:R-:W-:-:S04]  /*11a0*/  ISETP.NE.AND P0, PT, R20, 0x3fe00000, PT ;  /* 0x3fe000001400780c */ /* 0x000fc80003f05270 */
[----:B------:R-:W-:-:S04]  /*11b0*/  SEL R8, R8, R37, P0 ;  /* 0x0000002508087207 */ /* 0x000fc80000000000 */
[----:B------:R-:W-:-:S07]  /*11c0*/  @!P1 SEL R37, R8, R37, P3 ;  /* 0x0000002508259207 */ /* 0x000fce0001800000 */
.L_x_13:
[----:B------:R-:W-:Y:S01]  /*11d0*/  ISETP.NE.AND P0, PT, R12, RZ, PT ;  /* 0x000000ff0c00720c */ /* 0x000fe20003f05270 */
[----:B------:R-:W-:Y:S01]  /*11e0*/  DSETP.NEU.AND P1, PT, R24, 1, PT ;  /* 0x3ff000001800742a */ /* 0x000fe20003f2d000 */
[----:B------:R-:W-:Y:S01]  /*11f0*/  IMAD.MOV.U32 R8, RZ, RZ, 0x1 ;  /* 0x00000001ff087424 */ /* 0x000fe200078e00ff */
[----:B------:R-:W-:Y:S01]  /*1200*/  BSSY.RECONVERGENT B1, `(.L_x_14) ;  /* 0x0000018000017945 */ /* 0x000fe20003800200 */
[----:B------:R-:W-:Y:S02]  /*1210*/  FSEL R10, R37, 1.875, P0 ;  /* 0x3ff00000250a7808 */ /* 0x000fe40000000000 */
[----:B------:R-:W-:Y:S02]  /*1220*/  FSEL R36, R36, RZ, P0 ;  /* 0x000000ff24247208 */ /* 0x000fe40000000000 */
[----:B------:R-:W-:Y:S02]  /*1230*/  FSEL R11, R10, 1.875, P1 ;  /* 0x3ff000000a0b7808 */ /* 0x000fe40000800000 */
[----:B------:R-:W-:-:S02]  /*1240*/  FSEL R10, R36, RZ, P1 ;  /* 0x000000ff240a7208 */ /* 0x000fc40000800000 */
[----:B------:R-:W0:Y:S01]  /*1250*/  MUFU.RCP64H R9, R11 ;  /* 0x0000000b00097308 */ /* 0x000e220000001800 */
[----:B------:R-:W-:-:S03]  /*1260*/  FSETP.GEU.AND P1, PT, |R29|, 6.5827683646048100446e-37, PT ;  /* 0x036000001d00780b */ /* 0x000fc60003f2e200 */
[----:B0-----:R-:W-:-:S08]  /*1270*/  DFMA R12, -R10, R8, 1 ;  /* 0x3ff000000a0c742b */ /* 0x001fd00000000108 */
[----:B------:R-:W-:-:S08]  /*1280*/  DFMA R12, R12, R12, R12 ;  /* 0x0000000c0c0c722b */ /* 0x000fd0000000000c */
[----:B------:R-:W-:-:S08]  /*1290*/  DFMA R12, R8, R12, R8 ;  /* 0x0000000c080c722b */ /* 0x000fd00000000008 */
[----:B------:R-:W-:-:S08]  /*12a0*/  DFMA R8, -R10, R12, 1 ;  /* 0x3ff000000a08742b */ /* 0x000fd0000000010c */
[----:B------:R-:W-:-:S08]  /*12b0*/  DFMA R8, R12, R8, R12 ;  /* 0x000000080c08722b */ /* 0x000fd0000000000c */
[----:B------:R-:W-:-:S08]  /*12c0*/  DMUL R12, R28, R8 ;  /* 0x000000081c0c7228 */ /* 0x000fd00000000000 */
[----:B------:R-:W-:-:S08]  /*12d0*/  DFMA R14, -R10, R12, R28 ;  /* 0x0000000c0a0e722b */ /* 0x000fd0000000011c */
[----:B------:R-:W-:-:S10]  /*12e0*/  DFMA R8, R8, R14, R12 ;  /* 0x0000000e0808722b */ /* 0x000fd4000000000c */
[----:B------:R-:W-:-:S05]  /*12f0*/  FFMA R12, RZ, R11, R9 ;  /* 0x0000000bff0c7223 */ /* 0x000fca0000000009 */
[----:B------:R-:W-:-:S13]  /*1300*/  FSETP.GT.AND P0, PT, |R12|, 1.469367938527859385e-39, PT ;  /* 0x001000000c00780b */ /* 0x000fda0003f04200 */
[----:B------:R-:W-:Y:S05]  /*1310*/  @P0 BRA P1, `(.L_x_15) ;  /* 0x0000000000180947 */ /* 0x000fea0000800000 */
[----:B------:R-:W-:Y:S01]  /*1320*/  IMAD.MOV.U32 R36, RZ, RZ, R28 ;  /* 0x000000ffff247224 */ /* 0x000fe200078e001c */
[----:B------:R-:W-:Y:S01]  /*1330*/  MOV R34, 0x1360 ;  /* 0x0000136000227802 */ /* 0x000fe20000000f00 */
[----:B------:R-:W-:-:S07]  /*1340*/  IMAD.MOV.U32 R37, RZ, RZ, R29 ;  /* 0x000000ffff257224 */ /* 0x000fce00078e001d */
[----:B------:R-:W-:Y:S05]  /*1350*/  CALL.REL.NOINC `($__internal_1_$__cuda_sm20_div_rn_f64_full) ;  /* 0x0000002800d87944 */ /* 0x000fea0003c00000 */
[----:B------:R-:W-:Y:S02]  /*1360*/  IMAD.MOV.U32 R8, RZ, RZ, R10 ;  /* 0x000000ffff087224 */ /* 0x000fe400078e000a */
[----:B------:R-:W-:-:S07]  /*1370*/  IMAD.MOV.U32 R9, RZ, RZ, R11 ;  /* 0x000000ffff097224 */ /* 0x000fce00078e000b */
.L_x_15:
[----:B------:R-:W-:Y:S05]  /*1380*/  BSYNC.RECONVERGENT B1 ;  /* 0x0000000000017941 */ /* 0x000fea0003800200 */
.L_x_14:
[----:B------:R-:W0:Y:S02]  /*1390*/  LDC.64 R12, c[0x0][0x380] ;  /* 0x0000e000ff0c7b82 */ /* 0x000e240000000a00 */
[----:B0-----:R-:W-:-:S06]  /*13a0*/  IMAD.WIDE.U32 R12, R0, 0x10, R12 ;  /* 0x00000010000c7825 */ /* 0x001fcc00078e000c */
[----:B------:R-:W4:Y:S01]  /*13b0*/  LDG.E.128 R12, desc[UR10][R12.64] ;  /* 0x0000000a0c0c7981 */ /* 0x000f22000c1e1d00 */
[----:B------:R-:W0:Y:S01]  /*13c0*/  MUFU.RCP64H R11, R7 ;  /* 0x00000007000b7308 */ /* 0x000e220000001800 */
[----:B------:R-:W-:Y:S01]  /*13d0*/  IMAD.MOV.U32 R10, RZ, RZ, 0x1 ;  /* 0x00000001ff0a7424 */ /* 0x000fe200078e00ff */
[----:B------:R-:W-:Y:S01]  /*13e0*/  DMUL R28, R28, -0.5 ;  /* 0xbfe000001c1c7828 */ /* 0x000fe20000000000 */
[----:B------:R-:W-:Y:S01]  /*13f0*/  IMAD.IADD R2, R26, 0x1, R2 ;  /* 0x000000011a027824 */ /* 0x000fe200078e0202 */
[----:B------:R-:W-:Y:S06]  /*1400*/  BSSY.RECONVERGENT B1, `(.L_x_16) ;  /* 0x0000016000017945 */ /* 0x000fec0003800200 */
[----:B------:R-:W-:-:S02]  /*1410*/  DMUL R28, R30, R28 ;  /* 0x0000001c1e1c7228 */ /* 0x000fc40000000000 */
[----:B0-----:R-:W-:-:S08]  /*1420*/  DFMA R20, -R22, R10, 1 ;  /* 0x3ff000001614742b */ /* 0x001fd0000000010a */
[----:B------:R-:W-:-:S08]  /*1430*/  DFMA R20, R20, R20, R20 ;  /* 0x000000141414722b */ /* 0x000fd00000000014 */
[----:B------:R-:W-:Y:S01]  /*1440*/  DFMA R20, R10, R20, R10 ;  /* 0x000000140a14722b */ /* 0x000fe2000000000a */
[----:B------:R-:W0:Y:S07]  /*1450*/  I2F.F64 R10, R2 ;  /* 0x00000002000a7312 */ /* 0x000e2e0000201c00 */
[----:B------:R-:W-:-:S08]  /*1460*/  DFMA R24, -R22, R20, 1 ;  /* 0x3ff000001618742b */ /* 0x000fd00000000114 */
[----:B------:R-:W-:Y:S02]  /*1470*/  DFMA R24, R20, R24, R20 ;  /* 0x000000181418722b */ /* 0x000fe40000000014 */
[----:B0-----:R-:W-:-:S08]  /*1480*/  DMUL R28, R28, R10 ;  /* 0x0000000a1c1c7228 */ /* 0x001fd00000000000 */
[----:B------:R-:W-:Y:S02]  /*1490*/  DMUL R10, R24, R28 ;  /* 0x0000001c180a7228 */ /* 0x000fe40000000000 */
[----:B------:R-:W-:-:S06]  /*14a0*/  FSETP.GEU.AND P1, PT, |R29|, 6.5827683646048100446e-37, PT ;  /* 0x036000001d00780b */ /* 0x000fcc0003f2e200 */
[----:B------:R-:W-:-:S08]  /*14b0*/  DFMA R20, -R22, R10, R28 ;  /* 0x0000000a1614722b */ /* 0x000fd0000000011c */
[----:B------:R-:W-:-:S10]  /*14c0*/  DFMA R10, R24, R20, R10 ;  /* 0x00000014180a722b */ /* 0x000fd4000000000a */
[----:B------:R-:W-:-:S05]  /*14d0*/  FFMA R20, RZ, R7, R11 ;  /* 0x00000007ff147223 */ /* 0x000fca000000000b */
[----:B------:R-:W-:-:S13]  /*14e0*/  FSETP.GT.AND P0, PT, |R20|, 1.469367938527859385e-39, PT ;  /* 0x001000001400780b */ /* 0x000fda0003f04200 */
[----:B------:R-:W-:Y:S05]  /*14f0*/  @P0 BRA P1, `(.L_x_17) ;  /* 0x0000000000180947 */ /* 0x000fea0000800000 */
[----:B------:R-:W-:Y:S01]  /*1500*/  IMAD.MOV.U32 R36, RZ, RZ, R28 ;  /* 0x000000ffff247224 */ /* 0x000fe200078e001c */
[----:B------:R-:W-:Y:S01]  /*1510*/  MOV R34, 0x1560 ;  /* 0x0000156000227802 */ /* 0x000fe20000000f00 */
[----:B------:R-:W-:Y:S02]  /*1520*/  IMAD.MOV.U32 R37, RZ, RZ, R29 ;  /* 0x000000ffff257224 */ /* 0x000fe400078e001d */
[----:B------:R-:W-:Y:S02]  /*1530*/  IMAD.MOV.U32 R10, RZ, RZ, R6 ;  /* 0x000000ffff0a7224 */ /* 0x000fe400078e0006 */
[----:B------:R-:W-:-:S07]  /*1540*/  IMAD.MOV.U32 R11, RZ, RZ, R7 ;  /* 0x000000ffff0b7224 */ /* 0x000fce00078e0007 */
[----:B----4-:R-:W-:Y:S05]  /*1550*/  CALL.REL.NOINC `($__internal_1_$__cuda_sm20_div_rn_f64_full) ;  /* 0x0000002800587944 */ /* 0x010fea0003c00000 */
.L_x_17:
[----:B------:R-:W-:Y:S05]  /*1560*/  BSYNC.RECONVERGENT B1 ;  /* 0x0000000000017941 */ /* 0x000fea0003800200 */
.L_x_16:
[----:B------:R-:W0:Y:S01]  /*1570*/  MUFU.RCP64H R7, R5 ;  /* 0x0000000500077308 */ /* 0x000e220000001800 */
[----:B------:R-:W-:Y:S01]  /*1580*/  VIADD R6, R5, 0x300402 ;  /* 0x0030040205067836 */ /* 0x000fe20000000000 */
[-C--:B------:R-:W-:Y:S01]  /*1590*/  DMUL R28, R16, R10.reuse ;  /* 0x0000000a101c7228 */ /* 0x080fe20000000000 */
[----:B------:R-:W-:Y:S01]  /*15a0*/  BSSY.RECONVERGENT B1, `(.L_x_18) ;  /* 0x000000f000017945 */ /* 0x000fe20003800200 */
[----:B------:R-:W-:Y:S02]  /*15b0*/  DMUL R10, R18, R10 ;  /* 0x0000000a120a7228 */ /* 0x000fe40000000000 */
[----:B------:R-:W-:-:S04]  /*15c0*/  FSETP.GEU.AND P0, PT, |R6|, 5.8789094863358348022e-39, PT ;  /* 0x004004020600780b */ /* 0x000fc80003f0e200 */
[-C--:B----4-:R-:W-:Y:S02]  /*15d0*/  DFMA R28, R12, R8.reuse, R28 ;  /* 0x000000080c1c722b */ /* 0x090fe4000000001c */
[----:B------:R-:W-:Y:S02]  /*15e0*/  DFMA R30, R14, R8, R10 ;  /* 0x000000080e1e722b */ /* 0x000fe4000000000a */
[----:B0-----:R-:W-:-:S08]  /*15f0*/  DFMA R20, -R4, R6, 1 ;  /* 0x3ff000000414742b */ /* 0x001fd00000000106 */
[----:B------:R-:W-:-:S08]  /*1600*/  DFMA R20, R20, R20, R20 ;  /* 0x000000141414722b */ /* 0x000fd00000000014 */
[----:B------:R-:W-:-:S08]  /*1610*/  DFMA R20, R6, R20, R6 ;  /* 0x000000140614722b */ /* 0x000fd00000000006 */
[----:B------:R-:W-:-:S08]  /*1620*/  DFMA R22, -R4, R20, 1 ;  /* 0x3ff000000416742b */ /* 0x000fd00000000114 */
[----:B------:R-:W-:Y:S01]  /*1630*/  DFMA R20, R20, R22, R20 ;  /* 0x000000161414722b */ /* 0x000fe20000000014 */
[----:B------:R-:W-:Y:S10]  /*1640*/  @P0 BRA `(.L_x_19) ;  /* 0x0000000000100947 */ /* 0x000ff40003800000 */
[----:B------:R-:W-:-:S05]  /*1650*/  LOP3.LUT R2, R5, 0x7fffffff, RZ, 0xc0, !PT ;  /* 0x7fffffff05027812 */ /* 0x000fca00078ec0ff */
[----:B------:R-:W-:Y:S01]  /*1660*/  VIADD R9, R2, 0xfff00000 ;  /* 0xfff0000002097836 */ /* 0x000fe20000000000 */
[----:B------:R-:W-:-:S07]  /*1670*/  MOV R2, 0x1690 ;  /* 0x0000169000027802 */ /* 0x000fce0000000f00 */
[----:B------:R-:W-:Y:S05]  /*1680*/  CALL.REL.NOINC `($__internal_0_$__cuda_sm20_dblrcp_rn_slowpath_v3) ;  /* 0x0000002400587944 */ /* 0x000fea0003c00000 */
.L_x_19:
[----:B------:R-:W-:Y:S05]  /*1690*/  BSYNC.RECONVERGENT B1 ;  /* 0x0000000000017941 */ /* 0x000fea0003800200 */
.L_x_18:
[----:B------:R-:W0:Y:S01]  /*16a0*/  LDC.64 R4, c[0x0][0x380] ;  /* 0x0000e000ff047b82 */ /* 0x000e220000000a00 */
[----:B------:R-:W-:-:S04]  /*16b0*/  VIADD R7, R0, 0x1 ;  /* 0x0000000100077836 */ /* 0x000fc80000000000 */
[----:B0-----:R-:W-:-:S06]  /*16c0*/  IMAD.WIDE.U32 R4, R7, 0x10, R4 ;  /* 0x0000001007047825 */ /* 0x001fcc00078e0004 */
[----:B------:R-:W2:Y:S01]  /*16d0*/  LDG.E.128 R4, desc[UR10][R4.64] ;  /* 0x0000000a04047981 */ /* 0x000ea2000c1e1d00 */
[-C--:B------:R-:W-:Y:S02]  /*16e0*/  DMUL R34, R18, R32.reuse ;  /* 0x0000002012227228 */ /* 0x080fe40000000000 */
[----:B------:R-:W-:Y:S02]  /*16f0*/  DMUL R32, R16, R32 ;  /* 0x0000002010207228 */ /* 0x000fe40000000000 */
[-C--:B--2---:R-:W-:Y:S02]  /*1700*/  DMUL R24, R4, R20.reuse ;  /* 0x0000001404187228 */ /* 0x084fe40000000000 */
[----:B------:R-:W-:-:S11]  /*1710*/  DMUL R26, R6, R20 ;  /* 0x00000014061a7228 */ /* 0x000fd60000000000 */
.L_x_3:
[----:B------:R-:W-:Y:S05]  /*1720*/  BSYNC.RECONVERGENT B0 ;  /* 0x0000000000007941 */ /* 0x000fea0003800200 */
.L_x_2:
[----:B------:R-:W0:Y:S08]  /*1730*/  S2UR UR5, SR_CgaCtaId ;  /* 0x00000000000579c3 */ /* 0x000e300000008800 */
[----:B------:R-:W-:Y:S01]  /*1740*/  BAR.SYNC.DEFER_BLOCKING 0x0 ;  /* 0x0000000000007b1d */ /* 0x000fe20000010000 */
[----:B------:R-:W-:-:S05]  /*1750*/  IMAD.SHL.U32 R0, R3, 0x2, RZ ;  /* 0x0000000203007824 */ /* 0x000fca00078e00ff */
[----:B------:R-:W-:Y:S02]  /*1760*/  UMOV UR4, 0x400 ;  /* 0x0000040000047882 */ /* 0x000fe40000000000 */
[----:B0-----:R-:W-:-:S03]  /*1770*/  ULEA UR8, UR5, UR4, 0x18 ;  /* 0x0000000405087291 */ /* 0x001fc6000f8ec0ff */
[----:B------:R-:W-:Y:S02]  /*1780*/  UMOV UR4, 0x48 ;  /* 0x0000004800047882 */ /* 0x000fe40000000000 */
[----:B------:R-:W-:-:S04]  /*1790*/  LEA R2, R0, UR4, 0x2 ;  /* 0x0000000400027c11 */ /* 0x000fc8000f8e10ff */
[----:B------:R-:W0:Y:S01]  /*17a0*/  LDS.128 R20, [UR8+0x20] ;  /* 0x00002008ff147984 */ /* 0x000e220008000c00 */
[----:B------:R-:W1:Y:S03]  /*17b0*/  LDC.64 R4, c[0x3][R2] ;  /* 0x00c0000002047b82 */ /* 0x000e660000000a00 */
[----:B------:R-:W1:Y:S01]  /*17c0*/  LDS.64 R8, [UR8+0x18] ;  /* 0x00001808ff087984 */ /* 0x000e620008000a00 */
[----:B0-----:R-:W-:Y:S01]  /*17d0*/  ISETP.GE.AND P0, PT, R21, 0x1, PT ;  /* 0x000000011500780c */ /* 0x001fe20003f06270 */
[----:B-1----:R-:W-:-:S12]  /*17e0*/  IMAD.IADD R0, R4, 0x1, R8 ;  /* 0x0000000104007824 */ /* 0x002fd800078e0208 */
[----:B------:R-:W-:Y:S05]  /*17f0*/  @!P0 BRA `(.L_x_20) ;  /* 0x0000000800f88947 */ /* 0x000fea0003800000 */
[----:B------:R-:W0:Y:S01]  /*1800*/  LDCU UR6, c[0x0][0x398] ;  /* 0x00007300ff0677ac */ /* 0x000e220008000800 */
[----:B------:R-:W-:Y:S01]  /*1810*/  IMAD.MOV.U32 R12, RZ, RZ, -0x3e000000 ;  /* 0xc2000000ff0c7424 */ /* 0x000fe200078e00ff */
[----:B------:R-:W-:Y:S01]  /*1820*/  I2FP.F32.S32 R11, R23 ;  /* 0x00000017000b7245 */ /* 0x000fe20000201400 */
[----:B------:R-:W1:Y:S01]  /*1830*/  LDCU UR4, c[0x0][0x390] ;  /* 0x00007200ff0477ac */ /* 0x000e620008000800 */
[----:B------:R-:W-:Y:S01]  /*1840*/  I2FP.F32.U32 R10, R3 ;  /* 0x00000003000a7245 */ /* 0x000fe20000201000 */
[----:B------:R-:W-:Y:S01]  /*1850*/  UMOV UR7, URZ ;  /* 0x000000ff00077c82 */ /* 0x000fe20008000000 */
[----:B------:R-:W-:Y:S02]  /*1860*/  UMOV UR5, URZ ;  /* 0x000000ff00057c82 */ /* 0x000fe40008000000 */
[----:B0-----:R-:W5:Y:S01]  /*1870*/  TEX.LL R14, R16, R10, R12, UR6, 2D ;  /* 0x28ff060c0a107f60 */ /* 0x001f6200089e0f0e */
[----:B-1----:R0:W5:Y:S01]  /*1880*/  TEX.LL R46, R42, R10, R12, UR4, 2D ;  /* 0x28ff040c0a2a7f60 */ /* 0x00216200089e0f2e */
[----:B------:R-:W-:Y:S01]  /*1890*/  LDS.128 R36, [UR8] ;  /* 0x00000008ff247984 */ /* 0x000fe20008000c00 */
[----:B------:R-:W-:-:S02]  /*18a0*/  IMAD.IADD R4, R5, 0x1, -R9 ;  /* 0x0000000105047824 */ /* 0x000fc400078e0a09 */
[C---:B------:R-:W-:Y:S01]  /*18b0*/  VIADD R2, R0.reuse, 0xfffffffe ;  /* 0xfffffffe00027836 */ /* 0x040fe20000000000 */
[----:B------:R-:W-:Y:S01]  /*18c0*/  LDS R5, [UR8+0x34] ;  /* 0x00003408ff057984 */ /* 0x000fe20008000800 */
[----:B------:R-:W-:Y:S01]  /*18d0*/  VIADD R13, R0, 0xffffffff ;  /* 0xffffffff000d7836 */ /* 0x000fe20000000000 */
[----:B------:R-:W-:Y:S02]  /*18e0*/  IABS R18, R4 ;  /* 0x0000000400127213 */ /* 0x000fe40000000000 */
[----:B------:R-:W-:Y:S01]  /*18f0*/  LDS.64 R6, [UR8+0x10] ;  /* 0x00001008ff067984 */ /* 0x000fe20008000a00 */
[----:B------:R-:W-:Y:S02]  /*1900*/  IMAD R8, R2, R13, RZ ;  /* 0x0000000d02087224 */ /* 0x000fe400078e02ff */
[----:B------:R-:W-:Y:S01]  /*1910*/  IMAD.IADD R9, R0, 0x1, R13 ;  /* 0x0000000100097824 */ /* 0x000fe200078e020d */
[----:B------:R-:W1:Y:S01]  /*1920*/  LDS R41, [UR8+0x38] ;  /* 0x00003808ff297984 */ /* 0x000e620008000800 */
[--C-:B------:R-:W-:Y:S01]  /*1930*/  IMAD R13, R13, 0x2, R8.reuse ;  /* 0x000000020d0d7824 */ /* 0x100fe200078e0208 */
[----:B------:R-:W-:Y:S01]  /*1940*/  LEA.HI R55, R8, R8, RZ, 0x1 ;  /* 0x0000000808377211 */ /* 0x000fe200078f08ff */
[----:B------:R-:W-:-:S02]  /*1950*/  IMAD R9, R9, 0x2, R8 ;  /* 0x0000000209097824 */ /* 0x000fc400078e0208 */
[----:B0-----:R-:W-:Y:S01]  /*1960*/  IMAD.MOV.U32 R10, RZ, RZ, R18 ;  /* 0x000000ffff0a7224 */ /* 0x001fe200078e0012 */
[----:B------:R-:W-:Y:S02]  /*1970*/  LEA.HI R57, R13, R13, RZ, 0x1 ;  /* 0x0000000d0d397211 */ /* 0x000fe400078f08ff */
[----:B------:R-:W-:Y:S02]  /*1980*/  LEA.HI R23, R9, R9, RZ, 0x1 ;  /* 0x0000000909177211 */ /* 0x000fe400078f08ff */
[----:B------:R-:W-:Y:S02]  /*1990*/  ISETP.GT.AND P0, PT, R10, R2, PT ;  /* 0x000000020a00720c */ /* 0x000fe40003f04270 */
[-C--:B------:R-:W-:Y:S02]  /*19a0*/  LEA.HI.SX32 R55, R55, R10.reuse, 0x1f ;  /* 0x0000000a37377211 */ /* 0x080fe400078ffaff */
[-C--:B------:R-:W-:Y:S02]  /*19b0*/  LEA.HI.SX32 R57, R57, R10.reuse, 0x1f ;  /* 0x0000000a39397211 */ /* 0x080fe400078ffaff */
[----:B------:R-:W-:-:S02]  /*19c0*/  LEA.HI.SX32 R23, R23, R10, 0x1f ;  /* 0x0000000a17177211 */ /* 0x000fc400078ffaff */
[----:B------:R-:W-:Y:S01]  /*19d0*/  ISETP.EQ.OR P0, PT, R2, RZ, P0 ;  /* 0x000000ff0200720c */ /* 0x000fe20000702670 */
[----:B------:R-:W-:Y:S01]  /*19e0*/  IMAD.MOV.U32 R2, RZ, RZ, 0x3 ;  /* 0x00000003ff027424 */ /* 0x000fe200078e00ff */
[----:B------:R-:W-:Y:S02]  /*19f0*/  I2FP.F32.S32 R55, R55 ;  /* 0x0000003700377245 */ /* 0x000fe40000201400 */
[----:B------:R-:W-:Y:S01]  /*1a00*/  I2FP.F32.S32 R57, R57 ;  /* 0x0000003900397245 */ /* 0x000fe20000201400 */
[----:B------:R-:W-:Y:S01]  /*1a10*/  IMAD R3, R3, R2, 0x1 ;  /* 0x0000000103037424 */ /* 0x000fe200078e0202 */
[----:B------:R-:W-:Y:S01]  /*1a20*/  I2FP.F32.S32 R23, R23 ;  /* 0x0000001700177245 */ /* 0x000fe20000201400 */
[----:B------:R-:W-:Y:S02]  /*1a30*/  IMAD R2, R21, R22, RZ ;  /* 0x0000001615027224 */ /* 0x000fe400078e02ff */
[----:B------:R-:W-:Y:S02]  /*1a40*/  IMAD.MOV R21, RZ, RZ, -R21 ;  /* 0x000000ffff157224 */ /* 0x000fe400078e0a15 */
[----:B-1----:R-:W-:Y:S01]  /*1a50*/  IMAD.IADD R41, R4, 0x1, R41 ;  /* 0x0000000104297824 */ /* 0x002fe200078e0229 */
[----:B------:R-:W-:-:S04]  /*1a60*/  DEPBAR.LE SB5, 0x1 ;  /* 0x0000d0400000791a */ /* 0x000fc80000000000 */
[----:B------:R-:W0:Y:S08]  /*1a70*/  F2F.F64.F32 R8, R14 ;  /* 0x0000000e00087310 */ /* 0x000e300000201800 */
[----:B------:R-:W1:Y:S01]  /*1a80*/  F2F.F64.F32 R10, R15 ;  /* 0x0000000f000a7310 */ /* 0x000e620000201800 */
[----:B0-----:R-:W-:-:S07]  /*1a90*/  DMUL R8, R8, R36 ;  /* 0x0000002408087228 */ /* 0x001fce0000000000 */
[----:B-----5:R0:W2:Y:S01]  /*1aa0*/  F2F.F64.F32 R12, R47 ;  /* 0x0000002f000c7310 */ /* 0x0200a20000201800 */
[----:B-1----:R-:W-:-:S07]  /*1ab0*/  DMUL R10, R36, R10 ;  /* 0x0000000a240a7228 */ /* 0x002fce0000000000 */
[----:B------:R-:W1:Y:S01]  /*1ac0*/  F2F.F64.F32 R48, R42 ;  /* 0x0000002a00307310 */ /* 0x000e620000201800 */
[----:B0-----:R-:W-:Y:S01]  /*1ad0*/  I2FP.F32.S32 R47, R41 ;  /* 0x00000029002f7245 */ /* 0x001fe20000201400 */
[----:B--2---:R-:W-:-:S06]  /*1ae0*/  DMUL R12, R36, R12 ;  /* 0x0000000c240c7228 */ /* 0x004fcc0000000000 */
[----:B------:R-:W-:Y:S01]  /*1af0*/  F2F.F64.F32 R50, R46 ;  /* 0x0000002e00327310 */ /* 0x000fe20000201800 */
[----:B-1----:R-:W-:-:S07]  /*1b00*/  DMUL R14, R36, R48 ;  /* 0x00000030240e7228 */ /* 0x002fce0000000000 */
[----:B------:R-:W0:Y:S08]  /*1b10*/  F2F.F64.F32 R52, R17 ;  /* 0x0000001100347310 */ /* 0x000e300000201800 */
[----:B------:R1:W2:Y:S01]  /*1b20*/  F2F.F64.F32 R18, R16 ;  /* 0x0000001000127310 */ /* 0x0002a20000201800 */
[----:B0-----:R-:W-:-:S07]  /*1b30*/  DMUL R6, R52, R6 ;  /* 0x0000000634067228 */ /* 0x001fce0000000000 */
[----:B------:R-:W0:Y:S01]  /*1b40*/  F2F.F64.F32 R44, R43 ;  /* 0x0000002b002c7310 */ /* 0x000e220000201800 */
[----:B-1----:R-:W-:Y:S01]  /*1b50*/  DMUL R16, R36, R50 ;  /* 0x0000003224107228 */ /* 0x002fe20000000000 */
[----:B------:R-:W-:Y:S01]  /*1b60*/  LOP3.LUT R36, RZ, R0, RZ, 0x33, !PT ;  /* 0x00000000ff247212 */ /* 0x000fe200078e33ff */
[----:B------:R-:W-:Y:S01]  /*1b70*/  IMAD.IADD R51, R5, 0x1, -R0 ;  /* 0x0000000105337824 */ /* 0x000fe200078e0a00 */
[----:B--2---:R-:W-:-:S03]  /*1b80*/  DMUL R18, R18, R38 ;  /* 0x0000002612127228 */ /* 0x004fc60000000000 */
[----:B------:R-:W-:Y:S02]  /*1b90*/  IMAD.IADD R36, R36, 0x1, R5 ;  /* 0x0000000124247824 */ /* 0x000fe400078e0205 */
[----:B------:R-:W-:Y:S01]  /*1ba0*/  VIADD R53, R51, 0x1 ;  /* 0x0000000133357836 */ /* 0x000fe20000000000 */
[----:B------:R-:W-:Y:S01]  /*1bb0*/  I2FP.F32.S32 R51, R51 ;  /* 0x0000003300337245 */ /* 0x000fe20000201400 */
[----:B------:R-:W-:Y:S01]  /*1bc0*/  IMAD.MOV R5, RZ, RZ, -R22 ;  /* 0x000000ffff057224 */ /* 0x000fe200078e0a16 */
[----:B------:R-:W-:Y:S01]  /*1bd0*/  I2FP.F32.S32 R49, R36 ;  /* 0x0000002400317245 */ /* 0x000fe20000201400 */
[----:B0-----:R-:W-:Y:S01]  /*1be0*/  DMUL R44, R44, R38 ;  /* 0x000000262c2c7228 */ /* 0x001fe20000000000 */
[----:B------:R-:W-:-:S10]  /*1bf0*/  I2FP.F32.S32 R53, R53 ;  /* 0x0000003500357245 */ /* 0x000fd40000201400 */
.L_x_28:
[----:B------:R-:W-:Y:S01]  /*1c00*/  ISETP.NE.AND P2, PT, R5, RZ, PT ;  /* 0x000000ff0500720c */ /* 0x000fe20003f45270 */
[----:B------:R-:W-:-:S05]  /*1c10*/  VIADD R21, R21, 0x1 ;  /* 0x0000000115157836 */ /* 0x000fca0000000000 */
[----:B------:R-:W-:-:S07]  /*1c20*/  ISETP.NE.AND P1, PT, R21, RZ, PT ;  /* 0x000000ff1500720c */ /* 0x000fce0003f25270 */
[----:B------:R-:W-:Y:S06]  /*1c30*/  @!P2 BRA `(.L_x_21) ;  /* 0x0000000400d8a947 */ /* 0x000fec0003800000 */
[----:B------:R-:W0:Y:S02]  /*1c40*/  LDC.64 R36, c[0x0][0x3c0] ;  /* 0x0000f000ff247b82 */ /* 0x000e240000000a00 */
[----:B0-----:R-:W-:-:S05]  /*1c50*/  IMAD.WIDE R36, R2, 0xc, R36 ;  /* 0x0000000c02247825 */ /* 0x001fca00078e0224 */
[----:B------:R-:W2:Y:S01]  /*1c60*/  LDG.E R54, desc[UR10][R36.64+0x4] ;  /* 0x0000040a24367981 */ /* 0x000ea2000c1e1900 */
[----:B------:R-:W-:Y:S01]  /*1c70*/  VOTEU.ALL UP0, P0 ;  /* 0x0000000000ff7886 */ /* 0x000fe20000000000 */
[----:B------:R-:W-:-:S04]  /*1c80*/  @!P0 IMAD.MOV.U32 R22, RZ, RZ, -0x3e000000 ;  /* 0xc2000000ff168424 */ /* 0x000fc800078e00ff */
[----:B------:R-:W2:Y:S01]  /*1c90*/  @!UP0 LDCU UR4, c[0x0][0x3a0] ;  /* 0x00007400ff0487ac */ /* 0x000ea20008000800 */
[----:B------:R-:W-:Y:S02]  /*1ca0*/  @!UP0 UMOV UR5, URZ ;  /* 0x000000ff00058c82 */ /* 0x000fe40008000000 */
[----:B--2---:R-:W5:Y:S01]  /*1cb0*/  @!P0 TEX.LL RZ, R22, R54, R22, UR4, 2D, 0x1 ;  /* 0x28ff041636168f60 */ /* 0x004f6200089e01ff */
[----:B------:R0:W4:Y:S04]  /*1cc0*/  LDG.E R48, desc[UR10][R36.64] ;  /* 0x0000000a24307981 */ /* 0x000128000c1e1900 */
[----:B------:R0:W4:Y:S01]  /*1cd0*/  LDG.E R46, desc[UR10][R36.64+0x8] ;  /* 0x0000080a242e7981 */ /* 0x000122000c1e1900 */
[C---:B------:R-:W-:Y:S01]  /*1ce0*/  ISETP.NE.AND P2, PT, R0.reuse, 0x2, PT ;  /* 0x000000020000780c */ /* 0x040fe20003f45270 */
[----:B------:R-:W-:Y:S01]  /*1cf0*/  VIADD R38, R0, 0xffffffff ;  /* 0xffffffff00267836 */ /* 0x000fe20000000000 */
[----:B------:R-:W-:Y:S01]  /*1d00*/  BSSY.RECONVERGENT B0, `(.L_x_22) ;  /* 0x0000026000007945 */ /* 0x000fe20003800200 */
[----:B------:R-:W-:Y:S01]  /*1d10*/  IMAD.MOV.U32 R62, RZ, RZ, RZ ;  /* 0x000000ffff3e7224 */ /* 0x000fe200078e00ff */
[----:B------:R-:W-:-:S02]  /*1d20*/  FSEL R63, RZ, 1.875, P2 ;  /* 0x3ff00000ff3f7808 */ /* 0x000fc40001000000 */
[----:B------:R-:W-:Y:S01]  /*1d30*/  BSSY.RELIABLE B1, `(.L_x_23) ;  /* 0x000001c000017945 */ /* 0x000fe20003800100 */
[----:B------:R-:W-:Y:S01]  /*1d40*/  ISETP.NE.AND P2, PT, R38, RZ, PT ;  /* 0x000000ff2600720c */ /* 0x000fe20003f45270 */
[----:B------:R-:W-:Y:S02]  /*1d50*/  IMAD.MOV.U32 R42, RZ, RZ, 0x0 ;  /* 0x00000000ff2a7424 */ /* 0x000fe400078e00ff */
[----:B------:R-:W-:Y:S01]  /*1d60*/  IMAD.MOV.U32 R43, RZ, RZ, 0x3ff00000 ;  /* 0x3ff00000ff2b7424 */ /* 0x000fe200078e00ff */
[----:B-----5:R0:W1:Y:S09]  /*1d70*/  @!P0 F2F.F64.F32 R62, R22 ;  /* 0x00000016003e8310 */ /* 0x0200720000201800 */
[----:B------:R-:W-:Y:S05]  /*1d80*/  @!P2 BRA `(.L_x_24) ;  /* 0x000000000044a947 */ /* 0x000fea0003800000 */
[----:B0-----:R-:W-:Y:S01]  /*1d90*/  IABS R37, R4 ;  /* 0x0000000400257213 */ /* 0x001fe20000000000 */
[----:B------:R-:W-:Y:S01]  /*1da0*/  BSSY.RECONVERGENT B2, `(.L_x_25) ;  /* 0x000000b000027945 */ /* 0x000fe20003800200 */
[----:B------:R-:W-:Y:S02]  /*1db0*/  ISETP.NE.AND P3, PT, R0, RZ, PT ;  /* 0x000000ff0000720c */ /* 0x000fe40003f65270 */
[----:B------:R-:W-:Y:S02]  /*1dc0*/  CS2R R42, SRZ ;  /* 0x00000000002a7805 */ /* 0x000fe4000001ff00 */
[----:B------:R-:W-:-:S13]  /*1dd0*/  ISETP.GE.AND P2, PT, R37, R0, PT ;  /* 0x000000002500720c */ /* 0x000fda0003f46270 */
[----:B------:R-:W-:Y:S05]  /*1de0*/  @P2 BRA `(.L_x_26) ;  /* 0x0000000000182947 */ /* 0x000fea0003800000 */
[----:B------:R-:W0:Y:S01]  /*1df0*/  LDCU UR4, c[0x0][0x3a0] ;  /* 0x00007400ff0477ac */ /* 0x000e220008000800 */
[----:B------:R-:W-:Y:S02]  /*1e00*/  IMAD.MOV.U32 R22, RZ, RZ, -0x3e000000 ;  /* 0xc2000000ff167424 */ /* 0x000fe400078e00ff */
[----:B------:R-:W-:Y:S01]  /*1e10*/  IMAD.MOV.U32 R56, RZ, RZ, R54 ;  /* 0x000000ffff387224 */ /* 0x000fe200078e0036 */
[----:B------:R-:W-:-:S03]  /*1e20*/  UMOV UR5, URZ ;  /* 0x000000ff00057c82 */ /* 0x000fc60008000000 */
[----:B0-----:R-:W5:Y:S02]  /*1e30*/  TEX.LL RZ, R42, R56, R22, UR4, 2D, 0x1 ;  /* 0x28ff0416382a7f60 */ /* 0x001f6400089e01ff */
[----:B-----5:R-:W0:Y:S02]  /*1e40*/  F2F.F64.F32 R42, R42 ;  /* 0x0000002a002a7310 */ /* 0x020e240000201800 */
.L_x_26:
[----:B------:R-:W-:Y:S05]  /*1e50*/  BSYNC.RECONVERGENT B2 ;  /* 0x0000000000027941 */ /* 0x000fea0003800200 */
.L_x_25:
[----:B------:R-:W-:Y:S05]  /*1e60*/  @!P3 BREAK.RELIABLE B1 ;  /* 0x000000000001b942 */ /* 0x000fea0003800100 */
[----:B------:R-:W-:Y:S02]  /*1e70*/  IMAD.MOV.U32 R70, RZ, RZ, 0x0 ;  /* 0x00000000ff467424 */ /* 0x000fe400078e00ff */
[----:B------:R-:W-:Y:S01]  /*1e80*/  IMAD.MOV.U32 R71, RZ, RZ, 0x3ff00000 ;  /* 0x3ff00000ff477424 */ /* 0x000fe200078e00ff */
[----:B------:R-:W-:Y:S06]  /*1e90*/  @!P3 BRA `(.L_x_27) ;  /* 0x000000000030b947 */ /* 0x000fec0003800000 */
.L_x_24:
[----:B0-----:R-:W-:Y:S02]  /*1ea0*/  IABS R37, R4 ;  /* 0x0000000400257213 */ /* 0x001fe40000000000 */
[----:B------:R-:W-:Y:S02]  /*1eb0*/  CS2R R70, SRZ ;  /* 0x0000000000467805 */ /* 0x000fe4000001ff00 */
[----:B------:R-:W-:-:S13]  /*1ec0*/  ISETP.GT.AND P2, PT, R37, R0, PT ;  /* 0x000000002500720c */ /* 0x000fda0003f44270 */
[----:B------:R-:W-:Y:S05]  /*1ed0*/  @P2 BREAK.RELIABLE B1 ;  /* 0x0000000000012942 */ /* 0x000fea0003800100 */
[----:B------:R-:W-:Y:S05]  /*1ee0*/  @P2 BRA `(.L_x_27) ;  /* 0x00000000001c2947 */ /* 0x000fea0003800000 */
[----:B------:R-:W-:Y:S05]  /*1ef0*/  BSYNC.RELIABLE B1 ;  /* 0x0000000000017941 */ /* 0x000fea0003800100 */
.L_x_23:
[----:B------:R-:W0:Y:S01]  /*1f00*/  LDCU UR4, c[0x0][0x3a0] ;  /* 0x00007400ff0477ac */ /* 0x000e220008000800 */
[----:B------:R-:W-:Y:S02]  /*1f10*/  IMAD.MOV.U32 R22, RZ, RZ, R54 ;  /* 0x000000ffff167224 */ /* 0x000fe400078e0036 */
[----:B------:R-:W-:Y:S01]  /*1f20*/  IMAD.MOV.U32 R36, RZ, RZ, -0x3e000000 ;  /* 0xc2000000ff247424 */ /* 0x000fe200078e00ff */
[----:B------:R-:W-:-:S03]  /*1f30*/  UMOV UR5, URZ ;  /* 0x000000ff00057c82 */ /* 0x000fc60008000000 */
[----:B0-----:R-:W5:Y:S02]  /*1f40*/  TEX.LL RZ, R22, R22, R36, UR4, 2D, 0x1 ;  /* 0x28ff042416167f60 */ /* 0x001f6400089e01ff */
[----:B-----5:R2:W3:Y:S02]  /*1f50*/  F2F.F64.F32 R70, R22 ;  /* 0x0000001600467310 */ /* 0x0204e40000201800 */
.L_x_27:
[----:B------:R-:W-:Y:S05]  /*1f60*/  BSYNC.RECONVERGENT B0 ;  /* 0x0000000000007941 */ /* 0x000fea0003800200 */
.L_x_22:
[----:B------:R-:W-:Y:S05]  /*1f70*/  WARPSYNC.ALL ;  /* 0x0000000000007948 */ /* 0x000fea0003800000 */
[----:B------:R-:W0:Y:S01]  /*1f80*/  LDCU UR6, c[0x0][0x3b0] ;  /* 0x00007600ff0677ac */ /* 0x000e220008000800 */
[----:B--2---:R-:W-:Y:S02]  /*1f90*/  IMAD.MOV.U32 R22, RZ, RZ, -0x3e000000 ;  /* 0xc2000000ff167424 */ /* 0x004fe400078e00ff */
[--C-:B----4-:R-:W-:Y:S01]  /*1fa0*/  IMAD.MOV.U32 R52, RZ, RZ, R48.reuse ;  /* 0x000000ffff347224 */ /* 0x110fe200078e0030 */
[----:B------:R-:W2:Y:S01]  /*1fb0*/  LDCU UR4, c[0x0][0x3a8] ;  /* 0x00007500ff0477ac */ /* 0x000ea20008000800 */
[----:B------:R-:W-:Y:S01]  /*1fc0*/  IMAD.MOV.U32 R50, RZ, RZ, R48 ;  /* 0x000000ffff327224 */ /* 0x000fe200078e0030 */
[----:B------:R-:W-:Y:S01]  /*1fd0*/  UMOV UR7, URZ ;  /* 0x000000ff00077c82 */ /* 0x000fe20008000000 */
[----:B------:R-:W-:Y:S01]  /*1fe0*/  UMOV UR5, URZ ;  /* 0x000000ff00057c82 */ /* 0x000fe20008000000 */
[----:B0-----:R-:W5:Y:S01]  /*1ff0*/  TEX.LL RZ, R60, R46, R22, UR6, 2D, 0x3 ;  /* 0x28ff06162e3c7f60 */ /* 0x001f6200089e03ff */
[----:B--2---:R-:W5:Y:S01]  /*2000*/  TEX.LL RZ, R68, R48, R22, UR4, 2D, 0x1 ;  /* 0x28ff041630447f60 */ /* 0x004f6200089e01ff */
[----:B------:R-:W5:Y:S01]  /*2010*/  TEX.LL RZ, R52, R52, R22, UR4, 2D, 0x1 ;  /* 0x28ff041634347f60 */ /* 0x000f6200089e01ff */
[----:B------:R-:W5:Y:S01]  /*2020*/  TEX.LL RZ, R50, R50, R22, UR4, 2D, 0x1 ;  /* 0x28ff041632327f60 */ /* 0x000f6200089e01ff */
[----:B------:R-:W0:Y:S01]  /*2030*/  LDC.64 R40, c[0x0][0x380] ;  /* 0x0000e000ff287b82 */ /* 0x000e220000000a00 */
[----:B------:R-:W-:-:S04]  /*2040*/  VIADD R37, R3, 0xffffffff ;  /* 0xffffffff03257836 */ /* 0x000fc80000000000 */
[----:B0-----:R-:W-:-:S06]  /*2050*/  IMAD.WIDE.U32 R36, R37, 0x10, R40 ;  /* 0x0000001025247825 */ /* 0x001fcc00078e0028 */
[----:B------:R-:W2:Y:S01]  /*2060*/  LDG.E.128 R36, desc[UR10][R36.64] ;  /* 0x0000000a24247981 */ /* 0x000ea2000c1e1d00 */
[----:B---3--:R-:W-:Y:S02]  /*2070*/  DMUL R64, R8, R70 ;  /* 0x0000004608407228 */ /* 0x008fe40000000000 */
[----:B-1----:R-:W-:Y:S02]  /*2080*/  DMUL R62, R10, R62 ;  /* 0x0000003e0a3e7228 */ /* 0x002fe40000000000 */
[-C--:B------:R-:W-:Y:S02]  /*2090*/  DMUL R72, R12, R42.reuse ;  /* 0x0000002a0c487228 */ /* 0x080fe40000000000 */
[----:B------:R-:W-:-:S04]  /*20a0*/  DMUL R42, R44, R42 ;  /* 0x0000002a2c2a7228 */ /* 0x000fc80000000000 */
[----:B------:R-:W-:Y:S01]  /*20b0*/  DFMA R62, R14, R70, R62 ;  /* 0x000000460e3e722b */ /* 0x000fe2000000003e */
[----:B------:R-:W-:-:S04]  /*20c0*/  DEPBAR.LE SB5, 0x2 ;  /* 0x0000d0800000791a */ /* 0x000fc80000000000 */
[----:B------:R-:W-:Y:S08]  /*20d0*/  F2F.F64.F32 R58, R61 ;  /* 0x0000003d003a7310 */ /* 0x000ff00000201800 */
[----:B------:R-:W-:Y:S08]  /*20e0*/  F2F.F64.F32 R60, R60 ;  /* 0x0000003c003c7310 */ /* 0x000ff00000201800 */
[----:B------:R-:W0:Y:S02]  /*20f0*/  F2F.F64.F32 R68, R68 ;  /* 0x0000004400447310 */ /* 0x000e240000201800 */
[----:B0-----:R-:W-:-:S02]  /*2100*/  DMUL R64, R68, R64 ;  /* 0x0000004044407228 */ /* 0x001fc40000000000 */
[-C--:B--2---:R-:W-:Y:S02]  /*2110*/  DMUL R74, R58, R38.reuse ;  /* 0x000000263a4a7228 */ /* 0x084fe40000000000 */
[----:B------:R-:W-:-:S06]  /*2120*/  DMUL R66, R60, R38 ;  /* 0x000000263c427228 */ /* 0x000fcc0000000000 */
[-C--:B------:R-:W-:Y:S02]  /*2130*/  DFMA R74, R60, R36.reuse, -R74 ;  /* 0x000000243c4a722b */ /* 0x080fe4000000084a */
[----:B------:R-:W-:Y:S02]  /*2140*/  DFMA R66, R58, R36, R66 ;  /* 0x000000243a42722b */ /* 0x000fe40000000042 */
[----:B------:R-:W-:-:S04]  /*2150*/  DMUL R36, R16, R68 ;  /* 0x0000004410247228 */ /* 0x000fc80000000000 */
[----:B------:R-:W-:Y:S01]  /*2160*/  DFMA R74, R74, R64, R32 ;  /* 0x000000404a4a722b */ /* 0x000fe20000000020 */
[----:B------:R-:W-:-:S04]  /*2170*/  DEPBAR.LE SB5, 0x1 ;  /* 0x0000d0400000791a */ /* 0x000fc80000000000 */
[----:B------:R-:W0:Y:S01]  /*2180*/  F2F.F64.F32 R32, R52 ;  /* 0x0000003400207310 */ /* 0x000e220000201800 */
[----:B------:R-:W-:-:S08]  /*2190*/  DMUL R36, R36, R70 ;  /* 0x0000004624247228 */ /* 0x000fd00000000000 */
[----:B0-----:R-:W-:Y:S02]  /*21a0*/  DFMA R62, R32, R62, R36 ;  /* 0x0000003e203e722b */ /* 0x001fe40000000024 */
[----:B------:R-:W-:Y:S02]  /*21b0*/  DMUL R32, R6, R68 ;  /* 0x0000004406207228 */ /* 0x000fe40000000000 */
[----:B------:R-:W-:-:S06]  /*21c0*/  DMUL R36, R18, R70 ;  /* 0x0000004612247228 */ /* 0x000fcc0000000000 */
[----:B------:R-:W-:Y:S02]  /*21d0*/  DMUL R70, R32, R70 ;  /* 0x0000004620467228 */ /* 0x000fe40000000000 */
[----:B-----5:R-:W0:Y:S01]  /*21e0*/  F2F.F64.F32 R32, R50 ;  /* 0x0000003200207310 */ /* 0x020e220000201800 */
[----:B------:R-:W-:Y:S01]  /*21f0*/  DMUL R68, R68, R36 ;  /* 0x0000002444447228 */ /* 0x000fe20000000000 */
[----:B------:R-:W-:-:S06]  /*2200*/  IMAD.WIDE.U32 R36, R3, 0x10, R40 ;  /* 0x0000001003247825 */ /* 0x000fcc00078e0028 */
[----:B------:R-:W2:Y:S01]  /*2210*/  LDG.E.128 R36, desc[UR10][R36.64] ;  /* 0x0000000a24247981 */ /* 0x000ea2000c1e1d00 */
[C---:B0-----:R-:W-:Y:S02]  /*2220*/  DMUL R72, R32.reuse, R72 ;  /* 0x0000004820487228 */ /* 0x041fe40000000000 */
[----:B------:R-:W-:Y:S01]  /*2230*/  DMUL R32, R32, R42 ;  /* 0x0000002a20207228 */ /* 0x000fe20000000000 */
[----:B------:R-:W-:-:S04]  /*2240*/  VIADD R43, R3, 0x1 ;  /* 0x00000001032b7836 */ /* 0x000fc80000000000 */
[----:B------:R-:W-:-:S06]  /*2250*/  IMAD.WIDE.U32 R40, R43, 0x10, R40 ;  /* 0x000000102b287825 */ /* 0x000fcc00078e0028 */
[----:B------:R-:W3:Y:S01]  /*2260*/  LDG.E.128 R40, desc[UR10][R40.64] ;  /* 0x0000000a28287981 */ /* 0x000ee2000c1e1d00 */
[----:B------:R-:W-:Y:S02]  /*2270*/  DFMA R66, R66, R64, R34 ;  /* 0x000000404242722b */ /* 0x000fe40000000022 */
[-C--:B--2---:R-:W-:Y:S02]  /*2280*/  DMUL R34, R58, R38.reuse ;  /* 0x000000263a227228 */ /* 0x084fe40000000000 */
[----:B------:R-:W-:-:S06]  /*2290*/  DMUL R38, R60, R38 ;  /* 0x000000263c267228 */ /* 0x000fcc0000000000 */
[-C--:B------:R-:W-:Y:S02]  /*22a0*/  DFMA R34, R60, R36.reuse, -R34 ;  /* 0x000000243c22722b */ /* 0x080fe40000000822 */
[C---:B------:R-:W-:Y:S02]  /*22b0*/  DFMA R38, R58.reuse, R36, R38 ;  /* 0x000000243a26722b */ /* 0x040fe40000000026 */
[-C--:B---3--:R-:W-:Y:S02]  /*22c0*/  DMUL R36, R58, R42.reuse ;  /* 0x0000002a3a247228 */ /* 0x088fe40000000000 */
[----:B------:R-:W-:Y:S02]  /*22d0*/  DMUL R42, R60, R42 ;  /* 0x0000002a3c2a7228 */ /* 0x000fe40000000000 */
[-C--:B------:R-:W-:Y:S02]  /*22e0*/  DFMA R24, R34, R68.reuse, R24 ;  /* 0x000000442218722b */ /* 0x080fe40000000018 */
[----:B------:R-:W-:-:S02]  /*22f0*/  DFMA R26, R38, R68, R26 ;  /* 0x00000044261a722b */ /* 0x000fc4000000001a */
[-C--:B------:R-:W-:Y:S02]  /*2300*/  DFMA R60, R60, R40.reuse, -R36 ;  /* 0x000000283c3c722b */ /* 0x080fe40000000824 */
[----:B------:R-:W-:Y:S02]  /*2310*/  DFMA R42, R58, R40, R42 ;  /* 0x000000283a2a722b */ /* 0x000fe4000000002a */
[-C--:B------:R-:W-:Y:S02]  /*2320*/  DFMA R74, -R38, R72.reuse, R74 ;  /* 0x00000048264a722b */ /* 0x080fe4000000014a */
[----:B------:R-:W-:Y:S02]  /*2330*/  DFMA R34, R34, R72, R66 ;  /* 0x000000482222722b */ /* 0x000fe40000000042 */
[-C--:B------:R-:W-:Y:S02]  /*2340*/  DFMA R26, R60, R32.reuse, R26 ;  /* 0x000000203c1a722b */ /* 0x080fe4000000001a */
[----:B------:R-:W-:-:S02]  /*2350*/  DFMA R24, -R42, R32, R24 ;  /* 0x000000202a18722b */ /* 0x000fc40000000118 */
[-C--:B------:R-:W-:Y:S02]  /*2360*/  DFMA R28, R60, R70.reuse, R28 ;  /* 0x000000463c1c722b */ /* 0x080fe4000000001c */
[----:B------:R-:W-:Y:S02]  /*2370*/  DFMA R30, R42, R70, R30 ;  /* 0x000000462a1e722b */ /* 0x000fe4000000001e */
[-C--:B------:R-:W-:Y:S02]  /*2380*/  DFMA R32, R60, R62.reuse, R74 ;  /* 0x0000003e3c20722b */ /* 0x080fe4000000004a */
[----:B------:R-:W-:-:S11]  /*2390*/  DFMA R34, R42, R62, R34 ;  /* 0x0000003e2a22722b */ /* 0x000fd60000000022 */
.L_x_21:
[----:B------:R-:W-:Y:S02]  /*23a0*/  VIADD R5, R5, 0x1 ;  /* 0x0000000105057836 */ /* 0x000fe40000000000 */
[----:B------:R-:W-:Y:S02]  /*23b0*/  IMAD R3, R20, 0x3, R3 ;  /* 0x0000000314037824 */ /* 0x000fe400078e0203 */
[----:B------:R-:W-:Y:S01]  /*23c0*/  VIADD R2, R2, 0x1 ;  /* 0x0000000102027836 */ /* 0x000fe20000000000 */
[----:B------:R-:W-:Y:S06]  /*23d0*/  @P1 BRA `(.L_x_28) ;  /* 0xfffffff800081947 */ /* 0x000fec000383ffff */
.L_x_20:
[----:B------:R-:W0:Y:S02]  /*23e0*/  LDC R0, c[0x0][0x360] ;  /* 0x0000d800ff007b82 */ /* 0x000e240000000800 */
[----:B0-----:R-:W-:-:S13]  /*23f0*/  ISETP.GE.U32.AND P0, PT, R0, 0x2, PT ;  /* 0x000000020000780c */ /* 0x001fda0003f06070 */
[----:B------:R-:W-:Y:S05]  /*2400*/  @!P0 BRA `(.L_x_29) ;  /* 0x0000000000f08947 */ /* 0x000fea0003800000 */
[----:B------:R-:W-:Y:S01]  /*2410*/  IMAD.MOV.U32 R5, RZ, RZ, -0x100 ;  /* 0xffffff00ff057424 */ /* 0x000fe200078e00ff */
[----:B------:R-:W-:Y:S02]  /*2420*/  SHF.R.U32.HI R4, RZ, 0x1, R0 ;  /* 0x00000001ff047819 */ /* 0x000fe40000011600 */
[C---:B------:R-:W-:Y:S01]  /*2430*/  ISETP.GT.U32.AND P1, PT, R0.reuse, 0x3, PT ;  /* 0x000000030000780c */ /* 0x040fe20003f24070 */
[----:B------:R-:W-:-:S05]  /*2440*/  IMAD R5, R0, R5, 0x201f ;  /* 0x0000201f00057424 */ /* 0x000fca00078e0205 */
[----:B------:R-:W-:Y:S04]  /*2450*/  SHFL.DOWN PT, R3, R33, R4, R5 ;  /* 0x0800000421037389 */ /* 0x000fe800000e0005 */
[----:B------:R-:W0:Y:S02]  /*2460*/  SHFL.DOWN PT, R2, R32, R4, R5 ;  /* 0x0800000420027389 */ /* 0x000e2400000e0005 */
[----:B0-----:R-:W-:Y:S01]  /*2470*/  DADD R32, R32, R2 ;  /* 0x0000000020207229 */ /* 0x001fe20000000002 */
[----:B------:R-:W-:Y:S10]  /*2480*/  @!P1 BRA `(.L_x_29) ;  /* 0x0000000000d09947 */ /* 0x000ff40003800000 */
[----:B------:R-:W-:Y:S02]  /*2490*/  SHF.R.U32.HI R4, RZ, 0x2, R0 ;  /* 0x00000002ff047819 */ /* 0x000fe40000011600 */
[----:B------:R-:W-:-:S03]  /*24a0*/  ISETP.GE.U32.AND P1, PT, R0, 0x8, PT ;  /* 0x000000080000780c */ /* 0x000fc60003f26070 */
[----:B------:R-:W-:Y:S04]  /*24b0*/  SHFL.DOWN PT, R3, R33, R4, R5 ;  /* 0x0800000421037389 */ /* 0x000fe800000e0005 */
[----:B------:R-:W0:Y:S02]  /*24c0*/  SHFL.DOWN PT, R2, R32, R4, R5 ;  /* 0x0800000420027389 */ /* 0x000e2400000e0005 */
[----:B0-----:R-:W-:-:S04]  /*24d0*/  DADD R32, R32, R2 ;  /* 0x0000000020207229 */ /* 0x001fc80000000002 */
[----:B------:R-:W-:Y:S07]  /*24e0*/  @!P1 BRA `(.L_x_29) ;  /* 0x0000000000b89947 */ /* 0x000fee0003800000 */
        /* <DEDUP_REMOVED lines=42> */
[----:B------:R-:W-:-:S05]  /*2790*/  SHF.R.U32.HI R4, RZ, 0xa, R0 ;  /* 0x0000000aff047819 */ /* 0x000fca0000011600 */
[----:B------:R-:W-:Y:S04]  /*27a0*/  SHFL.DOWN PT, R3, R33, R4, R5 ;  /* 0x0800000421037389 */ /* 0x000fe800000e0005 */
[----:B------:R-:W0:Y:S02]  /*27b0*/  SHFL.DOWN PT, R2, R32, R4, R5 ;  /* 0x0800000420027389 */ /* 0x000e2400000e0005 */
[----:B0-----:R-:W-:-:S11]  /*27c0*/  DADD R32, R32, R2 ;  /* 0x0000000020207229 */ /* 0x001fd60000000002 */
.L_x_29:
[----:B------:R-:W-:Y:S05]  /*27d0*/  @!P0 BRA `(.L_x_30) ;  /* 0x0000000000f08947 */ /* 0x000fea0003800000 */
[----:B------:R-:W-:Y:S01]  /*27e0*/  IMAD.MOV.U32 R3, RZ, RZ, -0x100 ;  /* 0xffffff00ff037424 */ /* 0x000fe200078e00ff */
[----:B------:R-:W-:Y:S02]  /*27f0*/  SHF.R.U32.HI R4, RZ, 0x1, R0 ;  /* 0x00000001ff047819 */ /* 0x000fe40000011600 */
[C---:B------:R-:W-:Y:S01]  /*2800*/  ISETP.GE.U32.AND P1, PT, R0.reuse, 0x4, PT ;  /* 0x000000040000780c */ /* 0x040fe20003f26070 */
        /* <DEDUP_REMOVED lines=57> */
.L_x_30:
        /* <DEDUP_REMOVED lines=61> */
.L_x_31:
        /* <DEDUP_REMOVED lines=61> */
.L_x_32:
        /* <DEDUP_REMOVED lines=61> */
.L_x_33:
        /* <DEDUP_REMOVED lines=61> */
.L_x_34:
[----:B------:R-:W0:Y:S02]  /*3ae0*/  S2R R0, SR_TID.X ;  /* 0x0000000000007919 */ /* 0x000e240000002100 */
[----:B0-----:R-:W-:-:S13]  /*3af0*/  ISETP.NE.AND P0, PT, R0, RZ, PT ;  /* 0x000000ff0000720c */ /* 0x001fda0003f05270 */
[----:B------:R-:W-:Y:S05]  /*3b00*/  @P0 EXIT ;  /* 0x000000000000094d */ /* 0x000fea0003800000 */
[----:B------:R-:W0:Y:S01]  /*3b10*/  S2UR UR5, SR_CgaCtaId ;  /* 0x00000000000579c3 */ /* 0x000e220000008800 */
[----:B------:R-:W-:-:S07]  /*3b20*/  UMOV UR4, 0x400 ;  /* 0x0000040000047882 */ /* 0x000fce0000000000 */
[----:B------:R-:W1:Y:S01]  /*3b30*/  LDC.64 R6, c[0x0][0x388] ;  /* 0x0000e200ff067b82 */ /* 0x000e620000000a00 */
[----:B0-----:R-:W-:-:S09]  /*3b40*/  ULEA UR4, UR5, UR4, 0x18 ;  /* 0x0000000405047291 */ /* 0x001fd2000f8ec0ff */
[----:B------:R-:W0:Y:S02]  /*3b50*/  LDS R3, [UR4+0x30] ;  /* 0x00003004ff037984 */ /* 0x000e240008000800 */
[C---:B0-----:R-:W-:Y:S02]  /*3b60*/  VIADD R5, R3.reuse, 0x1 ;  /* 0x0000000103057836 */ /* 0x041fe40000000000 */
[C---:B------:R-:W-:Y:S02]  /*3b70*/  VIADD R9, R3.reuse, 0x2 ;  /* 0x0000000203097836 */ /* 0x040fe40000000000 */
[----:B-1----:R-:W-:-:S04]  /*3b80*/  IMAD.WIDE.U32 R2, R3, 0x10, R6 ;  /* 0x0000001003027825 */ /* 0x002fc800078e0006 */
[--C-:B------:R-:W-:Y:S01]  /*3b90*/  IMAD.WIDE.U32 R4, R5, 0x10, R6.reuse ;  /* 0x0000001005047825 */ /* 0x100fe200078e0006 */
[----:B------:R-:W-:Y:S03]  /*3ba0*/  STG.E.128 desc[UR10][R2.64], R32 ;  /* 0x0000002002007986 */ /* 0x000fe6000c101d0a */
[----:B------:R-:W-:Y:S01]  /*3bb0*/  IMAD.WIDE.U32 R6, R9, 0x10, R6 ;  /* 0x0000001009067825 */ /* 0x000fe200078e0006 */
[----:B------:R-:W-:Y:S04]  /*3bc0*/  STG.E.128 desc[UR10][R4.64], R28 ;  /* 0x0000001c04007986 */ /* 0x000fe8000c101d0a */
[----:B------:R-:W-:Y:S01]  /*3bd0*/  STG.E.128 desc[UR10][R6.64], R24 ;  /* 0x0000001806007986 */ /* 0x000fe2000c101d0a */
[----:B------:R-:W-:Y:S05]  /*3be0*/  EXIT ;  /* 0x000000000000794d */ /* 0x000fea0003800000 */
        .weak           $__internal_0_$__cuda_sm20_dblrcp_rn_slowpath_v3
        .type           $__internal_0_$__cuda_sm20_dblrcp_rn_slowpath_v3,@function
        .size           $__internal_0_$__cuda_sm20_dblrcp_rn_slowpath_v3,($__internal_1_$__cuda_sm20_div_rn_f64_full - $__internal_0_$__cuda_sm20_dblrcp_rn_slowpath_v3)
$__internal_0_$__cuda_sm20_dblrcp_rn_slowpath_v3:
[----:B------:R-:W-:Y:S01]  /*3bf0*/  IMAD.MOV.U32 R10, RZ, RZ, R4 ;  /* 0x000000ffff0a7224 */ /* 0x000fe200078e0004 */
[----:B------:R-:W-:Y:S01]  /*3c00*/  BSSY.RECONVERGENT B2, `(.L_x_35) ;  /* 0x0000026000027945 */ /* 0x000fe20003800200 */
[----:B------:R-:W-:-:S06]  /*3c10*/  IMAD.MOV.U32 R11, RZ, RZ, R5 ;  /* 0x000000ffff0b7224 */ /* 0x000fcc00078e0005 */
[----:B------:R-:W-:-:S14]  /*3c20*/  DSETP.GTU.AND P0, PT, |R10|, +INF , PT ;  /* 0x7ff000000a00742a */ /* 0x000fdc0003f0c200 */
[----:B------:R-:W-:Y:S05]  /*3c30*/  @P0 BRA `(.L_x_36) ;  /* 0x0000000000800947 */ /* 0x000fea0003800000 */
[----:B------:R-:W-:-:S05]  /*3c40*/  LOP3.LUT R6, R5, 0x7fffffff, RZ, 0xc0, !PT ;  /* 0x7fffffff05067812 */ /* 0x000fca00078ec0ff */
[----:B------:R-:W-:-:S05]  /*3c50*/  VIADD R4, R6, 0xffffffff ;  /* 0xffffffff06047836 */ /* 0x000fca0000000000 */
[----:B------:R-:W-:-:S13]  /*3c60*/  ISETP.GE.U32.AND P0, PT, R4, 0x7fefffff, PT ;  /* 0x7fefffff0400780c */ /* 0x000fda0003f06070 */
[----:B------:R-:W-:Y:S01]  /*3c70*/  @P0 LOP3.LUT R5, R11, 0x7ff00000, RZ, 0x3c, !PT ;  /* 0x7ff000000b050812 */ /* 0x000fe200078e3cff */
[----:B------:R-:W-:Y:S01]  /*3c80*/  @P0 IMAD.MOV.U32 R4, RZ, RZ, RZ ;  /* 0x000000ffff040224 */ /* 0x000fe200078e00ff */
[----:B------:R-:W-:Y:S06]  /*3c90*/  @P0 BRA `(.L_x_37) ;  /* 0x0000000000700947 */ /* 0x000fec0003800000 */
[----:B------:R-:W-:-:S13]  /*3ca0*/  ISETP.GE.U32.AND P0, PT, R6, 0x1000001, PT ;  /* 0x010000010600780c */ /* 0x000fda0003f06070 */
[----:B------:R-:W-:Y:S05]  /*3cb0*/  @!P0 BRA `(.L_x_38) ;  /* 0x0000000000388947 */ /* 0x000fea0003800000 */
[----:B------:R-:W-:Y:S02]  /*3cc0*/  VIADD R5, R11, 0xc0200000 ;  /* 0xc02000000b057836 */ /* 0x000fe40000000000 */
[----:B------:R-:W-:Y:S02]  /*3cd0*/  IMAD.MOV.U32 R4, RZ, RZ, R10 ;  /* 0x000000ffff047224 */ /* 0x000fe400078e000a */
[----:B------:R-:W0:Y:S01]  /*3ce0*/  MUFU.RCP64H R7, R5 ;  /* 0x0000000500077308 */ /* 0x000e220000001800 */
[----:B------:R-:W-:-:S06]  /*3cf0*/  IMAD.MOV.U32 R6, RZ, RZ, R9 ;  /* 0x000000ffff067224 */ /* 0x000fcc00078e0009 */
[----:B0-----:R-:W-:-:S08]  /*3d00*/  DFMA R8, -R4, R6, 1 ;  /* 0x3ff000000408742b */ /* 0x001fd00000000106 */
[----:B------:R-:W-:-:S08]  /*3d10*/  DFMA R8, R8, R8, R8 ;  /* 0x000000080808722b */ /* 0x000fd00000000008 */
[----:B------:R-:W-:-:S08]  /*3d20*/  DFMA R8, R6, R8, R6 ;  /* 0x000000080608722b */ /* 0x000fd00000000006 */
[----:B------:R-:W-:-:S08]  /*3d30*/  DFMA R6, -R4, R8, 1 ;  /* 0x3ff000000406742b */ /* 0x000fd00000000108 */
[----:B------:R-:W-:-:S08]  /*3d40*/  DFMA R6, R8, R6, R8 ;  /* 0x000000060806722b */ /* 0x000fd00000000008 */
[----:B------:R-:W-:-:S08]  /*3d50*/  DMUL R6, R6, 2.2250738585072013831e-308 ;  /* 0x0010000006067828 */ /* 0x000fd00000000000 */
[----:B------:R-:W-:-:S08]  /*3d60*/  DFMA R8, -R10, R6, 1 ;  /* 0x3ff000000a08742b */ /* 0x000fd00000000106 */
[----:B------:R-:W-:-:S08]  /*3d70*/  DFMA R8, R8, R8, R8 ;  /* 0x000000080808722b */ /* 0x000fd00000000008 */
[----:B------:R-:W-:Y:S01]  /*3d80*/  DFMA R4, R6, R8, R6 ;  /* 0x000000080604722b */ /* 0x000fe20000000006 */
[----:B------:R-:W-:Y:S10]  /*3d90*/  BRA `(.L_x_37) ;  /* 0x0000000000307947 */ /* 0x000ff40003800000 */
.L_x_38:
[----:B------:R-:W-:Y:S01]  /*3da0*/  DMUL R6, R10, 8.11296384146066816958e+31 ;  /* 0x469000000a067828 */ /* 0x000fe20000000000 */
[----:B------:R-:W-:-:S05]  /*3db0*/  IMAD.MOV.U32 R4, RZ, RZ, R9 ;  /* 0x000000ffff047224 */ /* 0x000fca00078e0009 */
[----:B------:R-:W0:Y:S02]  /*3dc0*/  MUFU.RCP64H R5, R7 ;  /* 0x0000000700057308 */ /* 0x000e240000001800 */
[----:B0-----:R-:W-:-:S08]  /*3dd0*/  DFMA R8, -R6, R4, 1 ;  /* 0x3ff000000608742b */ /* 0x001fd00000000104 */
[----:B------:R-:W-:-:S08]  /*3de0*/  DFMA R8, R8, R8, R8 ;  /* 0x000000080808722b */ /* 0x000fd00000000008 */
[----:B------:R-:W-:-:S08]  /*3df0*/  DFMA R8, R4, R8, R4 ;  /* 0x000000080408722b */ /* 0x000fd00000000004 */
[----:B------:R-:W-:-:S08]  /*3e00*/  DFMA R4, -R6, R8, 1 ;  /* 0x3ff000000604742b */ /* 0x000fd00000000108 */
[----:B------:R-:W-:-:S08]  /*3e10*/  DFMA R4, R8, R4, R8 ;  /* 0x000000040804722b */ /* 0x000fd00000000008 */
[----:B------:R-:W-:Y:S01]  /*3e20*/  DMUL R4, R4, 8.11296384146066816958e+31 ;  /* 0x4690000004047828 */ /* 0x000fe20000000000 */
[----:B------:R-:W-:Y:S10]  /*3e30*/  BRA `(.L_x_37) ;  /* 0x0000000000087947 */ /* 0x000ff40003800000 */
.L_x_36:
[----:B------:R-:W-:Y:S01]  /*3e40*/  LOP3.LUT R5, R11, 0x80000, RZ, 0xfc, !PT ;  /* 0x000800000b057812 */ /* 0x000fe200078efcff */
[----:B------:R-:W-:-:S07]  /*3e50*/  IMAD.MOV.U32 R4, RZ, RZ, R10 ;  /* 0x000000ffff047224 */ /* 0x000fce00078e000a */
.L_x_37:
[----:B------:R-:W-:Y:S05]  /*3e60*/  BSYNC.RECONVERGENT B2 ;  /* 0x0000000000027941 */ /* 0x000fea0003800200 */
.L_x_35:
[----:B------:R-:W-:Y:S02]  /*3e70*/  IMAD.MOV.U32 R20, RZ, RZ, R4 ;  /* 0x000000ffff147224 */ /* 0x000fe400078e0004 */
[----:B------:R-:W-:Y:S02]  /*3e80*/  IMAD.MOV.U32 R21, RZ, RZ, R5 ;  /* 0x000000ffff157224 */ /* 0x000fe400078e0005 */
[----:B------:R-:W-:Y:S02]  /*3e90*/  IMAD.MOV.U32 R4, RZ, RZ, R2 ;  /* 0x000000ffff047224 */ /* 0x000fe400078e0002 */
[----:B------:R-:W-:-:S04]  /*3ea0*/  IMAD.MOV.U32 R5, RZ, RZ, 0x0 ;  /* 0x00000000ff057424 */ /* 0x000fc800078e00ff */
[----:B------:R-:W-:Y:S05]  /*3eb0*/  RET.REL.NODEC R4 `(_Z14_matmult2_cudaPK7double2PS_yyyyyPKdPK6float3) ;  /* 0xffffffc004507950 */ /* 0x000fea0003c3ffff */
        .weak           $__internal_1_$__cuda_sm20_div_rn_f64_full
        .type           $__internal_1_$__cuda_sm20_div_rn_f64_full,@function
        .size           $__internal_1_$__cuda_sm20_div_rn_f64_full,($_Z14_matmult2_cudaPK7double2PS_yyyyyPKdPK6float3$__internal_accurate_pow - $__internal_1_$__cuda_sm20_div_rn_f64_full)
$__internal_1_$__cuda_sm20_div_rn_f64_full:
[C---:B------:R-:W-:Y:S01]  /*3ec0*/  FSETP.GEU.AND P1, PT, |R11|.reuse, 1.469367938527859385e-39, PT ;  /* 0x001000000b00780b */ /* 0x040fe20003f2e200 */
[----:B------:R-:W-:Y:S01]  /*3ed0*/  IMAD.MOV.U32 R38, RZ, RZ, 0x1 ;  /* 0x00000001ff267424 */ /* 0x000fe200078e00ff */
[----:B------:R-:W-:Y:S01]  /*3ee0*/  LOP3.LUT R20, R11, 0x800fffff, RZ, 0xc0, !PT ;  /* 0x800fffff0b147812 */ /* 0x000fe200078ec0ff */
[----:B------:R-:W-:Y:S01]  /*3ef0*/  IMAD.MOV.U32 R47, RZ, RZ, 0x1ca00000 ;  /* 0x1ca00000ff2f7424 */ /* 0x000fe200078e00ff */
[C---:B------:R-:W-:Y:S01]  /*3f00*/  FSETP.GEU.AND P3, PT, |R37|.reuse, 1.469367938527859385e-39, PT ;  /* 0x001000002500780b */ /* 0x040fe20003f6e200 */
[----:B------:R-:W-:Y:S01]  /*3f10*/  BSSY.RECONVERGENT B2, `(.L_x_39) ;  /* 0x0000053000027945 */ /* 0x000fe20003800200 */
[----:B------:R-:W-:Y:S01]  /*3f20*/  LOP3.LUT R21, R20, 0x3ff00000, RZ, 0xfc, !PT ;  /* 0x3ff0000014157812 */ /* 0x000fe200078efcff */
[----:B------:R-:W-:Y:S01]  /*3f30*/  IMAD.MOV.U32 R20, RZ, RZ, R10 ;  /* 0x000000ffff147224 */ /* 0x000fe200078e000a */
[----:B------:R-:W-:Y:S02]  /*3f40*/  LOP3.LUT R27, R37, 0x7ff00000, RZ, 0xc0, !PT ;  /* 0x7ff00000251b7812 */ /* 0x000fe400078ec0ff */
[----:B------:R-:W-:-:S03]  /*3f50*/  LOP3.LUT R48, R11, 0x7ff00000, RZ, 0xc0, !PT ;  /* 0x7ff000000b307812 */ /* 0x000fc600078ec0ff */
[----:B------:R-:W-:Y:S01]  /*3f60*/  @!P1 DMUL R20, R10, 8.98846567431157953865e+307 ;  /* 0x7fe000000a149828 */ /* 0x000fe20000000000 */
[----:B------:R-:W-:Y:S01]  /*3f70*/  ISETP.GE.U32.AND P2, PT, R27, R48, PT ;  /* 0x000000301b00720c */ /* 0x000fe20003f46070 */
[----:B------:R-:W-:Y:S02]  /*3f80*/  IMAD.MOV.U32 R46, RZ, RZ, R27 ;  /* 0x000000ffff2e7224 */ /* 0x000fe400078e001b */
[----:B------:R-:W-:Y:S02]  /*3f90*/  @!P3 LOP3.LUT R42, R11, 0x7ff00000, RZ, 0xc0, !PT ;  /* 0x7ff000000b2ab812 */ /* 0x000fe400078ec0ff */
[----:B------:R-:W0:Y:S02]  /*3fa0*/  MUFU.RCP64H R39, R21 ;  /* 0x0000001500277308 */ /* 0x000e240000001800 */
[----:B------:R-:W-:-:S04]  /*3fb0*/  @!P3 ISETP.GE.U32.AND P5, PT, R27, R42, PT ;  /* 0x0000002a1b00b20c */ /* 0x000fc80003fa6070 */
[----:B------:R-:W-:-:S04]  /*3fc0*/  @!P3 SEL R35, R47, 0x63400000, !P5 ;  /* 0x634000002f23b807 */ /* 0x000fc80006800000 */
[----:B------:R-:W-:Y:S01]  /*3fd0*/  @!P3 LOP3.LUT R35, R35, 0x80000000, R37, 0xf8, !PT ;  /* 0x800000002323b812 */ /* 0x000fe200078ef825 */
[----:B0-----:R-:W-:-:S08]  /*3fe0*/  DFMA R40, R38, -R20, 1 ;  /* 0x3ff000002628742b */ /* 0x001fd00000000814 */
[----:B------:R-:W-:-:S08]  /*3ff0*/  DFMA R40, R40, R40, R40 ;  /* 0x000000282828722b */ /* 0x000fd00000000028 */
[----:B------:R-:W-:Y:S01]  /*4000*/  DFMA R42, R38, R40, R38 ;  /* 0x00000028262a722b */ /* 0x000fe20000000026 */
[----:B------:R-:W-:Y:S01]  /*4010*/  SEL R39, R47, 0x63400000, !P2 ;  /* 0x634000002f277807 */ /* 0x000fe20005000000 */
[----:B------:R-:W-:Y:S01]  /*4020*/  IMAD.MOV.U32 R38, RZ, RZ, R36 ;  /* 0x000000ffff267224 */ /* 0x000fe200078e0024 */
[----:B------:R-:W-:Y:S01]  /*4030*/  @!P3 LOP3.LUT R41, R35, 0x100000, RZ, 0xfc, !PT ;  /* 0x001000002329b812 */ /* 0x000fe200078efcff */
[----:B------:R-:W-:Y:S01]  /*4040*/  @!P3 IMAD.MOV.U32 R40, RZ, RZ, RZ ;  /* 0x000000ffff28b224 */ /* 0x000fe200078e00ff */
[----:B------:R-:W-:Y:S01]  /*4050*/  LOP3.LUT R39, R39, 0x800fffff, R37, 0xf8, !PT ;  /* 0x800fffff27277812 */ /* 0x000fe200078ef825 */
[----:B------:R-:W-:Y:S02]  /*4060*/  IMAD.MOV.U32 R35, RZ, RZ, R48 ;  /* 0x000000ffff237224 */ /* 0x000fe400078e0030 */
[----:B------:R-:W-:Y:S01]  /*4070*/  DFMA R44, R42, -R20, 1 ;  /* 0x3ff000002a2c742b */ /* 0x000fe20000000814 */
[----:B------:R-:W-:Y:S02]  /*4080*/  @!P1 LOP3.LUT R35, R21, 0x7ff00000, RZ, 0xc0, !PT ;  /* 0x7ff0000015239812 */ /* 0x000fe400078ec0ff */
[----:B------:R-:W-:-:S03]  /*4090*/  @!P3 DFMA R38, R38, 2, -R40 ;  /* 0x400000002626b82b */ /* 0x000fc60000000828 */
[----:B------:R-:W-:Y:S02]  /*40a0*/  VIADD R49, R35, 0xffffffff ;  /* 0xffffffff23317836 */ /* 0x000fe40000000000 */
[----:B------:R-:W-:-:S05]  /*40b0*/  DFMA R44, R42, R44, R42 ;  /* 0x0000002c2a2c722b */ /* 0x000fca000000002a */
[----:B------:R-:W-:-:S03]  /*40c0*/  @!P3 LOP3.LUT R46, R39, 0x7ff00000, RZ, 0xc0, !PT ;  /* 0x7ff00000272eb812 */ /* 0x000fc600078ec0ff */
[----:B------:R-:W-:Y:S02]  /*40d0*/  DMUL R40, R44, R38 ;  /* 0x000000262c287228 */ /* 0x000fe40000000000 */
[----:B------:R-:W-:-:S05]  /*40e0*/  VIADD R48, R46, 0xffffffff ;  /* 0xffffffff2e307836 */ /* 0x000fca0000000000 */
[----:B------:R-:W-:Y:S01]  /*40f0*/  ISETP.GT.U32.AND P1, PT, R48, 0x7feffffe, PT ;  /* 0x7feffffe3000780c */ /* 0x000fe20003f24070 */
[----:B------:R-:W-:-:S03]  /*4100*/  DFMA R42, R40, -R20, R38 ;  /* 0x80000014282a722b */ /* 0x000fc60000000026 */
[----:B------:R-:W-:-:S05]  /*4110*/  ISETP.GT.U32.OR P1, PT, R49, 0x7feffffe, P1 ;  /* 0x7feffffe3100780c */ /* 0x000fca0000f24470 */
[----:B------:R-:W-:-:S08]  /*4120*/  DFMA R40, R44, R42, R40 ;  /* 0x0000002a2c28722b */ /* 0x000fd00000000028 */
[----:B------:R-:W-:Y:S05]  /*4130*/  @P1 BRA `(.L_x_40) ;  /* 0x00000000006c1947 */ /* 0x000fea0003800000 */
[----:B------:R-:W-:-:S04]  /*4140*/  LOP3.LUT R36, R11, 0x7ff00000, RZ, 0xc0, !PT ;  /* 0x7ff000000b247812 */ /* 0x000fc800078ec0ff */
[CC--:B------:R-:W-:Y:S02]  /*4150*/  VIADDMNMX R35, R27.reuse, -R36.reuse, 0xb9600000, !PT ;  /* 0xb96000001b237446 */ /* 0x0c0fe40007800924 */
[----:B------:R-:W-:Y:S02]  /*4160*/  ISETP.GE.U32.AND P1, PT, R27, R36, PT ;  /* 0x000000241b00720c */ /* 0x000fe40003f26070 */
[----:B------:R-:W-:Y:S02]  /*4170*/  VIMNMX R35, PT, PT, R35, 0x46a00000, PT ;  /* 0x46a0000023237848 */ /* 0x000fe40003fe0100 */
[----:B------:R-:W-:-:S05]  /*4180*/  SEL R36, R47, 0x63400000, !P1 ;  /* 0x634000002f247807 */ /* 0x000fca0004800000 */
[----:B------:R-:W-:Y:S02]  /*4190*/  IMAD.IADD R35, R35, 0x1, -R36 ;  /* 0x0000000123237824 */ /* 0x000fe400078e0a24 */
[----:B------:R-:W-:Y:S02]  /*41a0*/  IMAD.MOV.U32 R36, RZ, RZ, RZ ;  /* 0x000000ffff247224 */ /* 0x000fe400078e00ff */
[----:B------:R-:W-:-:S06]  /*41b0*/  VIADD R37, R35, 0x7fe00000 ;  /* 0x7fe0000023257836 */ /* 0x000fcc0000000000 */
[----:B------:R-:W-:-:S10]  /*41c0*/  DMUL R42, R40, R36 ;  /* 0x00000024282a7228 */ /* 0x000fd40000000000 */
[----:B------:R-:W-:-:S13]  /*41d0*/  FSETP.GTU.AND P1, PT, |R43|, 1.469367938527859385e-39, PT ;  /* 0x001000002b00780b */ /* 0x000fda0003f2c200 */
[----:B------:R-:W-:Y:S05]  /*41e0*/  @P1 BRA `(.L_x_41) ;  /* 0x0000000000941947 */ /* 0x000fea0003800000 */
[----:B------:R-:W-:Y:S01]  /*41f0*/  DFMA R20, R40, -R20, R38 ;  /* 0x800000142814722b */ /* 0x000fe20000000026 */
[----:B------:R-:W-:-:S09]  /*4200*/  IMAD.MOV.U32 R36, RZ, RZ, RZ ;  /* 0x000000ffff247224 */ /* 0x000fd200078e00ff */
[C---:B------:R-:W-:Y:S02]  /*4210*/  FSETP.NEU.AND P1, PT, R21.reuse, RZ, PT ;  /* 0x000000ff1500720b */ /* 0x040fe40003f2d000 */
[----:B------:R-:W-:-:S04]  /*4220*/  LOP3.LUT R27, R21, 0x80000000, R11, 0x48, !PT ;  /* 0x80000000151b7812 */ /* 0x000fc800078e480b */
[----:B------:R-:W-:-:S07]  /*4230*/  LOP3.LUT R37, R27, R37, RZ, 0xfc, !PT ;  /* 0x000000251b257212 */ /* 0x000fce00078efcff */
[----:B------:R-:W-:Y:S05]  /*4240*/  @!P1 BRA `(.L_x_41) ;  /* 0x00000000007c9947 */ /* 0x000fea0003800000 */
[----:B------:R-:W-:Y:S01]  /*4250*/  IMAD.MOV R11, RZ, RZ, -R35 ;  /* 0x000000ffff0b7224 */ /* 0x000fe200078e0a23 */
[----:B------:R-:W-:Y:S01]  /*4260*/  DMUL.RP R36, R40, R36 ;  /* 0x0000002428247228 */ /* 0x000fe20000008000 */
[----:B------:R-:W-:-:S06]  /*4270*/  IMAD.MOV.U32 R10, RZ, RZ, RZ ;  /* 0x000000ffff0a7224 */ /* 0x000fcc00078e00ff */
[----:B------:R-:W-:-:S03]  /*4280*/  DFMA R10, R42, -R10, R40 ;  /* 0x8000000a2a0a722b */ /* 0x000fc60000000028 */
[----:B------:R-:W-:-:S03]  /*4290*/  LOP3.LUT R27, R37, R27, RZ, 0x3c, !PT ;  /* 0x0000001b251b7212 */ /* 0x000fc600078e3cff */
[----:B------:R-:W-:-:S04]  /*42a0*/  IADD3 R10, PT, PT, -R35, -0x43300000, RZ ;  /* 0xbcd00000230a7810 */ /* 0x000fc80007ffe1ff */
[----:B------:R-:W-:-:S04]  /*42b0*/  FSETP.NEU.AND P1, PT, |R11|, R10, PT ;  /* 0x0000000a0b00720b */ /* 0x000fc80003f2d200 */
[----:B------:R-:W-:Y:S02]  /*42c0*/  FSEL R42, R36, R42, !P1 ;  /* 0x0000002a242a7208 */ /* 0x000fe40004800000 */
[----:B------:R-:W-:Y:S01]  /*42d0*/  FSEL R43, R27, R43, !P1 ;  /* 0x0000002b1b2b7208 */ /* 0x000fe20004800000 */
[----:B------:R-:W-:Y:S06]  /*42e0*/  BRA `(.L_x_41) ;  /* 0x0000000000547947 */ /* 0x000fec0003800000 */
.L_x_40:
[----:B------:R-:W-:-:S14]  /*42f0*/  DSETP.NAN.AND P1, PT, R36, R36, PT ;  /* 0x000000242400722a */ /* 0x000fdc0003f28000 */
[----:B------:R-:W-:Y:S05]  /*4300*/  @P1 BRA `(.L_x_42) ;  /* 0x0000000000441947 */ /* 0x000fea0003800000 */
[----:B------:R-:W-:-:S14]  /*4310*/  DSETP.NAN.AND P1, PT, R10, R10, PT ;  /* 0x0000000a0a00722a */ /* 0x000fdc0003f28000 */
[----:B------:R-:W-:Y:S05]  /*4320*/  @P1 BRA `(.L_x_43) ;  /* 0x0000000000301947 */ /* 0x000fea0003800000 */
[----:B------:R-:W-:Y:S01]  /*4330*/  ISETP.NE.AND P1, PT, R46, R35, PT ;  /* 0x000000232e00720c */ /* 0x000fe20003f25270 */
[----:B------:R-:W-:Y:S02]  /*4340*/  IMAD.MOV.U32 R42, RZ, RZ, 0x0 ;  /* 0x00000000ff2a7424 */ /* 0x000fe400078e00ff */
[----:B------:R-:W-:-:S10]  /*4350*/  IMAD.MOV.U32 R43, RZ, RZ, -0x80000 ;  /* 0xfff80000ff2b7424 */ /* 0x000fd400078e00ff */
[----:B------:R-:W-:Y:S05]  /*4360*/  @!P1 BRA `(.L_x_41) ;  /* 0x0000000000349947 */ /* 0x000fea0003800000 */
[----:B------:R-:W-:Y:S02]  /*4370*/  ISETP.NE.AND P1, PT, R46, 0x7ff00000, PT ;  /* 0x7ff000002e00780c */ /* 0x000fe40003f25270 */
[----:B------:R-:W-:Y:S02]  /*4380*/  LOP3.LUT R43, R37, 0x80000000, R11, 0x48, !PT ;  /* 0x80000000252b7812 */ /* 0x000fe400078e480b */
[----:B------:R-:W-:-:S13]  /*4390*/  ISETP.EQ.OR P1, PT, R35, RZ, !P1 ;  /* 0x000000ff2300720c */ /* 0x000fda0004f22670 */
[----:B------:R-:W-:Y:S01]  /*43a0*/  @P1 LOP3.LUT R10, R43, 0x7ff00000, RZ, 0xfc, !PT ;  /* 0x7ff000002b0a1812 */ /* 0x000fe200078efcff */
[----:B------:R-:W-:Y:S02]  /*43b0*/  @!P1 IMAD.MOV.U32 R42, RZ, RZ, RZ ;  /* 0x000000ffff2a9224 */ /* 0x000fe400078e00ff */
[----:B------:R-:W-:Y:S02]  /*43c0*/  @P1 IMAD.MOV.U32 R42, RZ, RZ, RZ ;  /* 0x000000ffff2a1224 */ /* 0x000fe400078e00ff */
[----:B------:R-:W-:Y:S01]  /*43d0*/  @P1 IMAD.MOV.U32 R43, RZ, RZ, R10 ;  /* 0x000000ffff2b1224 */ /* 0x000fe200078e000a */
[----:B------:R-:W-:Y:S06]  /*43e0*/  BRA `(.L_x_41) ;  /* 0x0000000000147947 */ /* 0x000fec0003800000 */
.L_x_43:
[----:B------:R-:W-:Y:S01]  /*43f0*/  LOP3.LUT R43, R11, 0x80000, RZ, 0xfc, !PT ;  /* 0x000800000b2b7812 */ /* 0x000fe200078efcff */
[----:B------:R-:W-:Y:S01]  /*4400*/  IMAD.MOV.U32 R42, RZ, RZ, R10 ;  /* 0x000000ffff2a7224 */ /* 0x000fe200078e000a */
[----:B------:R-:W-:Y:S06]  /*4410*/  BRA `(.L_x_41) ;  /* 0x0000000000087947 */ /* 0x000fec0003800000 */
.L_x_42:
[----:B------:R-:W-:Y:S01]  /*4420*/  LOP3.LUT R43, R37, 0x80000, RZ, 0xfc, !PT ;  /* 0x00080000252b7812 */ /* 0x000fe200078efcff */
[----:B------:R-:W-:-:S07]  /*4430*/  IMAD.MOV.U32 R42, RZ, RZ, R36 ;  /* 0x000000ffff2a7224 */ /* 0x000fce00078e0024 */
.L_x_41:
[----:B------:R-:W-:Y:S05]  /*4440*/  BSYNC.RECONVERGENT B2 ;  /* 0x0000000000027941 */ /* 0x000fea0003800200 */
.L_x_39:
[----:B------:R-:W-:Y:S02]  /*4450*/  IMAD.MOV.U32 R35, RZ, RZ, 0x0 ;  /* 0x00000000ff237424 */ /* 0x000fe400078e00ff */
[----:B------:R-:W-:Y:S02]  /*4460*/  IMAD.MOV.U32 R10, RZ, RZ, R42 ;  /* 0x000000ffff0a7224 */ /* 0x000fe400078e002a */
[----:B------:R-:W-:Y:S01]  /*4470*/  IMAD.MOV.U32 R11, RZ, RZ, R43 ;  /* 0x000000ffff0b7224 */ /* 0x000fe200078e002b */
[----:B------:R-:W-:Y:S06]  /*4480*/  RET.REL.NODEC R34 `(_Z14_matmult2_cudaPK7double2PS_yyyyyPKdPK6float3) ;  /* 0xffffffb822dc7950 */ /* 0x000fec0003c3ffff */
        .type           $_Z14_matmult2_cudaPK7double2PS_yyyyyPKdPK6float3$__internal_accurate_pow,@function
        .size           $_Z14_matmult2_cudaPK7double2PS_yyyyyPKdPK6float3$__internal_accurate_pow,(.L_x_1032 - $_Z14_matmult2_cudaPK7double2PS_yyyyyPKdPK6float3$__internal_accurate_pow)
$_Z14_matmult2_cudaPK7double2PS_yyyyyPKdPK6float3$__internal_accurate_pow:
[----:B------:R-:W-:Y:S01]  /*4490*/  ISETP.GT.U32.AND P1, PT, R10, 0xfffff, PT ;  /* 0x000fffff0a00780c */ /* 0x000fe20003f24070 */
[----:B------:R-:W-:Y:S01]  /*44a0*/  IMAD.MOV.U32 R34, RZ, RZ, R50 ;  /* 0x000000ffff227224 */ /* 0x000fe200078e0032 */
[----:B------:R-:W-:Y:S01]  /*44b0*/  UMOV UR4, 0x7d2cafe2 ;  /* 0x7d2cafe200047882 */ /* 0x000fe20000000000 */
[--C-:B------:R-:W-:Y:S01]  /*44c0*/  IMAD.MOV.U32 R35, RZ, RZ, R10.reuse ;  /* 0x000000ffff237224 */ /* 0x100fe200078e000a */
[----:B------:R-:W-:Y:S01]  /*44d0*/  UMOV UR5, 0x3eb0f5ff ;  /* 0x3eb0f5ff00057882 */ /* 0x000fe20000000000 */
[--C-:B------:R-:W-:Y:S01]  /*44e0*/  IMAD.MOV.U32 R27, RZ, RZ, R10.reuse ;  /* 0x000000ffff1b7224 */ /* 0x100fe200078e000a */
[----:B------:R-:W-:Y:S01]  /*44f0*/  SHF.R.U32.HI R10, RZ, 0x14, R10 ;  /* 0x00000014ff0a7819 */ /* 0x000fe2000001160a */
[----:B------:R-:W-:Y:S01]  /*4500*/  IMAD.MOV.U32 R38, RZ, RZ, RZ ;  /* 0x000000ffff267224 */ /* 0x000fe200078e00ff */
[----:B------:R-:W-:Y:S01]  /*4510*/  UMOV UR6, 0x3b39803f ;  /* 0x3b39803f00067882 */ /* 0x000fe20000000000 */
[----:B------:R-:W-:Y:S01]  /*4520*/  IMAD.MOV.U32 R40, RZ, RZ, 0x41ad3b5a ;  /* 0x41ad3b5aff287424 */ /* 0x000fe200078e00ff */
[----:B------:R-:W-:Y:S01]  /*4530*/  UMOV UR7, 0x3c7abc9e ;  /* 0x3c7abc9e00077882 */ /* 0x000fe20000000000 */
[----:B------:R-:W-:-:S02]  /*4540*/  IMAD.MOV.U32 R41, RZ, RZ, 0x3ed0f5d2 ;  /* 0x3ed0f5d2ff297424 */ /* 0x000fc400078e00ff */
[----:B------:R-:W-:-:S10]  /*4550*/  @!P1 DMUL R34, R34, 1.80143985094819840000e+16 ;  /* 0x4350000022229828 */ /* 0x000fd40000000000 */
[----:B------:R-:W-:Y:S01]  /*4560*/  @!P1 IMAD.MOV.U32 R27, RZ, RZ, R35 ;  /* 0x000000ffff1b9224 */ /* 0x000fe200078e0023 */
[----:B------:R-:W-:Y:S01]  /*4570*/  @!P1 LEA.HI R10, R35, 0xffffffca, RZ, 0xc ;  /* 0xffffffca230a9811 */ /* 0x000fe200078f60ff */
[----:B------:R-:W-:-:S03]  /*4580*/  @!P1 IMAD.MOV.U32 R50, RZ, RZ, R34 ;  /* 0x000000ffff329224 */ /* 0x000fc600078e0022 */
[----:B------:R-:W-:-:S04]  /*4590*/  LOP3.LUT R27, R27, 0x800fffff, RZ, 0xc0, !PT ;  /* 0x800fffff1b1b7812 */ /* 0x000fc800078ec0ff */
[----:B------:R-:W-:-:S04]  /*45a0*/  LOP3.LUT R51, R27, 0x3ff00000, RZ, 0xfc, !PT ;  /* 0x3ff000001b337812 */ /* 0x000fc800078efcff */
[----:B------:R-:W-:-:S13]  /*45b0*/  ISETP.GE.U32.AND P2, PT, R51, 0x3ff6a09f, PT ;  /* 0x3ff6a09f3300780c */ /* 0x000fda0003f46070 */
[----:B------:R-:W-:-:S04]  /*45c0*/  @P2 VIADD R27, R51, 0xfff00000 ;  /* 0xfff00000331b2836 */ /* 0x000fc80000000000 */
[----:B------:R-:W-:Y:S02]  /*45d0*/  @P2 IMAD.MOV.U32 R51, RZ, RZ, R27 ;  /* 0x000000ffff332224 */ /* 0x000fe400078e001b */
[C---:B------:R-:W-:Y:S02]  /*45e0*/  VIADD R27, R10.reuse, 0xfffffc01 ;  /* 0xfffffc010a1b7836 */ /* 0x040fe40000000000 */
[----:B------:R-:W-:Y:S02]  /*45f0*/  @P2 VIADD R27, R10, 0xfffffc02 ;  /* 0xfffffc020a1b2836 */ /* 0x000fe40000000000 */
[C---:B------:R-:W-:Y:S02]  /*4600*/  DADD R36, R50.reuse, 1 ;  /* 0x3ff0000032247429 */ /* 0x040fe40000000000 */
[----:B------:R-:W-:-:S04]  /*4610*/  DADD R50, R50, -1 ;  /* 0xbff0000032327429 */ /* 0x000fc80000000000 */
[----:B------:R-:W0:Y:S02]  /*4620*/  MUFU.RCP64H R39, R37 ;  /* 0x0000002500277308 */ /* 0x000e240000001800 */
[----:B0-----:R-:W-:-:S08]  /*4630*/  DFMA R36, -R36, R38, 1 ;  /* 0x3ff000002424742b */ /* 0x001fd00000000126 */
[----:B------:R-:W-:-:S08]  /*4640*/  DFMA R36, R36, R36, R36 ;  /* 0x000000242424722b */ /* 0x000fd00000000024 */
[----:B------:R-:W-:-:S08]  /*4650*/  DFMA R36, R38, R36, R38 ;  /* 0x000000242624722b */ /* 0x000fd00000000026 */
[----:B------:R-:W-:-:S08]  /*4660*/  DMUL R38, R50, R36 ;  /* 0x0000002432267228 */ /* 0x000fd00000000000 */
[----:B------:R-:W-:-:S08]  /*4670*/  DFMA R38, R50, R36, R38 ;  /* 0x000000243226722b */ /* 0x000fd00000000026 */
[CC--:B------:R-:W-:Y:S02]  /*4680*/  DMUL R42, R38.reuse, R38.reuse ;  /* 0x00000026262a7228 */ /* 0x0c0fe40000000000 */
[----:B------:R-:W-:-:S06]  /*4690*/  DMUL R52, R38, R38 ;  /* 0x0000002626347228 */ /* 0x000fcc0000000000 */
[----:B------:R-:W-:Y:S01]  /*46a0*/  DFMA R40, R42, UR4, R40 ;  /* 0x000000042a287c2b */ /* 0x000fe20008000028 */
[----:B------:R-:W-:Y:S01]  /*46b0*/  UMOV UR4, 0x75488a3f ;  /* 0x75488a3f00047882 */ /* 0x000fe20000000000 */
[----:B------:R-:W-:-:S06]  /*46c0*/  UMOV UR5, 0x3ef3b20a ;  /* 0x3ef3b20a00057882 */ /* 0x000fcc0000000000 */
[----:B------:R-:W-:Y:S01]  /*46d0*/  DFMA R44, R42, R40, UR4 ;  /* 0x000000042a2c7e2b */ /* 0x000fe20008000028 */
[----:B------:R-:W-:Y:S01]  /*46e0*/  UMOV UR4, 0xe4faecd5 ;  /* 0xe4faecd500047882 */ /* 0x000fe20000000000 */
[----:B------:R-:W-:Y:S01]  /*46f0*/  UMOV UR5, 0x3f1745cd ;  /* 0x3f1745cd00057882 */ /* 0x000fe20000000000 */
[----:B------:R-:W-:-:S05]  /*4700*/  DADD R40, R50, -R38 ;  /* 0x0000000032287229 */ /* 0x000fca0000000826 */
[----:B------:R-:W-:Y:S01]  /*4710*/  DFMA R44, R42, R44, UR4 ;  /* 0x000000042a2c7e2b */ /* 0x000fe2000800002c */
[----:B------:R-:W-:Y:S01]  /*4720*/  UMOV UR4, 0x258a578b ;  /* 0x258a578b00047882 */ /* 0x000fe20000000000 */
[----:B------:R-:W-:Y:S01]  /*4730*/  UMOV UR5, 0x3f3c71c7 ;  /* 0x3f3c71c700057882 */ /* 0x000fe20000000000 */
[----:B------:R-:W-:-:S05]  /*4740*/  DADD R40, R40, R40 ;  /* 0x0000000028287229 */ /* 0x000fca0000000028 */
[----:B------:R-:W-:Y:S01]  /*4750*/  DFMA R44, R42, R44, UR4 ;  /* 0x000000042a2c7e2b */ /* 0x000fe2000800002c */
[----:B------:R-:W-:Y:S01]  /*4760*/  UMOV UR4, 0x9242b910 ;  /* 0x9242b91000047882 */ /* 0x000fe20000000000 */
[----:B------:R-:W-:Y:S01]  /*4770*/  UMOV UR5, 0x3f624924 ;  /* 0x3f62492400057882 */ /* 0x000fe20000000000 */
[----:B------:R-:W-:-:S05]  /*4780*/  DFMA R40, R50, -R38, R40 ;  /* 0x800000263228722b */ /* 0x000fca0000000028 */
[----:B------:R-:W-:Y:S01]  /*4790*/  DFMA R44, R42, R44, UR4 ;  /* 0x000000042a2c7e2b */ /* 0x000fe2000800002c */
[----:B------:R-:W-:Y:S01]  /*47a0*/  UMOV UR4, 0x99999dfb ;  /* 0x99999dfb00047882 */ /* 0x000fe20000000000 */
[----:B------:R-:W-:Y:S01]  /*47b0*/  UMOV UR5, 0x3f899999 ;  /* 0x3f89999900057882 */ /* 0x000fe20000000000 */
[----:B------:R-:W-:-:S05]  /*47c0*/  DMUL R36, R36, R40 ;  /* 0x0000002824247228 */ /* 0x000fca0000000000 */
[----:B------:R-:W-:Y:S01]  /*47d0*/  DFMA R44, R42, R44, UR4 ;  /* 0x000000042a2c7e2b */ /* 0x000fe2000800002c */
[----:B------:R-:W-:Y:S01]  /*47e0*/  UMOV UR4, 0x55555555 ;  /* 0x5555555500047882 */ /* 0x000fe20000000000 */
[----:B------:R-:W-:-:S03]  /*47f0*/  UMOV UR5, 0x3fb55555 ;  /* 0x3fb5555500057882 */ /* 0x000fc60000000000 */
[----:B------:R-:W-:Y:S02]  /*4800*/  VIADD R51, R37, 0x100000 ;  /* 0x0010000025337836 */ /* 0x000fe40000000000 */
[----:B------:R-:W-:Y:S01]  /*4810*/  IMAD.MOV.U32 R50, RZ, RZ, R36 ;  /* 0x000000ffff327224 */ /* 0x000fe200078e0024 */
[----:B------:R-:W-:-:S08]  /*4820*/  DFMA R46, R42, R44, UR4 ;  /* 0x000000042a2e7e2b */ /* 0x000fd0000800002c */
[----:B------:R-:W-:Y:S01]  /*4830*/  DADD R48, -R46, UR4 ;  /* 0x000000042e307e29 */ /* 0x000fe20008000100 */
[----:B------:R-:W-:Y:S01]  /*4840*/  UMOV UR4, 0xb9e7b0 ;  /* 0x00b9e7b000047882 */ /* 0x000fe20000000000 */
[----:B------:R-:W-:-:S06]  /*4850*/  UMOV UR5, 0x3c46a4cb ;  /* 0x3c46a4cb00057882 */ /* 0x000fcc0000000000 */
[----:B------:R-:W-:Y:S02]  /*4860*/  DFMA R48, R42, R44, R48 ;  /* 0x0000002c2a30722b */ /* 0x000fe40000000030 */
[----:B------:R-:W-:-:S06]  /*4870*/  DMUL R42, R38, R52 ;  /* 0x00000034262a7228 */ /* 0x000fcc0000000000 */
[----:B------:R-:W-:Y:S01]  /*4880*/  DADD R40, R48, -UR4 ;  /* 0x8000000430287e29 */ /* 0x000fe20008000000 */
[----:B------:R-:W-:Y:S01]  /*4890*/  UMOV UR4, 0x80000000 ;  /* 0x8000000000047882 */ /* 0x000fe20000000000 */
[C---:B------:R-:W-:Y:S01]  /*48a0*/  DFMA R48, R38.reuse, R38, -R52 ;  /* 0x000000262630722b */ /* 0x040fe20000000834 */
[----:B------:R-:W-:Y:S01]  /*48b0*/  UMOV UR5, 0x43300000 ;  /* 0x4330000000057882 */ /* 0x000fe20000000000 */
[----:B------:R-:W-:-:S04]  /*48c0*/  DFMA R54, R38, R52, -R42 ;  /* 0x000000342636722b */ /* 0x000fc8000000082a */
[----:B------:R-:W-:Y:S02]  /*48d0*/  DADD R44, R46, R40 ;  /* 0x000000002e2c7229 */ /* 0x000fe40000000028 */
[----:B------:R-:W-:Y:S02]  /*48e0*/  DFMA R50, R38, R50, R48 ;  /* 0x000000322632722b */ /* 0x000fe40000000030 */
[----:B------:R-:W-:-:S04]  /*48f0*/  DFMA R54, R36, R52, R54 ;  /* 0x000000342436722b */ /* 0x000fc80000000036 */
[----:B------:R-:W-:Y:S02]  /*4900*/  DMUL R48, R44, R42 ;  /* 0x0000002a2c307228 */ /* 0x000fe40000000000 */
[----:B------:R-:W-:Y:S02]  /*4910*/  DADD R46, R46, -R44 ;  /* 0x000000002e2e7229 */ /* 0x000fe4000000082c */
[----:B------:R-:W-:-:S04]  /*4920*/  DFMA R50, R38, R50, R54 ;  /* 0x000000322632722b */ /* 0x000fc80000000036 */
[----:B------:R-:W-:Y:S02]  /*4930*/  DFMA R52, R44, R42, -R48 ;  /* 0x0000002a2c34722b */ /* 0x000fe40000000830 */
[----:B------:R-:W-:-:S06]  /*4940*/  DADD R46, R40, R46 ;  /* 0x00000000282e7229 */ /* 0x000fcc000000002e */
[----:B------:R-:W-:-:S08]  /*4950*/  DFMA R50, R44, R50, R52 ;  /* 0x000000322c32722b */ /* 0x000fd00000000034 */
[----:B------:R-:W-:-:S08]  /*4960*/  DFMA R46, R46, R42, R50 ;  /* 0x0000002a2e2e722b */ /* 0x000fd00000000032 */
[----:B------:R-:W-:-:S08]  /*4970*/  DADD R42, R48, R46 ;  /* 0x00000000302a7229 */ /* 0x000fd0000000002e */
[--C-:B------:R-:W-:Y:S02]  /*4980*/  DADD R40, R38, R42.reuse ;  /* 0x0000000026287229 */ /* 0x100fe4000000002a */
[----:B------:R-:W-:-:S06]  /*4990*/  DADD R48, R48, -R42 ;  /* 0x0000000030307229 */ /* 0x000fcc000000082a */
[----:B------:R-:W-:Y:S02]  /*49a0*/  DADD R38, R38, -R40 ;  /* 0x0000000026267229 */ /* 0x000fe40000000828 */
[----:B------:R-:W-:-:S06]  /*49b0*/  DADD R48, R46, R48 ;  /* 0x000000002e307229 */ /* 0x000fcc0000000030 */
[----:B------:R-:W-:-:S08]  /*49c0*/  DADD R38, R42, R38 ;  /* 0x000000002a267229 */ /* 0x000fd00000000026 */
[----:B------:R-:W-:-:S08]  /*49d0*/  DADD R38, R48, R38 ;  /* 0x0000000030267229 */ /* 0x000fd00000000026 */
[----:B------:R-:W-:Y:S01]  /*49e0*/  DADD R42, R36, R38 ;  /* 0x00000000242a7229 */ /* 0x000fe20000000026 */
[----:B------:R-:W-:Y:S01]  /*49f0*/  LOP3.LUT R36, R27, 0x80000000, RZ, 0x3c, !PT ;  /* 0x800000001b247812 */ /* 0x000fe200078e3cff */
[----:B------:R-:W-:-:S06]  /*4a00*/  IMAD.MOV.U32 R37, RZ, RZ, 0x43300000 ;  /* 0x43300000ff257424 */ /* 0x000fcc00078e00ff */
[----:B------:R-:W-:Y:S02]  /*4a10*/  DADD R38, R40, R42 ;  /* 0x0000000028267229 */ /* 0x000fe4000000002a */
[----:B------:R-:W-:Y:S01]  /*4a20*/  DADD R36, R36, -UR4 ;  /* 0x8000000424247e29 */ /* 0x000fe20008000000 */
[----:B------:R-:W-:Y:S01]  /*4a30*/  UMOV UR4, 0xfefa39ef ;  /* 0xfefa39ef00047882 */ /* 0x000fe20000000000 */
[----:B------:R-:W-:-:S04]  /*4a40*/  UMOV UR5, 0x3fe62e42 ;  /* 0x3fe62e4200057882 */ /* 0x000fc80000000000 */
[--C-:B------:R-:W-:Y:S02]  /*4a50*/  DADD R44, R40, -R38.reuse ;  /* 0x00000000282c7229 */ /* 0x100fe40000000826 */
[----:B------:R-:W-:-:S06]  /*4a60*/  DFMA R34, R36, UR4, R38 ;  /* 0x0000000424227c2b */ /* 0x000fcc0008000026 */
[----:B------:R-:W-:Y:S02]  /*4a70*/  DADD R44, R42, R44 ;  /* 0x000000002a2c7229 */ /* 0x000fe4000000002c */
[----:B------:R-:W-:-:S08]  /*4a80*/  DFMA R40, R36, -UR4, R34 ;  /* 0x8000000424287c2b */ /* 0x000fd00008000022 */
[----:B------:R-:W-:-:S08]  /*4a90*/  DADD R40, -R38, R40 ;  /* 0x0000000026287229 */ /* 0x000fd00000000128 */
[----:B------:R-:W-:-:S08]  /*4aa0*/  DADD R40, R44, -R40 ;  /* 0x000000002c287229 */ /* 0x000fd00000000828 */
[----:B------:R-:W-:Y:S01]  /*4ab0*/  DFMA R36, R36, UR6, R40 ;  /* 0x0000000624247c2b */ /* 0x000fe20008000028 */
[----:B------:R-:W-:Y:S02]  /*4ac0*/  IMAD.MOV.U32 R41, RZ, RZ, R8 ;  /* 0x000000ffff297224 */ /* 0x000fe400078e0008 */
[----:B------:R-:W-:Y:S02]  /*4ad0*/  IMAD.MOV.U32 R40, RZ, RZ, R9 ;  /* 0x000000ffff287224 */ /* 0x000fe400078e0009 */
[C---:B------:R-:W-:Y:S01]  /*4ae0*/  IMAD.SHL.U32 R8, R41.reuse, 0x2, RZ ;  /* 0x0000000229087824 */ /* 0x040fe200078e00ff */
[----:B------:R-:W-:-:S04]  /*4af0*/  LOP3.LUT R27, R41, 0xff0fffff, RZ, 0xc0, !PT ;  /* 0xff0fffff291b7812 */ /* 0x000fc800078ec0ff */
[----:B------:R-:W-:Y:S01]  /*4b00*/  ISETP.GT.U32.AND P1, PT, R8, -0x2000001, PT ;  /* 0xfdffffff0800780c */ /* 0x000fe20003f24070 */
[----:B------:R-:W-:-:S03]  /*4b10*/  DADD R8, R34, R36 ;  /* 0x0000000022087229 */ /* 0x000fc60000000024 */
[----:B------:R-:W-:-:S05]  /*4b20*/  SEL R41, R27, R41, P1 ;  /* 0x000000291b297207 */ /* 0x000fca0000800000 */
[----:B------:R-:W-:Y:S02]  /*4b30*/  DADD R34, R34, -R8 ;  /* 0x0000000022227229 */ /* 0x000fe40000000808 */
[----:B------:R-:W-:-:S06]  /*4b40*/  DMUL R42, R8, R40 ;  /* 0x00000028082a7228 */ /* 0x000fcc0000000000 */
[----:B------:R-:W-:Y:S02]  /*4b50*/  DADD R34, R36, R34 ;  /* 0x0000000024227229 */ /* 0x000fe40000000022 */
[----:B------:R-:W-:-:S08]  /*4b60*/  DFMA R8, R8, R40, -R42 ;  /* 0x000000280808722b */ /* 0x000fd0000000082a */
[----:B------:R-:W-:Y:S01]  /*4b70*/  DFMA R40, R34, R40, R8 ;  /* 0x000000282228722b */ /* 0x000fe20000000008 */
[----:B------:R-:W-:Y:S02]  /*4b80*/  IMAD.MOV.U32 R8, RZ, RZ, 0x652b82fe ;  /* 0x652b82feff087424 */ /* 0x000fe400078e00ff */
[----:B------:R-:W-:-:S05]  /*4b90*/  IMAD.MOV.U32 R9, RZ, RZ, 0x3ff71547 ;  /* 0x3ff71547ff097424 */ /* 0x000fca00078e00ff */
[----:B------:R-:W-:-:S08]  /*4ba0*/  DADD R34, R42, R40 ;  /* 0x000000002a227229 */ /* 0x000fd00000000028 */
[----:B------:R-:W-:Y:S02]  /*4bb0*/  DFMA R8, R34, R8, 6.75539944105574400000e+15 ;  /* 0x433800002208742b */ /* 0x000fe40000000008 */
[----:B------:R-:W-:Y:S01]  /*4bc0*/  FSETP.GEU.AND P1, PT, |R35|, 4.1917929649353027344, PT ;  /* 0x4086232b2300780b */ /* 0x000fe20003f2e200 */
[----:B------:R-:W-:-:S05]  /*4bd0*/  DADD R42, R42, -R34 ;  /* 0x000000002a2a7229 */ /* 0x000fca0000000822 */
[----:B------:R-:W-:-:S03]  /*4be0*/  DADD R38, R8, -6.75539944105574400000e+15 ;  /* 0xc338000008267429 */ /* 0x000fc60000000000 */
[----:B------:R-:W-:-:S05]  /*4bf0*/  DADD R40, R40, R42 ;  /* 0x0000000028287229 */ /* 0x000fca000000002a */
[----:B------:R-:W-:Y:S01]  /*4c00*/  DFMA R36, R38, -UR4, R34 ;  /* 0x8000000426247c2b */ /* 0x000fe20008000022 */
[----:B------:R-:W-:Y:S01]  /*4c10*/  UMOV UR4, 0x3b39803f ;  /* 0x3b39803f00047882 */ /* 0x000fe20000000000 */
[----:B------:R-:W-:-:S06]  /*4c20*/  UMOV UR5, 0x3c7abc9e ;  /* 0x3c7abc9e00057882 */ /* 0x000fcc0000000000 */
[----:B------:R-:W-:Y:S01]  /*4c30*/  DFMA R36, R38, -UR4, R36 ;  /* 0x8000000426247c2b */ /* 0x000fe20008000024 */
[----:B------:R-:W-:Y:S01]  /*4c40*/  UMOV UR4, 0x69ce2bdf ;  /* 0x69ce2bdf00047882 */ /* 0x000fe20000000000 */
[----:B------:R-:W-:Y:S01]  /*4c50*/  IMAD.MOV.U32 R38, RZ, RZ, -0x35dec16 ;  /* 0xfca213eaff267424 */ /* 0x000fe200078e00ff */
[----:B------:R-:W-:Y:S01]  /*4c60*/  UMOV UR5, 0x3e5ade15 ;  /* 0x3e5ade1500057882 */ /* 0x000fe20000000000 */
[----:B------:R-:W-:-:S06]  /*4c70*/  IMAD.MOV.U32 R39, RZ, RZ, 0x3e928af3 ;  /* 0x3e928af3ff277424 */ /* 0x000fcc00078e00ff */
[----:B------:R-:W-:Y:S01]  /*4c80*/  DFMA R38, R36, UR4, R38 ;  /* 0x0000000424267c2b */ /* 0x000fe20008000026 */
[----:B------:R-:W-:Y:S01]  /*4c90*/  UMOV UR4, 0x62401315 ;  /* 0x6240131500047882 */ /* 0x000fe20000000000 */
[----:B------:R-:W-:-:S06]  /*4ca0*/  UMOV UR5, 0x3ec71dee ;  /* 0x3ec71dee00057882 */ /* 0x000fcc0000000000 */
[----:B------:R-:W-:Y:S01]  /*4cb0*/  DFMA R38, R36, R38, UR4 ;  /* 0x0000000424267e2b */ /* 0x000fe20008000026 */
        /* <DEDUP_REMOVED lines=20> */
[----:B------:R-:W-:-:S08]  /*4e00*/  DFMA R38, R36, R38, UR4 ;  /* 0x0000000424267e2b */ /* 0x000fd00008000026 */
[----:B------:R-:W-:-:S08]  /*4e10*/  DFMA R38, R36, R38, 1 ;  /* 0x3ff000002426742b */ /* 0x000fd00000000026 */
[----:B------:R-:W-:-:S10]  /*4e20*/  DFMA R38, R36, R38, 1 ;  /* 0x3ff000002426742b */ /* 0x000fd40000000026 */
[----:B------:R-:W-:Y:S02]  /*4e30*/  IMAD R37, R8, 0x100000, R39 ;  /* 0x0010000008257824 */ /* 0x000fe400078e0227 */
[----:B------:R-:W-:Y:S01]  /*4e40*/  IMAD.MOV.U32 R36, RZ, RZ, R38 ;  /* 0x000000ffff247224 */ /* 0x000fe200078e0026 */
[----:B------:R-:W-:Y:S06]  /*4e50*/  @!P1 BRA `(.L_x_44) ;  /* 0x0000000000349947 */ /* 0x000fec0003800000 */
[----:B------:R-:W-:Y:S01]  /*4e60*/  FSETP.GEU.AND P2, PT, |R35|, 4.2275390625, PT ;  /* 0x408748002300780b */ /* 0x000fe20003f4e200 */
[C---:B------:R-:W-:Y:S02]  /*4e70*/  DADD R36, R34.reuse, +INF ;  /* 0x7ff0000022247429 */ /* 0x040fe40000000000 */
[----:B------:R-:W-:-:S08]  /*4e80*/  DSETP.GEU.AND P1, PT, R34, RZ, PT ;  /* 0x000000ff2200722a */ /* 0x000fd00003f2e000 */
[----:B------:R-:W-:Y:S02]  /*4e90*/  FSEL R36, R36, RZ, P1 ;  /* 0x000000ff24247208 */ /* 0x000fe40000800000 */
[----:B------:R-:W-:Y:S01]  /*4ea0*/  FSEL R37, R37, RZ, P1 ;  /* 0x000000ff25257208 */ /* 0x000fe20000800000 */
[----:B------:R-:W-:Y:S06]  /*4eb0*/  @P2 BRA `(.L_x_44) ;  /* 0x00000000001c2947 */ /* 0x000fec0003800000 */
[----:B------:R-:W-:Y:S01]  /*4ec0*/  LEA.HI R9, R8, R8, RZ, 0x1 ;  /* 0x0000000808097211 */ /* 0x000fe200078f08ff */
[----:B------:R-:W-:-:S03]  /*4ed0*/  IMAD.MOV.U32 R36, RZ, RZ, RZ ;  /* 0x000000ffff247224 */ /* 0x000fc600078e00ff */
[----:B------:R-:W-:-:S05]  /*4ee0*/  SHF.R.S32.HI R9, RZ, 0x1, R9 ;  /* 0x00000001ff097819 */ /* 0x000fca0000011409 */
[----:B------:R-:W-:Y:S02]  /*4ef0*/  IMAD.IADD R8, R8, 0x1, -R9 ;  /* 0x0000000108087824 */ /* 0x000fe400078e0a09 */
[----:B------:R-:W-:-:S03]  /*4f00*/  IMAD R39, R9, 0x100000, R39 ;  /* 0x0010000009277824 */ /* 0x000fc600078e0227 */
[----:B------:R-:W-:-:S06]  /*4f10*/  LEA R37, R8, 0x3ff00000, 0x14 ;  /* 0x3ff0000008257811 */ /* 0x000fcc00078ea0ff */
[----:B------:R-:W-:-:S11]  /*4f20*/  DMUL R36, R38, R36 ;  /* 0x0000002426247228 */ /* 0x000fd60000000000 */
.L_x_44:
[----:B------:R-:W-:Y:S01]  /*4f30*/  DFMA R40, R40, R36, R36 ;  /* 0x000000242828722b */ /* 0x000fe20000000024 */
[----:B------:R-:W-:Y:S01]  /*4f40*/  IMAD.MOV.U32 R8, RZ, RZ, R11 ;  /* 0x000000ffff087224 */ /* 0x000fe200078e000b */
[----:B------:R-:W-:Y:S01]  /*4f50*/  DSETP.NEU.AND P1, PT, |R36|, +INF , PT ;  /* 0x7ff000002400742a */ /* 0x000fe20003f2d200 */
[----:B------:R-:W-:-:S07]  /*4f60*/  IMAD.MOV.U32 R9, RZ, RZ, 0x0 ;  /* 0x00000000ff097424 */ /* 0x000fce00078e00ff */
[----:B------:R-:W-:Y:S02]  /*4f70*/  FSEL R36, R36, R40, !P1 ;  /* 0x0000002824247208 */ /* 0x000fe40004800000 */
[----:B------:R-:W-:Y:S01]  /*4f80*/  FSEL R37, R37, R41, !P1 ;  /* 0x0000002925257208 */ /* 0x000fe20004800000 */
[----:B------:R-:W-:Y:S06]  /*4f90*/  RET.REL.NODEC R8 `(_Z14_matmult2_cudaPK7double2PS_yyyyyPKdPK6float3) ;  /* 0xffffffb008187950 */ /* 0x000fec0003c3ffff */
.L_x_45:
        /* <DEDUP_REMOVED lines=14> */
.L_x_1032:


//--------------------- .text._Z16addComplexKernelP7double2S_i --------------------------
	.section	.text._Z16addComplexKernelP7double2S_i,"ax",@progbits
	.align	128
        .global         _Z16addComplexKernelP7double2S_i
        .type           _Z16addComplexKernelP7double2S_i,@function
        .size           _Z16addComplexKernelP7double2S_i,(.L_x_1042 - _Z16addComplexKernelP7double2S_i)
        .other          _Z16addComplexKernelP7double2S_i,@"STO_CUDA_ENTRY STV_DEFAULT"
_Z16addComplexKernelP7double2S_i:
.text._Z16addComplexKernelP7double2S_i:
        /* <DEDUP_REMOVED lines=9> */
[----:B------:R-:W1:Y:S01]  /*0090*/  LDCU.64 UR4, c[0x0][0x358] ;  /* 0x00006b00ff0477ac */ /* 0x000e620008000a00 */
[----:B------:R-:W2:Y:S01]  /*00a0*/  LDCU.128 UR8, c[0x0][0x390] ;  /* 0x00007200ff0877ac */ /* 0x000ea20008000c00 */
[----:B0-----:R-:W-:-:S05]  /*00b0*/  IMAD.WIDE R2, R5, 0x10, R2 ;  /* 0x0000001005027825 */ /* 0x001fca00078e0202 */
[----:B-1----:R-:W2:Y:S02]  /*00c0*/  LDG.E.128 R4, desc[UR4][R2.64] ;  /* 0x0000000402047981 */ /* 0x002ea4000c1e1d00 */
[----:B--2---:R-:W-:Y:S02]  /*00d0*/  DADD R4, R4, UR8 ;  /* 0x0000000804047e29 */ /* 0x004fe40008000000 */
[----:B------:R-:W-:-:S07]  /*00e0*/  DADD R6, R6, UR10 ;  /* 0x0000000a06067e29 */ /* 0x000fce0008000000 */
[----:B------:R-:W-:Y:S01]  /*00f0*/  STG.E.128 desc[UR4][R2.64], R4 ;  /* 0x0000000402007986 */ /* 0x000fe2000c101d04 */
[----:B------:R-:W-:Y:S05]  /*0100*/  EXIT ;  /* 0x000000000000794d */ /* 0x000fea0003800000 */
.L_x_46:
        /* <DEDUP_REMOVED lines=15> */
.L_x_1042:


//--------------------- .text._Z20_compute_matrix_cudaP7double2yyyyyPKdPK6float3 --------------------------
	.section	.text._Z20_compute_matrix_cudaP7double2yyyyyPKdPK6float3,"ax",@progbits
	.align	128
        .global         _Z20_compute_matrix_cudaP7double2yyyyyPKdPK6float3
        .type           _Z20_compute_matrix_cudaP7double2yyyyyPKdPK6float3,@function
        .size           _Z20_compute_matrix_cudaP7double2yyyyyPKdPK6float3,(.L_x_1035 - _Z20_compute_matrix_cudaP7double2yyyyyPKdPK6float3)
        .other          _Z20_compute_matrix_cudaP7double2yyyyyPKdPK6float3,@"STO_CUDA_ENTRY STV_DEFAULT"
_Z20_compute_matrix_cudaP7double2yyyyyPKdPK6float3:
.text._Z20_compute_matrix_cudaP7double2yyyyyPKdPK6float3:
[----:B------:R-:W-:Y:S01]  /*0000*/  LDC R1, c[0x0][0x37c] ;  /* 0x0000df00ff017b82 */ /* 0x000fe20000000800 */
[----:B------:R-:W0:Y:S01]  /*0010*/  S2R R19, SR_TID.X ;  /* 0x0000000000137919 */ /* 0x000e220000002100 */
[----:B------:R-:W1:Y:S01]  /*0020*/  LDCU.64 UR14, c[0x0][0x358] ;  /* 0x00006b00ff0e77ac */ /* 0x000e620008000a00 */
[----:B------:R-:W-:Y:S01]  /*0030*/  BSSY.RECONVERGENT B0, `(.L_x_47) ;  /* 0x0000170000007945 */ /* 0x000fe20003800200 */
[----:B------:R-:W2:Y:S01]  /*0040*/  S2R R18, SR_CTAID.X ;  /* 0x0000000000127919 */ /* 0x000ea20000002500 */
[----:B0-----:R-:W-:-:S13]  /*0050*/  ISETP.NE.AND P0, PT, R19, RZ, PT ;  /* 0x000000ff1300720c */ /* 0x001fda0003f05270 */
[----:B-12---:R-:W-:Y:S05]  /*0060*/  @P0 BRA `(.L_x_48) ;  /* 0x0000001400b00947 */ /* 0x006fea0003800000 */
[----:B------:R-:W0:Y:S02]  /*0070*/  LDC.64 R10, c[0x0][0x3b0] ;  /* 0x0000ec00ff0a7b82 */ /* 0x000e240000000a00 */
[----:B0-----:R-:W-:-:S06]  /*0080*/  IMAD.WIDE.U32 R10, R18, 0x8, R10 ;  /* 0x00000008120a7825 */ /* 0x001fcc00078e000a */
[----:B------:R-:W2:Y:S01]  /*0090*/  LDG.E.64 R10, desc[UR14][R10.64] ;  /* 0x0000000e0a0a7981 */ /* 0x000ea2000c1e1b00 */
[----:B------:R-:W-:Y:S01]  /*00a0*/  IMAD.MOV.U32 R3, RZ, RZ, 0x48 ;  /* 0x00000048ff037424 */ /* 0x000fe200078e00ff */
[----:B------:R-:W0:Y:S01]  /*00b0*/  S2UR UR5, SR_CgaCtaId ;  /* 0x00000000000579c3 */ /* 0x000e220000008800 */
[----:B------:R-:W-:Y:S01]  /*00c0*/  UMOV UR4, 0x400 ;  /* 0x0000040000047882 */ /* 0x000fe20000000000 */
[----:B------:R-:W1:Y:S01]  /*00d0*/  S2R R24, SR_CTAID.Y ;  /* 0x0000000000187919 */ /* 0x000e620000002600 */
[----:B------:R-:W-:-:S05]  /*00e0*/  MOV R4, 0x260 ;  /* 0x0000026000047802 */ /* 0x000fca0000000f00 */
[----:B------:R-:W3:Y:S08]  /*00f0*/  LDC R8, c[0x0][0x374] ;  /* 0x0000dd00ff087b82 */ /* 0x000ef00000000800 */
[----:B------:R-:W3:Y:S01]  /*0100*/  LDC R9, c[0x0][0x370] ;  /* 0x0000dc00ff097b82 */ /* 0x000ee20000000800 */
[----:B0-----:R-:W-:Y:S01]  /*0110*/  ULEA UR4, UR5, UR4, 0x18 ;  /* 0x0000000405047291 */ /* 0x001fe2000f8ec0ff */
[----:B-1----:R-:W-:-:S04]  /*0120*/  IMAD.SHL.U32 R0, R24, 0x2, RZ ;  /* 0x0000000218007824 */ /* 0x002fc800078e00ff */
[----:B------:R-:W-:-:S04]  /*0130*/  IMAD R12, R0, 0x4, R3 ;  /* 0x00000004000c7824 */ /* 0x000fc800078e0203 */
[----:B---3--:R0:W-:Y:S02]  /*0140*/  STS.64 [UR4+0x20], R8 ;  /* 0x00002008ff007988 */ /* 0x0081e40008000a04 */
[----:B------:R-:W1:Y:S02]  /*0150*/  LDC.64 R12, c[0x3][R12] ;  /* 0x00c000000c0c7b82 */ /* 0x000e640000000a00 */
[----:B-1----:R-:W-:Y:S01]  /*0160*/  VIADD R0, R12, 0xffffffff ;  /* 0xffffffff0c007836 */ /* 0x002fe20000000000 */
[----:B------:R0:W-:Y:S03]  /*0170*/  STS.64 [UR4+0x18], R12 ;  /* 0x0000180cff007988 */ /* 0x0001e60008000a04 */
[----:B------:R-:W1:Y:S02]  /*0180*/  I2F.F64 R14, R0 ;  /* 0x00000000000e7312 */ /* 0x000e640000201c00 */
[--C-:B-1----:R-:W-:Y:S01]  /*0190*/  SHF.R.U32.HI R2, RZ, 0x14, R15.reuse ;  /* 0x00000014ff027819 */ /* 0x102fe2000001160f */
[----:B------:R-:W-:-:S03]  /*01a0*/  IMAD.MOV.U32 R5, RZ, RZ, R15 ;  /* 0x000000ffff057224 */ /* 0x000fc600078e000f */
[----:B------:R-:W-:-:S05]  /*01b0*/  LOP3.LUT R2, R2, 0x7ff, RZ, 0xc0, !PT ;  /* 0x000007ff02027812 */ /* 0x000fca00078ec0ff */
[----:B------:R-:W-:-:S05]  /*01c0*/  VIADD R3, R2, 0xfffffc0c ;  /* 0xfffffc0c02037836 */ /* 0x000fca0000000000 */
[CC--:B------:R-:W-:Y:S02]  /*01d0*/  SHF.L.U32 R2, R14.reuse, R3.reuse, RZ ;  /* 0x000000030e027219 */ /* 0x0c0fe400000006ff */
[----:B------:R-:W-:Y:S02]  /*01e0*/  SHF.L.U64.HI R3, R14, R3, R15 ;  /* 0x000000030e037219 */ /* 0x000fe4000001020f */
[----:B------:R-:W-:-:S04]  /*01f0*/  ISETP.NE.U32.AND P3, PT, R2, RZ, PT ;  /* 0x000000ff0200720c */ /* 0x000fc80003f65070 */
[----:B------:R-:W-:-:S04]  /*0200*/  ISETP.NE.AND.EX P3, PT, R3, -0x80000000, PT, P3 ;  /* 0x800000000300780c */ /* 0x000fc80003f65330 */
[----:B------:R-:W-:Y:S01]  /*0210*/  PLOP3.LUT P3, PT, P3, PT, PT, 0x8, 0x80 ;  /* 0x000000000080781c */ /* 0x000fe20001f6e170 */
[----:B--2---:R-:W-:-:S10]  /*0220*/  DADD R6, -RZ, |R10| ;  /* 0x00000000ff067229 */ /* 0x004fd4000000050a */
[----:B------:R-:W-:Y:S02]  /*0230*/  IMAD.MOV.U32 R44, RZ, RZ, R6 ;  /* 0x000000ffff2c7224 */ /* 0x000fe400078e0006 */
[----:B0-----:R-:W-:-:S07]  /*0240*/  IMAD.MOV.U32 R6, RZ, RZ, R14 ;  /* 0x000000ffff067224 */ /* 0x001fce00078e000e */
[----:B------:R-:W-:Y:S05]  /*0250*/  CALL.REL.NOINC `($_Z20_compute_matrix_cudaP7double2yyyyyPKdPK6float3$__internal_accurate_pow) ;  /* 0x0000002800947944 */ /* 0x000fea0003c00000 */
        /* <DEDUP_REMOVED lines=18> */
.L_x_49:
        /* <DEDUP_REMOVED lines=14> */
.L_x_50:
[----:B------:R-:W0:Y:S01]  /*0460*/  I2F.F64 R14, R12 ;  /* 0x0000000c000e7312 */ /* 0x000e220000201c00 */
[----:B------:R-:W-:Y:S01]  /*0470*/  DADD R6, -RZ, |R10| ;  /* 0x00000000ff067229 */ /* 0x000fe2000000050a */
[----:B------:R-:W-:-:S09]  /*0480*/  MOV R4, 0x550 ;  /* 0x0000055000047802 */ /* 0x000fd20000000f00 */
        /* <DEDUP_REMOVED lines=11> */
[----:B------:R-:W-:Y:S05]  /*0540*/  CALL.REL.NOINC `($_Z20_compute_matrix_cudaP7double2yyyyyPKdPK6float3$__internal_accurate_pow) ;  /* 0x0000002400d87944 */ /* 0x000fea0003c00000 */
        /* <DEDUP_REMOVED lines=16> */
.L_x_51:
        /* <DEDUP_REMOVED lines=15> */
.L_x_52:
[C---:B------:R-:W-:Y:S01]  /*0740*/  VIADD R9, R12.reuse, 0x1 ;  /* 0x000000010c097836 */ /* 0x040fe20000000000 */
[----:B------:R-:W-:Y:S01]  /*0750*/  ISETP.NE.AND P2, PT, R12, RZ, PT ;  /* 0x000000ff0c00720c */ /* 0x000fe20003f45270 */
[----:B------:R-:W-:Y:S01]  /*0760*/  DADD R6, -RZ, |R10| ;  /* 0x00000000ff067229 */ /* 0x000fe2000000050a */
[----:B------:R-:W-:Y:S01]  /*0770*/  ISETP.GE.AND P3, PT, R11, RZ, PT ;  /* 0x000000ff0b00720c */ /* 0x000fe20003f66270 */
[----:B------:R-:W0:Y:S01]  /*0780*/  I2F.F64 R16, R9 ;  /* 0x0000000900107312 */ /* 0x000e220000201c00 */
[----:B------:R-:W-:Y:S01]  /*0790*/  DSETP.NEU.AND P1, PT, R10, 1, PT ;  /* 0x3ff000000a00742a */ /* 0x000fe20003f2d000 */
[----:B------:R-:W-:Y:S02]  /*07a0*/  FSEL R3, R33, 1.875, P2 ;  /* 0x3ff0000021037808 */ /* 0x000fe40001000000 */
[----:B------:R-:W-:-:S03]  /*07b0*/  MOV R4, 0x8d0 ;  /* 0x000008d000047802 */ /* 0x000fc60000000f00 */
[----:B------:R-:W-:Y:S01]  /*07c0*/  FSEL R3, R3, 1.875, P1 ;  /* 0x3ff0000003037808 */ /* 0x000fe20000800000 */
[----:B------:R-:W-:-:S04]  /*07d0*/  IMAD.MOV.U32 R44, RZ, RZ, R6 ;  /* 0x000000ffff2c7224 */ /* 0x000fc800078e0006 */
[----:B------:R-:W-:Y:S01]  /*07e0*/  IMAD.MOV.U32 R23, RZ, RZ, R3 ;  /* 0x000000ffff177224 */ /* 0x000fe200078e0003 */
[--C-:B0-----:R-:W-:Y:S01]  /*07f0*/  SHF.R.U32.HI R2, RZ, 0x14, R17.reuse ;  /* 0x00000014ff027819 */ /* 0x101fe20000011611 */
[----:B------:R-:W-:Y:S02]  /*0800*/  IMAD.MOV.U32 R6, RZ, RZ, R16 ;  /* 0x000000ffff067224 */ /* 0x000fe400078e0010 */
[----:B------:R-:W-:Y:S01]  /*0810*/  IMAD.MOV.U32 R5, RZ, RZ, R17 ;  /* 0x000000ffff057224 */ /* 0x000fe200078e0011 */
[----:B------:R-:W-:-:S05]  /*0820*/  LOP3.LUT R2, R2, 0x7ff, RZ, 0xc0, !PT ;  /* 0x000007ff02027812 */ /* 0x000fca00078ec0ff */
[----:B------:R-:W-:Y:S01]  /*0830*/  VIADD R25, R2, 0xfffffc0c ;  /* 0xfffffc0c02197836 */ /* 0x000fe20000000000 */
[----:B------:R-:W-:-:S04]  /*0840*/  FSEL R2, R32, RZ, P2 ;  /* 0x000000ff20027208 */ /* 0x000fc80001000000 */
[CC--:B------:R-:W-:Y:S02]  /*0850*/  SHF.L.U32 R13, R16.reuse, R25.reuse, RZ ;  /* 0x00000019100d7219 */ /* 0x0c0fe400000006ff */
[----:B------:R-:W-:Y:S02]  /*0860*/  SHF.L.U64.HI R25, R16, R25, R17 ;  /* 0x0000001910197219 */ /* 0x000fe40000010211 */
[----:B------:R-:W-:Y:S02]  /*0870*/  ISETP.NE.U32.AND P0, PT, R13, RZ, PT ;  /* 0x000000ff0d00720c */ /* 0x000fe40003f05070 */
[----:B------:R-:W-:Y:S02]  /*0880*/  FSEL R2, R2, RZ, P1 ;  /* 0x000000ff02027208 */ /* 0x000fe40000800000 */
[----:B------:R-:W-:-:S03]  /*0890*/  ISETP.NE.AND.EX P0, PT, R25, -0x80000000, PT, P0 ;  /* 0x800000001900780c */ /* 0x000fc60003f05300 */
[----:B------:R-:W-:Y:S01]  /*08a0*/  IMAD.MOV.U32 R22, RZ, RZ, R2 ;  /* 0x000000ffff167224 */ /* 0x000fe200078e0002 */
[----:B------:R-:W-:-:S13]  /*08b0*/  PLOP3.LUT P0, PT, P0, PT, PT, 0x8, 0x80 ;  /* 0x000000000080781c */ /* 0x000fda000070e170 */
[----:B------:R-:W-:Y:S05]  /*08c0*/  CALL.REL.NOINC `($_Z20_compute_matrix_cudaP7double2yyyyyPKdPK6float3$__internal_accurate_pow) ;  /* 0x0000002000f87944 */ /* 0x000fea0003c00000 */
        /* <DEDUP_REMOVED lines=17> */
.L_x_53:
[----:B------:R-:W-:Y:S05]  /*09e0*/  @P2 BRA `(.L_x_54) ;  /* 0x0000000000382947 */ /* 0x000fea0003800000 */
[----:B------:R-:W-:-:S14]  /*09f0*/  DSETP.NAN.AND P1, PT, R10, R10, PT ;  /* 0x0000000a0a00722a */ /* 0x000fdc0003f28000 */
[----:B------:R-:W-:Y:S01]  /*0a00*/  @P1 DADD R4, R10, R16 ;  /* 0x000000000a041229 */ /* 0x000fe20000000010 */
[----:B------:R-:W-:Y:S10]  /*0a10*/  @P1 BRA `(.L_x_54) ;  /* 0x00000000002c1947 */ /* 0x000ff40003800000 */
[----:B------:R-:W-:-:S14]  /*0a20*/  DSETP.NEU.AND P1, PT, |R10|, +INF , PT ;  /* 0x7ff000000a00742a */ /* 0x000fdc0003f2d200 */
[----:B------:R-:W-:Y:S05]  /*0a30*/  @P1 BRA `(.L_x_54) ;  /* 0x0000000000241947 */ /* 0x000fea0003800000 */
[C---:B------:R-:W-:Y:S02]  /*0a40*/  ISETP.GE.AND P1, PT, R17.reuse, RZ, PT ;  /* 0x000000ff1100720c */ /* 0x040fe40003f26270 */
[----:B------:R-:W-:Y:S02]  /*0a50*/  LOP3.LUT R4, R17, 0x7fffffff, RZ, 0xc0, !PT ;  /* 0x7fffffff11047812 */ /* 0x000fe400078ec0ff */
[----:B------:R-:W-:Y:S02]  /*0a60*/  SEL R5, RZ, 0x7ff00000, !P1 ;  /* 0x7ff00000ff057807 */ /* 0x000fe40004800000 */
[----:B------:R-:W-:Y:S02]  /*0a70*/  ISETP.GE.AND P2, PT, R11, RZ, PT ;  /* 0x000000ff0b00720c */ /* 0x000fe40003f46270 */
[----:B------:R-:W-:Y:S01]  /*0a80*/  ISETP.NE.AND P1, PT, R4, 0x3fe00000, PT ;  /* 0x3fe000000400780c */ /* 0x000fe20003f25270 */
[----:B------:R-:W-:-:S05]  /*0a90*/  VIADD R4, R5, 0x80000000 ;  /* 0x8000000005047836 */ /* 0x000fca0000000000 */
[----:B------:R-:W-:-:S05]  /*0aa0*/  SEL R4, R4, R5, P1 ;  /* 0x0000000504047207 */ /* 0x000fca0000800000 */
[----:B------:R-:W-:Y:S01]  /*0ab0*/  @!P2 SEL R5, R4, R5, P0 ;  /* 0x000000050405a207 */ /* 0x000fe20000000000 */
[----:B------:R-:W-:-:S07]  /*0ac0*/  IMAD.MOV.U32 R4, RZ, RZ, RZ ;  /* 0x000000ffff047224 */ /* 0x000fce00078e00ff */
.L_x_54:
[----:B------:R-:W0:Y:S01]  /*0ad0*/  MUFU.RCP64H R7, R3 ;  /* 0x0000000300077308 */ /* 0x000e220000001800 */
[----:B------:R-:W-:Y:S01]  /*0ae0*/  IMAD.MOV.U32 R6, RZ, RZ, 0x1 ;  /* 0x00000001ff067424 */ /* 0x000fe200078e00ff */
[----:B------:R-:W1:Y:S01]  /*0af0*/  S2UR UR5, SR_CgaCtaId ;  /* 0x00000000000579c3 */ /* 0x000e620000008800 */
[----:B------:R-:W-:Y:S01]  /*0b00*/  ISETP.NE.AND P0, PT, R0, RZ, PT ;  /* 0x000000ff0000720c */ /* 0x000fe20003f05270 */
[----:B------:R-:W2:Y:S01]  /*0b10*/  LDCU.64 UR6, c[0x3][0x460] ;  /* 0x00c08c00ff0677ac */ /* 0x000ea20008000a00 */
[C---:B------:R-:W-:Y:S01]  /*0b20*/  DSETP.NEU.AND P1, PT, R10.reuse, 1, PT ;  /* 0x3ff000000a00742a */ /* 0x040fe20003f2d000 */
[----:B------:R-:W-:Y:S01]  /*0b30*/  BSSY.RECONVERGENT B1, `(.L_x_55) ;  /* 0x0000033000017945 */ /* 0x000fe20003800200 */
[----:B------:R-:W-:Y:S01]  /*0b40*/  FSEL R20, R20, RZ, P0 ;  /* 0x000000ff14147208 */ /* 0x000fe20000000000 */
[----:B------:R-:W-:Y:S01]  /*0b50*/  UMOV UR4, 0x400 ;  /* 0x0000040000047882 */ /* 0x000fe20000000000 */
[----:B------:R-:W-:Y:S01]  /*0b60*/  FSEL R21, R21, 1.875, P0 ;  /* 0x3ff0000015157808 */ /* 0x000fe20000000000 */
[----:B------:R-:W3:Y:S01]  /*0b70*/  LDC.64 R30, c[0x3][0x460] ;  /* 0x00c11800ff1e7b82 */ /* 0x000ee20000000a00 */
[----:B------:R-:W-:Y:S01]  /*0b80*/  ISETP.NE.AND P0, PT, R9, RZ, PT ;  /* 0x000000ff0900720c */ /* 0x000fe20003f05270 */
[----:B------:R-:W-:Y:S01]  /*0b90*/  DSETP.NEU.AND P4, PT, R10, RZ, PT ;  /* 0x000000ff0a00722a */ /* 0x000fe20003f8d000 */
[----:B------:R-:W-:-:S02]  /*0ba0*/  FSEL R20, R20, RZ, P1 ;  /* 0x000000ff14147208 */ /* 0x000fc40000800000 */
[----:B------:R-:W-:Y:S01]  /*0bb0*/  FSEL R38, R5, 1.875, P0 ;  /* 0x3ff0000005267808 */ /* 0x000fe20000000000 */
[----:B0-----:R-:W-:Y:S01]  /*0bc0*/  DFMA R26, -R22, R6, 1 ;  /* 0x3ff00000161a742b */ /* 0x001fe20000000106 */
[----:B------:R-:W-:-:S07]  /*0bd0*/  FSEL R21, R21, 1.875, P1 ;  /* 0x3ff0000015157808 */ /* 0x000fce0000800000 */
[----:B------:R-:W-:Y:S01]  /*0be0*/  DFMA R26, R26, R26, R26 ;  /* 0x0000001a1a1a722b */ /* 0x000fe2000000001a */
[----:B-1----:R-:W-:-:S07]  /*0bf0*/  ULEA UR4, UR5, UR4, 0x18 ;  /* 0x0000000405047291 */ /* 0x002fce000f8ec0ff */
[----:B------:R-:W-:Y:S02]  /*0c00*/  DFMA R32, R6, R26, R6 ;  /* 0x0000001a0620722b */ /* 0x000fe40000000006 */
[----:B------:R-:W-:Y:S01]  /*0c10*/  DADD R6, R14, 1 ;  /* 0x3ff000000e067429 */ /* 0x000fe20000000000 */
[----:B------:R-:W-:Y:S01]  /*0c20*/  IMAD R27, R18, R8, R24 ;  /* 0x00000008121b7224 */ /* 0x000fe200078e0218 */
[----:B------:R-:W-:Y:S01]  /*0c30*/  FSEL R26, R4, RZ, P0 ;  /* 0x000000ff041a7208 */ /* 0x000fe20000000000 */
[----:B------:R0:W-:Y:S01]  /*0c40*/  STS.128 [UR4], R20 ;  /* 0x00000014ff007988 */ /* 0x0001e20008000c04 */
[----:B------:R-:W-:Y:S01]  /*0c50*/  ISETP.GE.AND P0, PT, R11, RZ, PT ;  /* 0x000000ff0b00720c */ /* 0x000fe20003f06270 */
[----:B------:R-:W-:Y:S01]  /*0c60*/  IMAD R27, R27, 0x3, RZ ;  /* 0x000000031b1b7824 */ /* 0x000fe200078e02ff */
[----:B------:R-:W-:Y:S01]  /*0c70*/  DFMA R28, -R22, R32, 1 ;  /* 0x3ff00000161c742b */ /* 0x000fe20000000120 */
[----:B---3--:R1:W-:Y:S01]  /*0c80*/  STS.64 [UR4+0x40], R30 ;  /* 0x0000401eff007988 */ /* 0x0083e20008000a04 */
[----:B------:R-:W-:-:S02]  /*0c90*/  DMUL R24, R14, R6 ;  /* 0x000000060e187228 */ /* 0x000fc40000000000 */
[----:B------:R-:W-:Y:S01]  /*0ca0*/  SHF.R.S32.HI R13, RZ, 0x1f, R27 ;  /* 0x0000001fff0d7819 */ /* 0x000fe2000001141b */
[----:B--2---:R-:W-:Y:S01]  /*0cb0*/  IMAD.WIDE.U32 R6, R27, UR6, RZ ;  /* 0x000000061b067c25 */ /* 0x004fe2000f8e00ff */
[----:B------:R1:W-:Y:S02]  /*0cc0*/  STS [UR4+0x28], R27 ;  /* 0x0000281bff007988 */ /* 0x0003e40008000804 */
[----:B------:R-:W-:Y:S01]  /*0cd0*/  DFMA R32, R32, R28, R32 ;  /* 0x0000001c2020722b */ /* 0x000fe20000000020 */
[----:B------:R-:W-:Y:S01]  /*0ce0*/  IMAD R8, R13, UR6, RZ ;  /* 0x000000060d087c24 */ /* 0x000fe2000f8e02ff */
[----:B------:R-:W2:Y:S01]  /*0cf0*/  LDC.64 R28, c[0x3][0x448] ;  /* 0x00c11200ff1c7b82 */ /* 0x000ea20000000a00 */
[----:B0-----:R-:W-:Y:S02]  /*0d00*/  FSEL R20, R26, RZ, P1 ;  /* 0x000000ff1a147208 */ /* 0x001fe40000800000 */
[----:B------:R-:W-:Y:S01]  /*0d10*/  FSEL R21, R38, 1.875, P1 ;  /* 0x3ff0000026157808 */ /* 0x000fe20000800000 */
[----:B------:R-:W-:Y:S01]  /*0d20*/  IMAD R39, R27, UR7, R8 ;  /* 0x000000071b277c24 */ /* 0x000fe2000f8e0208 */
[----:B------:R-:W-:Y:S01]  /*0d30*/  FSETP.GEU.AND P2, PT, |R25|, 6.5827683646048100446e-37, PT ;  /* 0x036000001900780b */ /* 0x000fe20003f4e200 */
[----:B------:R-:W-:Y:S01]  /*0d40*/  DMUL R34, R24, R32 ;  /* 0x0000002018227228 */ /* 0x000fe20000000000 */
[----:B------:R-:W-:Y:S01]  /*0d50*/  IMAD.MOV.U32 R8, RZ, RZ, R6 ;  /* 0x000000ffff087224 */ /* 0x000fe200078e0006 */
[----:B------:R1:W-:Y:S01]  /*0d60*/  STS.64 [UR4+0x10], R20 ;  /* 0x00001014ff007988 */ /* 0x0003e20008000a04 */
[----:B------:R-:W-:-:S05]  /*0d70*/  IMAD.IADD R9, R7, 0x1, R39 ;  /* 0x0000000107097824 */ /* 0x000fca00078e0227 */
[----:B------:R-:W-:Y:S01]  /*0d80*/  DFMA R36, -R22, R34, R24 ;  /* 0x000000221624722b */ /* 0x000fe20000000118 */
[----:B------:R1:W-:Y:S07]  /*0d90*/  STS.64 [UR4+0x38], R8 ;  /* 0x00003808ff007988 */ /* 0x0003ee0008000a04 */
[----:B------:R-:W-:Y:S01]  /*0da0*/  DFMA R4, R32, R36, R34 ;  /* 0x000000242004722b */ /* 0x000fe20000000022 */
[----:B--2---:R1:W-:Y:S04]  /*0db0*/  STS [UR4+0x2c], R29 ;  /* 0x00002c1dff007988 */ /* 0x0043e80008000804 */
[----:B------:R1:W-:Y:S05]  /*0dc0*/  STS [UR4+0x30], R28 ;  /* 0x0000301cff007988 */ /* 0x0003ea0008000804 */
[----:B------:R-:W-:-:S05]  /*0dd0*/  FFMA R26, RZ, R3, R5 ;  /* 0x00000003ff1a7223 */ /* 0x000fca0000000005 */
[----:B------:R-:W-:-:S13]  /*0de0*/  FSETP.GT.AND P1, PT, |R26|, 1.469367938527859385e-39, PT ;  /* 0x001000001a00780b */ /* 0x000fda0003f24200 */
[----:B-1----:R-:W-:Y:S05]  /*0df0*/  @P1 BRA P2, `(.L_x_56) ;  /* 0x0000000000181947 */ /* 0x002fea0001000000 */
[----:B------:R-:W-:Y:S01]  /*0e00*/  IMAD.MOV.U32 R30, RZ, RZ, R24 ;  /* 0x000000ffff1e7224 */ /* 0x000fe200078e0018 */
[----:B------:R-:W-:Y:S01]  /*0e10*/  MOV R32, 0xe60 ;  /* 0x00000e6000207802 */ /* 0x000fe20000000f00 */
[----:B------:R-:W-:Y:S02]  /*0e20*/  IMAD.MOV.U32 R31, RZ, RZ, R25 ;  /* 0x000000ffff1f7224 */ /* 0x000fe400078e0019 */
[----:B------:R-:W-:Y:S02]  /*0e30*/  IMAD.MOV.U32 R28, RZ, RZ, R2 ;  /* 0x000000ffff1c7224 */ /* 0x000fe400078e0002 */
[----:B------:R-:W-:-:S07]  /*0e40*/  IMAD.MOV.U32 R29, RZ, RZ, R3 ;  /* 0x000000ffff1d7224 */ /* 0x000fce00078e0003 */
[----:B------:R-:W-:Y:S05]  /*0e50*/  CALL.REL.NOINC `($__internal_3_$__cuda_sm20_div_rn_f64_full) ;  /* 0x0000001800247944 */ /* 0x000fea0003c00000 */
.L_x_56:
[----:B------:R-:W-:Y:S05]  /*0e60*/  BSYNC.RECONVERGENT B1 ;  /* 0x0000000000017941 */ /* 0x000fea0003800200 */
.L_x_55:
[----:B------:R-:W-:Y:S01]  /*0e70*/  VIADD R8, R12, 0x2 ;  /* 0x000000020c087836 */ /* 0x000fe20000000000 */
[----:B------:R-:W0:Y:S01]  /*0e80*/  LDCU.64 UR4, c[0x0][0x380] ;  /* 0x00007000ff0477ac */ /* 0x000e220008000a00 */
[----:B------:R-:W-:Y:S02]  /*0e90*/  IADD3 R7, P1, PT, R27, R6, RZ ;  /* 0x000000061b077210 */ /* 0x000fe40007f3e0ff */
[----:B------:R-:W1:Y:S03]  /*0ea0*/  I2F.F64 R24, R8 ;  /* 0x0000000800187312 */ /* 0x000e660000201c00 */
[----:B------:R-:W-:Y:S01]  /*0eb0*/  IMAD.X R28, R13, 0x1, R9, P1 ;  /* 0x000000010d1c7824 */ /* 0x000fe200008e0609 */
[----:B-1----:R-:W-:Y:S02]  /*0ec0*/  SHF.R.U32.HI R6, RZ, 0x14, R25 ;  /* 0x00000014ff067819 */ /* 0x002fe40000011619 */
[----:B0-----:R-:W-:-:S02]  /*0ed0*/  LEA R26, P1, R7, UR4, 0x4 ;  /* 0x00000004071a7c11 */ /* 0x001fc4000f8220ff */
[----:B------:R-:W-:Y:S02]  /*0ee0*/  LOP3.LUT R9, R6, 0x7ff, RZ, 0xc0, !PT ;  /* 0x000007ff06097812 */ /* 0x000fe400078ec0ff */
[----:B------:R-:W-:Y:S01]  /*0ef0*/  LEA.HI.X R27, R7, UR5, R28, 0x4, P1 ;  /* 0x00000005071b7c11 */ /* 0x000fe200088f241c */
[----:B------:R-:W-:Y:S01]  /*0f00*/  DADD R28, -RZ, |R10| ;  /* 0x00000000ff1c7229 */ /* 0x000fe2000000050a */
[----:B------:R-:W-:Y:S01]  /*0f10*/  CS2R R6, SRZ ;  /* 0x0000000000067805 */ /* 0x000fe2000001ff00 */
[----:B------:R-:W-:-:S04]  /*0f20*/  VIADD R13, R9, 0xfffffc0c ;  /* 0xfffffc0c090d7836 */ /* 0x000fc80000000000 */
[----:B------:R0:W-:Y:S01]  /*0f30*/  STG.E.128 desc[UR14][R26.64+0x20], R4 ;  /* 0x000020041a007986 */ /* 0x0001e2000c101d0e */
[CC--:B------:R-:W-:Y:S02]  /*0f40*/  SHF.L.U32 R9, R24.reuse, R13.reuse, RZ ;  /* 0x0000000d18097219 */ /* 0x0c0fe400000006ff */
[----:B------:R-:W-:Y:S01]  /*0f50*/  SHF.L.U64.HI R13, R24, R13, R25 ;  /* 0x0000000d180d7219 */ /* 0x000fe20000010219 */
[----:B------:R-:W-:Y:S01]  /*0f60*/  IMAD.MOV.U32 R44, RZ, RZ, R28 ;  /* 0x000000ffff2c7224 */ /* 0x000fe200078e001c */
[----:B------:R-:W-:-:S04]  /*0f70*/  ISETP.NE.U32.AND P3, PT, R9, RZ, PT ;  /* 0x000000ff0900720c */ /* 0x000fc80003f65070 */
[----:B------:R-:W-:-:S04]  /*0f80*/  ISETP.NE.AND.EX P3, PT, R13, -0x80000000, PT, P3 ;  /* 0x800000000d00780c */ /* 0x000fc80003f65330 */
[----:B------:R-:W-:Y:S01]  /*0f90*/  PLOP3.LUT P3, PT, P3, PT, PT, 0x8, 0x80 ;  /* 0x000000000080781c */ /* 0x000fe20001f6e170 */
[----:B0-----:R-:W-:Y:S01]  /*0fa0*/  IMAD.MOV.U32 R7, RZ, RZ, R29 ;  /* 0x000000ffff077224 */ /* 0x001fe200078e001d */
[----:B------:R-:W-:Y:S01]  /*0fb0*/  MOV R4, 0xff0 ;  /* 0x00000ff000047802 */ /* 0x000fe20000000f00 */
[----:B------:R-:W-:Y:S02]  /*0fc0*/  IMAD.MOV.U32 R6, RZ, RZ, R24 ;  /* 0x000000ffff067224 */ /* 0x000fe400078e0018 */
[----:B------:R-:W-:-:S08]  /*0fd0*/  IMAD.MOV.U32 R5, RZ, RZ, R25 ;  /* 0x000000ffff057224 */ /* 0x000fd000078e0019 */
        /* <DEDUP_REMOVED lines=17> */
.L_x_57:
        /* <DEDUP_REMOVED lines=15> */
.L_x_58:
        /* <DEDUP_REMOVED lines=26> */
[----:B------:R-:W-:Y:S05]  /*1380*/  CALL.REL.NOINC `($__internal_3_$__cuda_sm20_div_rn_f64_full) ;  /* 0x0000001000d87944 */ /* 0x000fea0003c00000 */
.L_x_60:
[----:B------:R-:W-:Y:S05]  /*1390*/  BSYNC.RECONVERGENT B1 ;  /* 0x0000000000017941 */ /* 0x000fea0003800200 */
.L_x_59:
[----:B------:R-:W0:Y:S01]  /*13a0*/  MUFU.RCP64H R9, R3 ;  /* 0x0000000300097308 */ /* 0x000e220000001800 */
[----:B------:R-:W-:Y:S01]  /*13b0*/  IMAD.MOV.U32 R8, RZ, RZ, 0x1 ;  /* 0x00000001ff087424 */ /* 0x000fe200078e00ff */
[----:B------:R-:W-:Y:S01]  /*13c0*/  DMUL R14, R14, -0.5 ;  /* 0xbfe000000e0e7828 */ /* 0x000fe20000000000 */
[----:B------:R-:W-:Y:S07]  /*13d0*/  BSSY.RECONVERGENT B1, `(.L_x_61) ;  /* 0x0000020000017945 */ /* 0x000fee0003800200 */
[----:B------:R-:W-:Y:S01]  /*13e0*/  DMUL R14, R16, R14 ;  /* 0x0000000e100e7228 */ /* 0x000fe20000000000 */
[----:B------:R-:W1:Y:S01]  /*13f0*/  LDC.64 R16, c[0x3][0x460] ;  /* 0x00c11800ff107b82 */ /* 0x000e620000000a00 */
[----:B0-----:R-:W-:-:S08]  /*1400*/  DFMA R6, -R22, R8, 1 ;  /* 0x3ff000001606742b */ /* 0x001fd00000000108 */
[----:B------:R-:W-:Y:S01]  /*1410*/  DFMA R10, R6, R6, R6 ;  /* 0x00000006060a722b */ /* 0x000fe20000000006 */
[----:B------:R-:W-:-:S07]  /*1420*/  IMAD.IADD R6, R12, 0x1, R0 ;  /* 0x000000010c067824 */ /* 0x000fce00078e0200 */
[----:B------:R-:W-:Y:S01]  /*1430*/  DFMA R8, R8, R10, R8 ;  /* 0x0000000a0808722b */ /* 0x000fe20000000008 */
[----:B------:R-:W0:Y:S01]  /*1440*/  I2F.F64 R6, R6 ;  /* 0x0000000600067312 */ /* 0x000e220000201c00 */
[----:B-1----:R-:W-:-:S06]  /*1450*/  SHF.L.U64.HI R17, R16, 0x4, R17 ;  /* 0x0000000410117819 */ /* 0x002fcc0000010211 */
[----:B------:R-:W-:Y:S02]  /*1460*/  DFMA R12, -R22, R8, 1 ;  /* 0x3ff00000160c742b */ /* 0x000fe40000000108 */
[----:B0-----:R-:W-:-:S06]  /*1470*/  DMUL R10, R14, R6 ;  /* 0x000000060e0a7228 */ /* 0x001fcc0000000000 */
[----:B------:R-:W-:Y:S01]  /*1480*/  DFMA R24, R8, R12, R8 ;  /* 0x0000000c0818722b */ /* 0x000fe20000000008 */
[----:B------:R-:W-:Y:S01]  /*1490*/  IMAD.SHL.U32 R15, R16, 0x10, RZ ;  /* 0x00000010100f7824 */ /* 0x000fe200078e00ff */
[----:B------:R-:W-:-:S04]  /*14a0*/  CS2R R6, SRZ ;  /* 0x0000000000067805 */ /* 0x000fc8000001ff00 */
[----:B------:R-:W-:Y:S02]  /*14b0*/  IADD3 R12, P0, PT, R15, R26, RZ ;  /* 0x0000001a0f0c7210 */ /* 0x000fe40007f1e0ff */
[----:B------:R-:W-:Y:S01]  /*14c0*/  DMUL R8, R24, R10 ;  /* 0x0000000a18087228 */ /* 0x000fe20000000000 */
[----:B------:R-:W-:Y:S02]  /*14d0*/  FSETP.GEU.AND P1, PT, |R11|, 6.5827683646048100446e-37, PT ;  /* 0x036000000b00780b */ /* 0x000fe40003f2e200 */
[----:B------:R-:W-:-:S05]  /*14e0*/  IMAD.X R13, R17, 0x1, R27, P0 ;  /* 0x00000001110d7824 */ /* 0x000fca00000e061b */
[----:B------:R-:W-:Y:S01]  /*14f0*/  DFMA R22, -R22, R8, R10 ;  /* 0x000000081616722b */ /* 0x000fe2000000010a */
[----:B------:R0:W-:Y:S07]  /*1500*/  STG.E.128 desc[UR14][R12.64], R4 ;  /* 0x000000040c007986 */ /* 0x0001ee000c101d0e */
[----:B------:R-:W-:-:S10]  /*1510*/  DFMA R8, R24, R22, R8 ;  /* 0x000000161808722b */ /* 0x000fd40000000008 */
        /* <DEDUP_REMOVED lines=8> */
[----:B------:R-:W-:Y:S05]  /*15a0*/  CALL.REL.NOINC `($__internal_3_$__cuda_sm20_div_rn_f64_full) ;  /* 0x0000001000507944 */ /* 0x000fea0003c00000 */
[----:B------:R-:W-:Y:S02]  /*15b0*/  IMAD.MOV.U32 R8, RZ, RZ, R4 ;  /* 0x000000ffff087224 */ /* 0x000fe400078e0004 */
[----:B------:R-:W-:-:S07]  /*15c0*/  IMAD.MOV.U32 R9, RZ, RZ, R5 ;  /* 0x000000ffff097224 */ /* 0x000fce00078e0005 */
.L_x_62:
[----:B------:R-:W-:Y:S05]  /*15d0*/  BSYNC.RECONVERGENT B1 ;  /* 0x0000000000017941 */ /* 0x000fea0003800200 */
.L_x_61:
[----:B------:R-:W0:Y:S01]  /*15e0*/  MUFU.RCP64H R3, R21 ;  /* 0x0000001500037308 */ /* 0x000e220000001800 */
[----:B------:R-:W-:Y:S01]  /*15f0*/  VIADD R2, R21, 0x300402 ;  /* 0x0030040215027836 */ /* 0x000fe20000000000 */
[----:B------:R-:W-:Y:S01]  /*1600*/  CS2R R10, SRZ ;  /* 0x00000000000a7805 */ /* 0x000fe2000001ff00 */
[----:B------:R-:W-:Y:S03]  /*1610*/  BSSY.RECONVERGENT B1, `(.L_x_63) ;  /* 0x000000d000017945 */ /* 0x000fe60003800200 */
[----:B------:R-:W-:Y:S01]  /*1620*/  FSETP.GEU.AND P0, PT, |R2|, 5.8789094863358348022e-39, PT ;  /* 0x004004020200780b */ /* 0x000fe20003f0e200 */
[----:B------:R1:W-:Y:S01]  /*1630*/  STG.E.128 desc[UR14][R12.64+0x20], R8 ;  /* 0x000020080c007986 */ /* 0x0003e2000c101d0e */
[----:B0-----:R-:W-:-:S08]  /*1640*/  DFMA R4, -R20, R2, 1 ;  /* 0x3ff000001404742b */ /* 0x001fd00000000102 */
[----:B------:R-:W-:-:S08]  /*1650*/  DFMA R4, R4, R4, R4 ;  /* 0x000000040404722b */ /* 0x000fd00000000004 */
[----:B------:R-:W-:-:S08]  /*1660*/  DFMA R4, R2, R4, R2 ;  /* 0x000000040204722b */ /* 0x000fd00000000002 */
[----:B------:R-:W-:-:S08]  /*1670*/  DFMA R6, -R20, R4, 1 ;  /* 0x3ff000001406742b */ /* 0x000fd00000000104 */
[----:B------:R-:W-:Y:S01]  /*1680*/  DFMA R4, R4, R6, R4 ;  /* 0x000000060404722b */ /* 0x000fe20000000004 */
[----:B-1----:R-:W-:Y:S10]  /*1690*/  @P0 BRA `(.L_x_64) ;  /* 0x0000000000100947 */ /* 0x002ff40003800000 */
[----:B------:R-:W-:-:S05]  /*16a0*/  LOP3.LUT R0, R21, 0x7fffffff, RZ, 0xc0, !PT ;  /* 0x7fffffff15007812 */ /* 0x000fca00078ec0ff */
[----:B------:R-:W-:Y:S01]  /*16b0*/  VIADD R7, R0, 0xfff00000 ;  /* 0xfff0000000077836 */ /* 0x000fe20000000000 */
[----:B------:R-:W-:-:S07]  /*16c0*/  MOV R0, 0x16e0 ;  /* 0x000016e000007802 */ /* 0x000fce0000000f00 */
[----:B------:R-:W-:Y:S05]  /*16d0*/  CALL.REL.NOINC `($__internal_2_$__cuda_sm20_dblrcp_rn_slowpath_v3) ;  /* 0x0000000c00507944 */ /* 0x000fea0003c00000 */
.L_x_64:
[----:B------:R-:W-:Y:S05]  /*16e0*/  BSYNC.RECONVERGENT B1 ;  /* 0x0000000000017941 */ /* 0x000fea0003800200 */
.L_x_63:
[----:B------:R-:W-:Y:S02]  /*16f0*/  IADD3 R2, P0, PT, R12, R15, RZ ;  /* 0x0000000f0c027210 */ /* 0x000fe40007f1e0ff */
[----:B------:R-:W-:-:S03]  /*1700*/  CS2R R6, SRZ ;  /* 0x0000000000067805 */ /* 0x000fc6000001ff00 */
[----:B------:R-:W-:-:S05]  /*1710*/  IMAD.X R3, R13, 0x1, R17, P0 ;  /* 0x000000010d037824 */ /* 0x000fca00000e0611 */
[----:B------:R0:W-:Y:S03]  /*1720*/  STG.E.128 desc[UR14][R2.64+0x10], R4 ;  /* 0x0000100402007986 */ /* 0x0001e6000c101d0e */
.L_x_48:
[----:B------:R-:W-:Y:S05]  /*1730*/  BSYNC.RECONVERGENT B0 ;  /* 0x0000000000007941 */ /* 0x000fea0003800200 */
.L_x_47:
[----:B------:R-:W1:Y:S08]  /*1740*/  S2UR UR5, SR_CgaCtaId ;  /* 0x00000000000579c3 */ /* 0x000e700000008800 */
[----:B------:R-:W-:Y:S01]  /*1750*/  BAR.SYNC.DEFER_BLOCKING 0x0 ;  /* 0x0000000000007b1d */ /* 0x000fe20000010000 */
[----:B------:R-:W-:Y:S02]  /*1760*/  CS2R R50, SRZ ;  /* 0x0000000000327805 */ /* 0x000fe4000001ff00 */
[----:B------:R-:W-:-:S02]  /*1770*/  CS2R R52, SRZ ;  /* 0x0000000000347805 */ /* 0x000fc4000001ff00 */
[----:B0-----:R-:W-:Y:S02]  /*1780*/  CS2R R6, SRZ ;  /* 0x0000000000067805 */ /* 0x001fe4000001ff00 */
[----:B------:R-:W-:Y:S02]  /*1790*/  CS2R R14, SRZ ;  /* 0x00000000000e7805 */ /* 0x000fe4000001ff00 */
[----:B------:R-:W-:Y:S01]  /*17a0*/  CS2R R10, SRZ ;  /* 0x00000000000a7805 */ /* 0x000fe2000001ff00 */
[----:B------:R-:W-:Y:S01]  /*17b0*/  UMOV UR4, 0x400 ;  /* 0x0000040000047882 */ /* 0x000fe20000000000 */
[----:B------:R-:W-:Y:S01]  /*17c0*/  BSSY.RECONVERGENT B0, `(.L_x_65) ;  /* 0x0000028000007945 */ /* 0x000fe20003800200 */
[----:B------:R-:W-:Y:S02]  /*17d0*/  CS2R R16, SRZ ;  /* 0x0000000000107805 */ /* 0x000fe4000001ff00 */
[----:B------:R-:W-:Y:S02]  /*17e0*/  CS2R R54, SRZ ;  /* 0x0000000000367805 */ /* 0x000fe4000001ff00 */
[----:B------:R-:W-:Y:S01]  /*17f0*/  CS2R R8, SRZ ;  /* 0x0000000000087805 */ /* 0x000fe2000001ff00 */
[----:B------:R-:W-:-:S02]  /*1800*/  IMAD.MOV.U32 R5, RZ, RZ, RZ ;  /* 0x000000ffff057224 */ /* 0x000fc400078e00ff */
[----:B------:R-:W-:Y:S01]  /*1810*/  IMAD.MOV.U32 R4, RZ, RZ, 0x1 ;  /* 0x00000001ff047424 */ /* 0x000fe200078e00ff */
[----:B-1----:R-:W-:-:S09]  /*1820*/  ULEA UR8, UR5, UR4, 0x18 ;  /* 0x0000000405087291 */ /* 0x002fd2000f8ec0ff */
[----:B------:R-:W0:Y:S02]  /*1830*/  LDS.128 R32, [UR8+0x20] ;  /* 0x00002008ff207984 */ /* 0x000e240008000c00 */
[----:B0-----:R-:W-:Y:S02]  /*1840*/  ISETP.GE.AND P0, PT, R19, R32, PT ;  /* 0x000000201300720c */ /* 0x001fe40003f06270 */
[----:B------:R-:W-:-:S11]  /*1850*/  ISETP.GE.AND P1, PT, R33, 0x1, PT ;  /* 0x000000012100780c */ /* 0x000fd60003f26270 */
[----:B------:R-:W-:Y:S05]  /*1860*/  @P0 BRA `(.L_x_66) ;  /* 0x0000000000740947 */ /* 0x000fea0003800000 */
[----:B------:R-:W-:Y:S01]  /*1870*/  IMAD.SHL.U32 R0, R19, 0x2, RZ ;  /* 0x0000000213007824 */ /* 0x000fe200078e00ff */
[----:B------:R-:W-:Y:S01]  /*1880*/  UMOV UR4, 0x48 ;  /* 0x0000004800047882 */ /* 0x000fe20000000000 */
[----:B------:R-:W0:Y:S01]  /*1890*/  LDS.64 R6, [UR8+0x18] ;  /* 0x00001808ff067984 */ /* 0x000e220008000a00 */
[----:B------:R-:W1:Y:S01]  /*18a0*/  LDCU UR6, c[0x0][0x390] ;  /* 0x00007200ff0677ac */ /* 0x000e620008000800 */
[----:B------:R-:W-:Y:S01]  /*18b0*/  IMAD.MOV.U32 R26, RZ, RZ, -0x3e000000 ;  /* 0xc2000000ff1a7424 */ /* 0x000fe200078e00ff */
[----:B------:R-:W-:Y:S01]  /*18c0*/  LEA R0, R0, UR4, 0x2 ;  /* 0x0000000400007c11 */ /* 0x000fe2000f8e10ff */
[----:B------:R-:W2:Y:S03]  /*18d0*/  LDCU UR4, c[0x0][0x388] ;  /* 0x00007100ff0477ac */ /* 0x000ea60008000800 */
[----:B------:R-:W3:Y:S01]  /*18e0*/  LDC.64 R4, c[0x3][R0] ;  /* 0x00c0000000047b82 */ /* 0x000ee20000000a00 */
[----:B------:R-:W-:Y:S01]  /*18f0*/  UMOV UR5, URZ ;  /* 0x000000ff00057c82 */ /* 0x000fe20008000000 */
[----:B------:R-:W-:Y:S01]  /*1900*/  UMOV UR7, URZ ;  /* 0x000000ff00077c82 */ /* 0x000fe20008000000 */
[----:B0-----:R-:W-:-:S04]  /*1910*/  IMAD.IADD R7, R7, 0x1, R6 ;  /* 0x0000000107077824 */ /* 0x001fc800078e0206 */
[----:B------:R-:W-:-:S04]  /*1920*/  IMAD R7, R6, R6, R7 ;  /* 0x0000000606077224 */ /* 0x000fc800078e0207 */
[----:B------:R-:W-:-:S05]  /*1930*/  VIADD R7, R7, 0xffffffff ;  /* 0xffffffff07077836 */ /* 0x000fca0000000000 */
[----:B------:R-:W-:Y:S01]  /*1940*/  I2FP.F32.S32 R13, R7 ;  /* 0x00000007000d7245 */ /* 0x000fe20000201400 */
[----:B---3--:R-:W-:-:S04]  /*1950*/  IMAD.IADD R3, R4, 0x1, R5 ;  /* 0x0000000104037824 */ /* 0x008fc800078e0205 */
[----:B------:R-:W-:-:S04]  /*1960*/  IMAD R3, R4, R4, R3 ;  /* 0x0000000404037224 */ /* 0x000fc800078e0203 */
[----:B------:R-:W-:-:S05]  /*1970*/  VIADD R3, R3, 0xffffffff ;  /* 0xffffffff03037836 */ /* 0x000fca0000000000 */
[----:B------:R-:W-:-:S04]  /*1980*/  I2FP.F32.S32 R12, R3 ;  /* 0x00000003000c7245 */ /* 0x000fc80000201400 */
[----:B--2---:R-:W5:Y:S01]  /*1990*/  TEX.LL R20, R2, R12, R26, UR4, 2D ;  /* 0x28ff041a0c027f60 */ /* 0x004f6200089e0f14 */
[----:B-1----:R-:W5:Y:S01]  /*19a0*/  TEX.LL R24, R22, R12, R26, UR6, 2D ;  /* 0x28ff061a0c167f60 */ /* 0x002f6200089e0f18 */
[----:B------:R-:W-:-:S04]  /*19b0*/  DEPBAR.LE SB5, 0x1 ;  /* 0x0000d0400000791a */ /* 0x000fc80000000000 */
[----:B------:R0:W1:Y:S08]  /*19c0*/  F2F.F64.F32 R8, R21 ;  /* 0x0000001500087310 */ /* 0x0000700000201800 */
[----:B------:R0:W2:Y:S08]  /*19d0*/  F2F.F64.F32 R10, R2 ;  /* 0x00000002000a7310 */ /* 0x0000b00000201800 */
[----:B------:R0:W3:Y:S08]  /*19e0*/  F2F.F64.F32 R54, R20 ;  /* 0x0000001400367310 */ /* 0x0000f00000201800 */
[----:B------:R0:W0:Y:S08]  /*19f0*/  F2F.F64.F32 R16, R3 ;  /* 0x0000000300107310 */ /* 0x0000300000201800 */
[----:B-----5:R0:W0:Y:S08]  /*1a00*/  F2F.F64.F32 R6, R24 ;  /* 0x0000001800067310 */ /* 0x0200300000201800 */
[----:B------:R0:W0:Y:S08]  /*1a10*/  F2F.F64.F32 R14, R25 ;  /* 0x00000019000e7310 */ /* 0x0000300000201800 */
[----:B------:R0:W0:Y:S08]  /*1a20*/  F2F.F64.F32 R52, R23 ;  /* 0x0000001700347310 */ /* 0x0000300000201800 */
[----:B-123--:R0:W0:Y:S02]  /*1a30*/  F2F.F64.F32 R50, R22 ;  /* 0x0000001600327310 */ /* 0x00e0240000201800 */
.L_x_66:
[----:B------:R-:W-:Y:S05]  /*1a40*/  BSYNC.RECONVERGENT B0 ;  /* 0x0000000000007941 */ /* 0x000fea0003800200 */
.L_x_65:
[----:B------:R-:W-:Y:S05]  /*1a50*/  @!P1 EXIT ;  /* 0x000000000000994d */ /* 0x000fea0003800000 */
[----:B------:R-:W1:Y:S01]  /*1a60*/  LDS.64 R12, [UR8+0x18] ;  /* 0x00001808ff0c7984 */ /* 0x000e620008000a00 */
[----:B------:R-:W2:Y:S03]  /*1a70*/  LDCU.64 UR16, c[0x0][0x380] ;  /* 0x00007000ff1077ac */ /* 0x000ea60008000a00 */
[----:B------:R-:W3:Y:S04]  /*1a80*/  LDS R0, [UR8+0x30] ;  /* 0x00003008ff007984 */ /* 0x000ee80008000800 */
[----:B0-----:R-:W0:Y:S04]  /*1a90*/  LDS.128 R20, [UR8] ;  /* 0x00000008ff147984 */ /* 0x001e280008000c00 */
[----:B------:R-:W4:Y:S04]  /*1aa0*/  LDS.64 R24, [UR8+0x10] ;  /* 0x00001008ff187984 */ /* 0x000f280008000a00 */
[----:B------:R-:W2:Y:S01]  /*1ab0*/  LDS.64 R2, [UR8+0x40] ;  /* 0x00004008ff027984 */ /* 0x000ea20008000a00 */
[----:B-1----:R-:W-:-:S02]  /*1ac0*/  IMAD.IADD R4, R4, 0x1, R12 ;  /* 0x0000000104047824 */ /* 0x002fc400078e020c */
[----:B------:R-:W-:Y:S02]  /*1ad0*/  IMAD.IADD R5, R5, 0x1, -R13 ;  /* 0x0000000105057824 */ /* 0x000fe400078e0a0d */
[----:B------:R-:W1:Y:S01]  /*1ae0*/  LDS.64 R12, [UR8+0x38] ;  /* 0x00003808ff0c7984 */ /* 0x000e620008000a00 */
[C---:B------:R-:W-:Y:S01]  /*1af0*/  VIADD R27, R4.reuse, 0xfffffffe ;  /* 0xfffffffe041b7836 */ /* 0x040fe20000000000 */
[----:B------:R-:W-:Y:S01]  /*1b00*/  LOP3.LUT R26, RZ, R4, RZ, 0x33, !PT ;  /* 0x00000004ff1a7212 */ /* 0x000fe200078e33ff */
[C---:B------:R-:W-:Y:S01]  /*1b10*/  VIADD R28, R4.reuse, 0xffffffff ;  /* 0xffffffff041c7836 */ /* 0x040fe20000000000 */
[----:B------:R-:W-:Y:S01]  /*1b20*/  IABS R29, R5 ;  /* 0x00000005001d7213 */ /* 0x000fe20000000000 */
[----:B---3--:R-:W-:Y:S01]  /*1b30*/  IMAD.IADD R37, R5, 0x1, R0 ;  /* 0x0000000105257824 */ /* 0x008fe200078e0200 */
[----:B------:R-:W-:Y:S01]  /*1b40*/  ISETP.NE.AND P4, PT, R27, RZ, PT ;  /* 0x000000ff1b00720c */ /* 0x000fe20003f85270 */
[----:B------:R-:W-:Y:S01]  /*1b50*/  IMAD.IADD R30, R4, 0x1, R28 ;  /* 0x00000001041e7824 */ /* 0x000fe200078e021c */
[----:B------:R-:W-:Y:S01]  /*1b60*/  ISETP.NE.AND P5, PT, R28, RZ, PT ;  /* 0x000000ff1c00720c */ /* 0x000fe20003fa5270 */
[----:B------:R-:W-:Y:S01]  /*1b70*/  IMAD.IADD R26, R26, 0x1, R35 ;  /* 0x000000011a1a7824 */ /* 0x000fe200078e0223 */
[----:B------:R-:W-:Y:S01]  /*1b80*/  ISETP.GT.OR P3, PT, R29, R27, !P4 ;  /* 0x0000001b1d00720c */ /* 0x000fe20006764670 */
[----:B------:R-:W-:Y:S01]  /*1b90*/  IMAD R27, R27, R28, RZ ;  /* 0x0000001c1b1b7224 */ /* 0x000fe200078e02ff */
[----:B------:R-:W-:Y:S01]  /*1ba0*/  ISETP.NE.AND P6, PT, R4, RZ, PT ;  /* 0x000000ff0400720c */ /* 0x000fe20003fc5270 */
[----:B------:R-:W-:Y:S01]  /*1bb0*/  IMAD.IADD R35, R35, 0x1, -R4 ;  /* 0x0000000123237824 */ /* 0x000fe200078e0a04 */
[C---:B0-----:R-:W-:Y:S01]  /*1bc0*/  DMUL R6, R20.reuse, R6 ;  /* 0x0000000614067228 */ /* 0x041fe20000000000 */
[--C-:B------:R-:W-:Y:S01]  /*1bd0*/  IMAD R28, R28, 0x2, R27.reuse ;  /* 0x000000021c1c7824 */ /* 0x100fe200078e021b */
[C---:B------:R-:W-:Y:S01]  /*1be0*/  DMUL R8, R20.reuse, R8 ;  /* 0x0000000814087228 */ /* 0x040fe20000000000 */
[----:B------:R-:W-:Y:S01]  /*1bf0*/  IMAD R30, R30, 0x2, R27 ;  /* 0x000000021e1e7824 */ /* 0x000fe200078e021b */
[----:B------:R-:W-:Y:S01]  /*1c00*/  LEA.HI R27, R27, R27, RZ, 0x1 ;  /* 0x0000001b1b1b7211 */ /* 0x000fe200078f08ff */
[----:B------:R-:W-:Y:S01]  /*1c10*/  VIADD R41, R35, 0x1 ;  /* 0x0000000123297836 */ /* 0x000fe20000000000 */
[----:B------:R-:W-:Y:S01]  /*1c20*/  LEA.HI R28, R28, R28, RZ, 0x1 ;  /* 0x0000001c1c1c7211 */ /* 0x000fe200078f08ff */
[C---:B------:R-:W-:Y:S01]  /*1c30*/  DMUL R10, R20.reuse, R10 ;  /* 0x0000000a140a7228 */ /* 0x040fe20000000000 */
[----:B------:R-:W-:Y:S01]  /*1c40*/  LEA.HI R30, R30, R30, RZ, 0x1 ;  /* 0x0000001e1e1e7211 */ /* 0x000fe200078f08ff */
[C---:B------:R-:W-:Y:S01]  /*1c50*/  DMUL R14, R20.reuse, R14 ;  /* 0x0000000e140e7228 */ /* 0x040fe20000000000 */
[-C--:B------:R-:W-:Y:S01]  /*1c60*/  LEA.HI.SX32 R27, R27, R29.reuse, 0x1f ;  /* 0x0000001d1b1b7211 */ /* 0x080fe200078ffaff */
[----:B------:R-:W-:Y:S01]  /*1c70*/  DMUL R54, R20, R54 ;  /* 0x0000003614367228 */ /* 0x000fe20000000000 */
[-C--:B------:R-:W-:Y:S01]  /*1c80*/  LEA.HI.SX32 R28, R28, R29.reuse, 0x1f ;  /* 0x0000001d1c1c7211 */ /* 0x080fe200078ffaff */
[-C--:B------:R-:W-:Y:S01]  /*1c90*/  DMUL R50, R50, R22.reuse ;  /* 0x0000001632327228 */ /* 0x080fe20000000000 */
[----:B------:R-:W-:Y:S01]  /*1ca0*/  LEA.HI.SX32 R30, R30, R29, 0x1f ;  /* 0x0000001d1e1e7211 */ /* 0x000fe200078ffaff */
[----:B------:R-:W-:Y:S01]  /*1cb0*/  DMUL R16, R16, R22 ;  /* 0x0000001610107228 */ /* 0x000fe20000000000 */
[CC--:B------:R-:W-:Y:S01]  /*1cc0*/  ISETP.GE.OR P2, PT, R29.reuse, R4.reuse, !P5 ;  /* 0x000000041d00720c */ /* 0x0c0fe20006f46670 */
[----:B----4-:R-:W-:Y:S01]  /*1cd0*/  DMUL R52, R24, R52 ;  /* 0x0000003418347228 */ /* 0x010fe20000000000 */
[----:B------:R-:W-:Y:S01]  /*1ce0*/  ISETP.GT.OR P1, PT, R29, R4, !P6 ;  /* 0x000000041d00720c */ /* 0x000fe20007724670 */
[----:B------:R-:W-:Y:S01]  /*1cf0*/  IMAD.MOV R4, RZ, RZ, -R33 ;  /* 0x000000ffff047224 */ /* 0x000fe200078e0a21 */
[----:B--2---:R-:W-:Y:S01]  /*1d00*/  SHF.L.U64.HI R0, R2, 0x4, R3 ;  /* 0x0000000402007819 */ /* 0x004fe20000010203 */
[----:B------:R-:W-:Y:S01]  /*1d10*/  IMAD R3, R18, R33, RZ ;  /* 0x0000002112037224 */ /* 0x000fe200078e02ff */
[----:B------:R-:W-:Y:S01]  /*1d20*/  I2FP.F32.S32 R39, R35 ;  /* 0x0000002300277245 */ /* 0x000fe20000201400 */
[----:B------:R-:W-:Y:S01]  /*1d30*/  IMAD R5, R19, 0x3, RZ ;  /* 0x0000000313057824 */ /* 0x000fe200078e02ff */
[----:B------:R-:W-:Y:S01]  /*1d40*/  FSEL R46, RZ, 1.875, P6 ;  /* 0x3ff00000ff2e7808 */ /* 0x000fe20003000000 */
[----:B------:R-:W-:Y:S01]  /*1d50*/  IMAD.SHL.U32 R2, R2, 0x10, RZ ;  /* 0x0000001002027824 */ /* 0x000fe200078e00ff */
[----:B------:R-:W-:Y:S01]  /*1d60*/  I2FP.F32.S32 R37, R37 ;  /* 0x0000002500257245 */ /* 0x000fe20000201400 */
[----:B------:R-:W-:Y:S01]  /*1d70*/  IMAD.MOV R33, RZ, RZ, -R18 ;  /* 0x000000ffff217224 */ /* 0x000fe200078e0a12 */
[----:B------:R-:W-:-:S02]  /*1d80*/  FSEL R47, RZ, 1.875, P4 ;  /* 0x3ff00000ff2f7808 */ /* 0x000fc40002000000 */
[----:B------:R-:W-:Y:S02]  /*1d90*/  FSEL R48, RZ, 1.875, P5 ;  /* 0x3ff00000ff307808 */ /* 0x000fe40002800000 */
[----:B------:R-:W-:Y:S02]  /*1da0*/  I2FP.F32.S32 R19, R26 ;  /* 0x0000001a00137245 */ /* 0x000fe40000201400 */
[----:B------:R-:W-:Y:S02]  /*1db0*/  I2FP.F32.S32 R41, R41 ;  /* 0x0000002900297245 */ /* 0x000fe40000201400 */
[----:B------:R-:W-:Y:S02]  /*1dc0*/  I2FP.F32.S32 R35, R27 ;  /* 0x0000001b00237245 */ /* 0x000fe40000201400 */
[----:B------:R-:W-:Y:S02]  /*1dd0*/  I2FP.F32.S32 R45, R28 ;  /* 0x0000001c002d7245 */ /* 0x000fe40000201400 */
[----:B-1----:R-:W-:-:S07]  /*1de0*/  I2FP.F32.S32 R43, R30 ;  /* 0x0000001e002b7245 */ /* 0x002fce0000201400 */
.L_x_69:
[C---:B------:R-:W-:Y:S01]  /*1df0*/  ISETP.EQ.OR P5, PT, R33.reuse, RZ, P0 ;  /* 0x000000ff2100720c */ /* 0x040fe200007a2670 */
[----:B------:R-:W-:Y:S01]  /*1e00*/  VIADD R4, R4, 0x1 ;  /* 0x0000000104047836 */ /* 0x000fe20000000000 */
[----:B------:R-:W-:Y:S01]  /*1e10*/  BSSY.RECONVERGENT B0, `(.L_x_67) ;  /* 0x000005c000007945 */ /* 0x000fe20003800200 */
[----:B------:R-:W-:-:S03]  /*1e20*/  VIADD R33, R33, 0x1 ;  /* 0x0000000121217836 */ /* 0x000fc60000000000 */
[----:B------:R-:W-:-:S07]  /*1e30*/  ISETP.NE.AND P4, PT, R4, RZ, PT ;  /* 0x000000ff0400720c */ /* 0x000fce0003f85270 */
[----:B0-----:R-:W-:Y:S06]  /*1e40*/  @P5 BRA `(.L_x_68) ;  /* 0x0000000400605947 */ /* 0x001fec0003800000 */
[----:B------:R-:W0:Y:S02]  /*1e50*/  LDC.64 R20, c[0x0][0x3b8] ;  /* 0x0000ee00ff147b82 */ /* 0x000e240000000a00 */
[----:B0-----:R-:W-:-:S05]  /*1e60*/  IMAD.WIDE.U32 R20, R3, 0xc, R20 ;  /* 0x0000000c03147825 */ /* 0x001fca00078e0014 */
[----:B------:R-:W2:Y:S04]  /*1e70*/  LDG.E R34, desc[UR14][R20.64+0x4] ;  /* 0x0000040e14227981 */ /* 0x000ea8000c1e1900 */
[----:B------:R-:W3:Y:S04]  /*1e80*/  LDG.E R18, desc[UR14][R20.64] ;  /* 0x0000000e14127981 */ /* 0x000ee8000c1e1900 */
[----:B------:R-:W4:Y:S01]  /*1e90*/  LDG.E R36, desc[UR14][R20.64+0x8] ;  /* 0x0000080e14247981 */ /* 0x000f22000c1e1900 */
[----:B------:R-:W-:Y:S01]  /*1ea0*/  VOTEU.ALL UP0, P3 ;  /* 0x0000000000ff7886 */ /* 0x000fe20001800000 */
[----:B------:R-:W-:Y:S01]  /*1eb0*/  VOTEU.ALL UP2, P1 ;  /* 0x0000000000ff7886 */ /* 0x000fe20000840000 */
[----:B------:R-:W3:Y:S03]  /*1ec0*/  LDCU UR10, c[0x0][0x3a0] ;  /* 0x00007400ff0a77ac */ /* 0x000ee60008000800 */
[----:B------:R-:W0:Y:S01]  /*1ed0*/  @!UP0 LDCU UR4, c[0x0][0x398] ;  /* 0x00007300ff0487ac */ /* 0x000e220008000800 */
[----:B------:R-:W1:Y:S01]  /*1ee0*/  @!UP2 LDCU UR8, c[0x0][0x398] ;  /* 0x00007300ff08a7ac */ /* 0x000e620008000800 */
[----:B------:R-:W-:Y:S01]  /*1ef0*/  IMAD.MOV.U32 R22, RZ, RZ, -0x3e000000 ;  /* 0xc2000000ff167424 */ /* 0x000fe200078e00ff */
[----:B------:R-:W-:Y:S01]  /*1f00*/  @!UP0 UMOV UR5, URZ ;  /* 0x000000ff00058c82 */ /* 0x000fe20008000000 */
[----:B------:R-:W-:Y:S01]  /*1f10*/  @!UP2 UMOV UR9, URZ ;  /* 0x000000ff0009ac82 */ /* 0x000fe20008000000 */
[----:B------:R-:W-:Y:S01]  /*1f20*/  UMOV UR11, URZ ;  /* 0x000000ff000b7c82 */ /* 0x000fe20008000000 */
[----:B------:R-:W4:Y:S01]  /*1f30*/  LDCU UR12, c[0x0][0x3a8] ;  /* 0x00007500ff0c77ac */ /* 0x000f220008000800 */
[----:B------:R-:W-:-:S05]  /*1f40*/  VOTEU.ALL UP1, P2 ;  /* 0x0000000000ff7886 */ /* 0x000fca0001020000 */
[----:B------:R-:W4:Y:S01]  /*1f50*/  @!UP1 LDCU UR6, c[0x0][0x398] ;  /* 0x00007300ff0697ac */ /* 0x000f220008000800 */
[----:B------:R-:W-:Y:S01]  /*1f60*/  UMOV UR13, URZ ;  /* 0x000000ff000d7c82 */ /* 0x000fe20008000000 */
[----:B------:R-:W-:Y:S01]  /*1f70*/  @!UP1 UMOV UR7, URZ ;  /* 0x000000ff00079c82 */ /* 0x000fe20008000000 */
[--C-:B--2---:R-:W-:Y:S02]  /*1f80*/  IMAD.MOV.U32 R42, RZ, RZ, R34.reuse ;  /* 0x000000ffff2a7224 */ /* 0x104fe400078e0022 */
[----:B------:R-:W-:Y:S02]  /*1f90*/  IMAD.MOV.U32 R44, RZ, RZ, R34 ;  /* 0x000000ffff2c7224 */ /* 0x000fe400078e0022 */
[----:B0-----:R-:W5:Y:S02]  /*1fa0*/  @!P3 TEX.LL RZ, R34, R34, R22, UR4, 2D, 0x1 ;  /* 0x28ff04162222bf60 */ /* 0x001f6400089e01ff */
[----:B-1----:R-:W-:Y:S01]  /*1fb0*/  @!P1 TEX.LL RZ, R42, R42, R22, UR8, 2D, 0x1 ;  /* 0x28ff08162a2a9f60 */ /* 0x002fe200089e01ff */
[----:B---3--:R0:W5:Y:S01]  /*1fc0*/  TEX.LL RZ, R26, R18, R22, UR10, 2D, 0x1 ;  /* 0x28ff0a16121a7f60 */ /* 0x00816200089e01ff */
[----:B------:R-:W-:-:S04]  /*1fd0*/  IMAD.MOV.U32 R40, RZ, RZ, R18 ;  /* 0x000000ffff287224 */ /* 0x000fc800078e0012 */
[----:B------:R-:W5:Y:S01]  /*1fe0*/  TEX.LL RZ, R24, R40, R22, UR10, 2D, 0x1 ;  /* 0x28ff0a1628187f60 */ /* 0x000f6200089e01ff */
[----:B----4-:R-:W5:Y:S01]  /*1ff0*/  TEX.LL RZ, R28, R36, R22, UR12, 2D, 0x3 ;  /* 0x28ff0c16241c7f60 */ /* 0x010f6200089e03ff */
[----:B------:R-:W5:Y:S01]  /*2000*/  @!P2 TEX.LL RZ, R44, R44, R22, UR6, 2D, 0x1 ;  /* 0x28ff06162c2caf60 */ /* 0x000f6200089e01ff */
[----:B------:R-:W-:-:S06]  /*2010*/  IMAD.MOV.U32 R38, RZ, RZ, R18 ;  /* 0x000000ffff267224 */ /* 0x000fcc00078e0012 */
[----:B------:R1:W5:Y:S01]  /*2020*/  TEX.LL RZ, R38, R38, R22, UR10, 2D, 0x1 ;  /* 0x28ff0a1626267f60 */ /* 0x00036200089e01ff */
[----:B------:R-:W-:Y:S02]  /*2030*/  IMAD.MOV.U32 R20, RZ, RZ, RZ ;  /* 0x000000ffff147224 */ /* 0x000fe400078e00ff */
[----:B------:R-:W-:Y:S02]  /*2040*/  IMAD.MOV.U32 R21, RZ, RZ, R47 ;  /* 0x000000ffff157224 */ /* 0x000fe400078e002f */
[----:B------:R-:W-:Y:S02]  /*2050*/  IMAD.MOV.U32 R60, RZ, RZ, RZ ;  /* 0x000000ffff3c7224 */ /* 0x000fe400078e00ff */
[----:B------:R-:W-:Y:S02]  /*2060*/  IMAD.MOV.U32 R61, RZ, RZ, R46 ;  /* 0x000000ffff3d7224 */ /* 0x000fe400078e002e */
[----:B------:R-:W-:Y:S02]  /*2070*/  IMAD.MOV.U32 R62, RZ, RZ, RZ ;  /* 0x000000ffff3e7224 */ /* 0x000fe400078e00ff */
[----:B------:R-:W-:Y:S01]  /*2080*/  IMAD.MOV.U32 R63, RZ, RZ, R48 ;  /* 0x000000ffff3f7224 */ /* 0x000fe200078e0030 */
[----:B0-----:R-:W-:Y:S01]  /*2090*/  IADD3 R18, P5, PT, R12, R5, RZ ;  /* 0x000000050c127210 */ /* 0x001fe20007fbe0ff */
[----:B------:R-:W-:-:S04]  /*20a0*/  DEPBAR.LE SB5, 0x4 ;  /* 0x0000d1000000791a */ /* 0x000fc80000000000 */
[----:B------:R-:W0:Y:S08]  /*20b0*/  @!P3 F2F.F64.F32 R20, R34 ;  /* 0x000000220014b310 */ /* 0x000e300000201800 */
[----:B------:R-:W2:Y:S08]  /*20c0*/  F2F.F64.F32 R26, R26 ;  /* 0x0000001a001a7310 */ /* 0x000eb00000201800 */
[----:B------:R-:W1:Y:S01]  /*20d0*/  @!P1 F2F.F64.F32 R60, R42 ;  /* 0x0000002a003c9310 */ /* 0x000e620000201800 */
[----:B0-----:R-:W-:-:S02]  /*20e0*/  DMUL R20, R14, R20 ;  /* 0x000000140e147228 */ /* 0x001fc40000000000 */
[----:B--2---:R-:W-:Y:S01]  /*20f0*/  DMUL R56, R54, R26 ;  /* 0x0000001a36387228 */ /* 0x004fe20000000000 */
[----:B------:R-:W-:-:S04]  /*2100*/  DEPBAR.LE SB5, 0x2 ;  /* 0x0000d0800000791a */ /* 0x000fc80000000000 */
[----:B------:R-:W0:Y:S01]  /*2110*/  F2F.F64.F32 R24, R24 ;  /* 0x0000001800187310 */ /* 0x000e220000201800 */
[----:B-1----:R-:W-:-:S07]  /*2120*/  DMUL R22, R6, R60 ;  /* 0x0000003c06167228 */ /* 0x002fce0000000000 */
[----:B------:R-:W1:Y:S01]  /*2130*/  F2F.F64.F32 R30, R28 ;  /* 0x0000001c001e7310 */ /* 0x000e620000201800 */
[-C--:B------:R-:W-:Y:S02]  /*2140*/  DFMA R20, R10, R60.reuse, R20 ;  /* 0x0000003c0a14722b */ /* 0x080fe40000000014 */
[----:B------:R-:W-:-:S05]  /*2150*/  DMUL R56, R56, R60 ;  /* 0x0000003c38387228 */ /* 0x000fca0000000000 */
[----:B------:R-:W2:Y:S01]  /*2160*/  F2F.F64.F32 R28, R29 ;  /* 0x0000001d001c7310 */ /* 0x000ea20000201800 */
[----:B------:R-:W-:Y:S02]  /*2170*/  DMUL R22, R26, R22 ;  /* 0x000000161a167228 */ /* 0x000fe40000000000 */
[----:B0-----:R-:W-:Y:S01]  /*2180*/  DFMA R56, R24, R20, R56 ;  /* 0x000000141838722b */ /* 0x001fe20000000038 */
[----:B------:R-:W-:-:S04]  /*2190*/  DEPBAR.LE SB5, 0x1 ;  /* 0x0000d0400000791a */ /* 0x000fc80000000000 */
[----:B------:R-:W0:Y:S01]  /*21a0*/  @!P2 F2F.F64.F32 R62, R44 ;  /* 0x0000002c003ea310 */ /* 0x000e220000201800 */
[----:B------:R-:W-:Y:S01]  /*21b0*/  LEA.HI.X.SX32 R25, R5, R13, 0x1, P5 ;  /* 0x0000000d05197211 */ /* 0x000fe200028f0eff */
[-C--:B-1----:R-:W-:Y:S01]  /*21c0*/  DMUL R20, R30, R22.reuse ;  /* 0x000000161e147228 */ /* 0x082fe20000000000 */
[----:B------:R-:W-:Y:S01]  /*21d0*/  LEA R24, P5, R18, UR16, 0x4 ;  /* 0x0000001012187c11 */ /* 0x000fe2000f8a20ff */
[----:B--2---:R-:W-:-:S04]  /*21e0*/  DMUL R22, R28, R22 ;  /* 0x000000161c167228 */ /* 0x004fc80000000000 */
[----:B-----5:R-:W1:Y:S01]  /*21f0*/  F2F.F64.F32 R58, R38 ;  /* 0x00000026003a7310 */ /* 0x020e620000201800 */
[----:B------:R-:W-:-:S05]  /*2200*/  LEA.HI.X R25, R18, UR17, R25, 0x4, P5 ;  /* 0x0000001112197c11 */ /* 0x000fca000a8f2419 */
[----:B------:R0:W-:Y:S02]  /*2210*/  STG.E.128 desc[UR14][R24.64], R20 ;  /* 0x0000001418007986 */ /* 0x0001e4000c101d0e */
[----:B0-----:R-:W-:-:S08]  /*2220*/  DMUL R22, R8, R62 ;  /* 0x0000003e08167228 */ /* 0x001fd00000000000 */
[----:B-1----:R-:W-:-:S08]  /*2230*/  DMUL R22, R58, R22 ;  /* 0x000000163a167228 */ /* 0x002fd00000000000 */
[-C--:B------:R-:W-:Y:S02]  /*2240*/  DMUL R20, R28, -R22.reuse ;  /* 0x800000161c147228 */ /* 0x080fe40000000000 */
[----:B------:R-:W-:-:S07]  /*2250*/  DMUL R22, R30, R22 ;  /* 0x000000161e167228 */ /* 0x000fce0000000000 */
[----:B------:R0:W-:Y:S01]  /*2260*/  STG.E.128 desc[UR14][R24.64+0x10], R20 ;  /* 0x0000101418007986 */ /* 0x0001e2000c101d0e */
[----:B------:R-:W-:Y:S02]  /*2270*/  DMUL R62, R16, R62 ;  /* 0x0000003e103e7228 */ /* 0x000fe40000000000 */
[----:B0-----:R-:W-:Y:S02]  /*2280*/  DMUL R22, R52, R26 ;  /* 0x0000001a34167228 */ /* 0x001fe40000000000 */
[----:B------:R-:W-:-:S06]  /*2290*/  DMUL R20, R50, R60 ;  /* 0x0000003c32147228 */ /* 0x000fcc0000000000 */
[----:B------:R-:W-:Y:S02]  /*22a0*/  DMUL R60, R22, R60 ;  /* 0x0000003c163c7228 */ /* 0x000fe40000000000 */
[----:B------:R-:W-:Y:S02]  /*22b0*/  DMUL R26, R26, R20 ;  /* 0x000000141a1a7228 */ /* 0x000fe40000000000 */
[-C--:B------:R-:W-:Y:S02]  /*22c0*/  DMUL R20, R30, R56.reuse ;  /* 0x000000381e147228 */ /* 0x080fe40000000000 */
[----:B------:R-:W-:Y:S01]  /*22d0*/  DMUL R22, R28, R56 ;  /* 0x000000381c167228 */ /* 0x000fe20000000000 */
[----:B------:R-:W-:Y:S01]  /*22e0*/  IADD3 R56, P5, PT, R2, R24, RZ ;  /* 0x0000001802387210 */ /* 0x000fe20007fbe0ff */
[----:B------:R-:W-:-:S05]  /*22f0*/  DMUL R58, R58, R62 ;  /* 0x0000003e3a3a7228 */ /* 0x000fca0000000000 */
[----:B------:R0:W-:Y:S01]  /*2300*/  STG.E.128 desc[UR14][R24.64+0x20], R20 ;  /* 0x0000201418007986 */ /* 0x0001e2000c101d0e */
[----:B------:R-:W-:Y:S01]  /*2310*/  IMAD.X R57, R0, 0x1, R25, P5 ;  /* 0x0000000100397824 */ /* 0x000fe200028e0619 */
[-C--:B0-----:R-:W-:Y:S02]  /*2320*/  DMUL R20, R30, R60.reuse ;  /* 0x0000003c1e147228 */ /* 0x081fe40000000000 */
[----:B------:R-:W-:Y:S01]  /*2330*/  DMUL R22, R28, R60 ;  /* 0x0000003c1c167228 */ /* 0x000fe20000000000 */
[----:B------:R-:W-:Y:S01]  /*2340*/  IADD3 R60, P5, PT, R56, R2, RZ ;  /* 0x00000002383c7210 */ /* 0x000fe20007fbe0ff */
[-C--:B------:R-:W-:Y:S02]  /*2350*/  DMUL R24, R30, R26.reuse ;  /* 0x0000001a1e187228 */ /* 0x080fe40000000000 */
[C---:B------:R-:W-:Y:S02]  /*2360*/  DMUL R26, R28.reuse, R26 ;  /* 0x0000001a1c1a7228 */ /* 0x040fe40000000000 */
[----:B------:R-:W-:-:S02]  /*2370*/  DMUL R28, R28, -R58 ;  /* 0x8000003a1c1c7228 */ /* 0x000fc40000000000 */
[----:B------:R-:W-:Y:S01]  /*2380*/  DMUL R30, R30, R58 ;  /* 0x0000003a1e1e7228 */ /* 0x000fe20000000000 */
[----:B------:R-:W-:Y:S01]  /*2390*/  IMAD.X R61, R57, 0x1, R0, P5 ;  /* 0x00000001393d7824 */ /* 0x000fe200028e0600 */
[----:B------:R0:W-:Y:S04]  /*23a0*/  STG.E.128 desc[UR14][R56.64+0x20], R20 ;  /* 0x0000201438007986 */ /* 0x0001e8000c101d0e */
[----:B------:R0:W-:Y:S04]  /*23b0*/  STG.E.128 desc[UR14][R60.64+0x10], R24 ;  /* 0x000010183c007986 */ /* 0x0001e8000c101d0e */
[----:B------:R0:W-:Y:S02]  /*23c0*/  STG.E.128 desc[UR14][R60.64+0x20], R28 ;  /* 0x0000201c3c007986 */ /* 0x0001e4000c101d0e */
.L_x_68:
[----:B------:R-:W-:Y:S05]  /*23d0*/  BSYNC.RECONVERGENT B0 ;  /* 0x0000000000007941 */ /* 0x000fea0003800200 */
.L_x_67:
[----:B------:R-:W-:Y:S02]  /*23e0*/  IMAD R5, R32, 0x3, R5 ;  /* 0x0000000320057824 */ /* 0x000fe400078e0205 */
[----:B------:R-:W-:Y:S01]  /*23f0*/  VIADD R3, R3, 0x1 ;  /* 0x0000000103037836 */ /* 0x000fe20000000000 */
[----:B------:R-:W-:Y:S06]  /*2400*/  @P4 BRA `(.L_x_69) ;  /* 0xfffffff800784947 */ /* 0x000fec000383ffff */
[----:B------:R-:W-:Y:S05]  /*2410*/  EXIT ;  /* 0x000000000000794d */ /* 0x000fea0003800000 */
        .weak           $__internal_2_$__cuda_sm20_dblrcp_rn_slowpath_v3
        .type           $__internal_2_$__cuda_sm20_dblrcp_rn_slowpath_v3,@function
        .size           $__internal_2_$__cuda_sm20_dblrcp_rn_slowpath_v3,($__internal_3_$__cuda_sm20_div_rn_f64_full - $__internal_2_$__cuda_sm20_dblrcp_rn_slowpath_v3)
$__internal_2_$__cuda_sm20_dblrcp_rn_slowpath_v3:
        /* <DEDUP_REMOVED lines=27> */
.L_x_73:
        /* <DEDUP_REMOVED lines=10> */
.L_x_71:
[----:B------:R-:W-:Y:S01]  /*2670*/  LOP3.LUT R3, R9, 0x80000, RZ, 0xfc, !PT ;  /* 0x0008000009037812 */ /* 0x000fe200078efcff */
[----:B------:R-:W-:-:S07]  /*2680*/  IMAD.MOV.U32 R2, RZ, RZ, R8 ;  /* 0x000000ffff027224 */ /* 0x000fce00078e0008 */
.L_x_72:
[----:B------:R-:W-:Y:S05]  /*2690*/  BSYNC.RECONVERGENT B2 ;  /* 0x0000000000027941 */ /* 0x000fea0003800200 */
.L_x_70:
[----:B------:R-:W-:Y:S02]  /*26a0*/  IMAD.MOV.U32 R4, RZ, RZ, R2 ;  /* 0x000000ffff047224 */ /* 0x000fe400078e0002 */
[----:B------:R-:W-:Y:S02]  /*26b0*/  IMAD.MOV.U32 R5, RZ, RZ, R3 ;  /* 0x000000ffff057224 */ /* 0x000fe400078e0003 */
[----:B------:R-:W-:Y:S02]  /*26c0*/  IMAD.MOV.U32 R2, RZ, RZ, R0 ;  /* 0x000000ffff027224 */ /* 0x000fe400078e0000 */
[----:B------:R-:W-:-:S04]  /*26d0*/  IMAD.MOV.U32 R3, RZ, RZ, 0x0 ;  /* 0x00000000ff037424 */ /* 0x000fc800078e00ff */
[----:B------:R-:W-:Y:S05]  /*26e0*/  RET.REL.NODEC R2 `(_Z20_compute_matrix_cudaP7double2yyyyyPKdPK6float3) ;  /* 0xffffffd802447950 */ /* 0x000fea0003c3ffff */
        .weak           $__internal_3_$__cuda_sm20_div_rn_f64_full
        .type           $__internal_3_$__cuda_sm20_div_rn_f64_full,@function
        .size           $__internal_3_$__cuda_sm20_div_rn_f64_full,($_Z20_compute_matrix_cudaP7double2yyyyyPKdPK6float3$__internal_accurate_pow - $__internal_3_$__cuda_sm20_div_rn_f64_full)
$__internal_3_$__cuda_sm20_div_rn_f64_full:
        /* <DEDUP_REMOVED lines=15> */
[----:B------:R-:W-:Y:S02]  /*27e0*/  @!P3 ISETP.GE.U32.AND P5, PT, R33, R36, PT ;  /* 0x000000242100b20c */ /* 0x000fe40003fa6070 */
[----:B------:R-:W-:-:S02]  /*27f0*/  @!P1 LOP3.LUT R41, R25, 0x7ff00000, RZ, 0xc0, !PT ;  /* 0x7ff0000019299812 */ /* 0x000fc400078ec0ff */
[----:B------:R-:W-:-:S03]  /*2800*/  @!P3 SEL R37, R40, 0x63400000, !P5 ;  /* 0x634000002825b807 */ /* 0x000fc60006800000 */
[----:B------:R-:W-:Y:S01]  /*2810*/  VIADD R44, R41, 0xffffffff ;  /* 0xffffffff292c7836 */ /* 0x000fe20000000000 */
[----:B------:R-:W-:-:S04]  /*2820*/  @!P3 LOP3.LUT R38, R37, 0x80000000, R31, 0xf8, !PT ;  /* 0x800000002526b812 */ /* 0x000fc800078ef81f */
[----:B------:R-:W-:Y:S01]  /*2830*/  @!P3 LOP3.LUT R39, R38, 0x100000, RZ, 0xfc, !PT ;  /* 0x001000002627b812 */ /* 0x000fe200078efcff */
[----:B------:R-:W-:Y:S01]  /*2840*/  @!P3 IMAD.MOV.U32 R38, RZ, RZ, RZ ;  /* 0x000000ffff26b224 */ /* 0x000fe200078e00ff */
[----:B0-----:R-:W-:-:S08]  /*2850*/  DFMA R4, R34, -R24, 1 ;  /* 0x3ff000002204742b */ /* 0x001fd00000000818 */
[----:B------:R-:W-:-:S08]  /*2860*/  DFMA R4, R4, R4, R4 ;  /* 0x000000040404722b */ /* 0x000fd00000000004 */
[----:B------:R-:W-:Y:S01]  /*2870*/  DFMA R34, R34, R4, R34 ;  /* 0x000000042222722b */ /* 0x000fe20000000022 */
[----:B------:R-:W-:Y:S01]  /*2880*/  SEL R5, R40, 0x63400000, !P2 ;  /* 0x6340000028057807 */ /* 0x000fe20005000000 */
[----:B------:R-:W-:-:S03]  /*2890*/  IMAD.MOV.U32 R4, RZ, RZ, R30 ;  /* 0x000000ffff047224 */ /* 0x000fc600078e001e */
[----:B------:R-:W-:-:S03]  /*28a0*/  LOP3.LUT R5, R5, 0x800fffff, R31, 0xf8, !PT ;  /* 0x800fffff05057812 */ /* 0x000fc600078ef81f */
[----:B------:R-:W-:-:S03]  /*28b0*/  DFMA R36, R34, -R24, 1 ;  /* 0x3ff000002224742b */ /* 0x000fc60000000818 */
[----:B------:R-:W-:-:S05]  /*28c0*/  @!P3 DFMA R4, R4, 2, -R38 ;  /* 0x400000000404b82b */ /* 0x000fca0000000826 */
        /* <DEDUP_REMOVED lines=36> */
.L_x_75:
        /* <DEDUP_REMOVED lines=16> */
.L_x_78:
[----:B------:R-:W-:Y:S01]  /*2c10*/  LOP3.LUT R37, R29, 0x80000, RZ, 0xfc, !PT ;  /* 0x000800001d257812 */ /* 0x000fe200078efcff */
[----:B------:R-:W-:Y:S01]  /*2c20*/  IMAD.MOV.U32 R36, RZ, RZ, R28 ;  /* 0x000000ffff247224 */ /* 0x000fe200078e001c */
[----:B------:R-:W-:Y:S06]  /*2c30*/  BRA `(.L_x_76) ;  /* 0x0000000000087947 */ /* 0x000fec0003800000 */
.L_x_77:
[----:B------:R-:W-:Y:S01]  /*2c40*/  LOP3.LUT R37, R31, 0x80000, RZ, 0xfc, !PT ;  /* 0x000800001f257812 */ /* 0x000fe200078efcff */
[----:B------:R-:W-:-:S07]  /*2c50*/  IMAD.MOV.U32 R36, RZ, RZ, R30 ;  /* 0x000000ffff247224 */ /* 0x000fce00078e001e */
.L_x_76:
[----:B------:R-:W-:Y:S05]  /*2c60*/  BSYNC.RECONVERGENT B2 ;  /* 0x0000000000027941 */ /* 0x000fea0003800200 */
.L_x_74:
[----:B------:R-:W-:Y:S02]  /*2c70*/  IMAD.MOV.U32 R33, RZ, RZ, 0x0 ;  /* 0x00000000ff217424 */ /* 0x000fe400078e00ff */
[----:B------:R-:W-:Y:S02]  /*2c80*/  IMAD.MOV.U32 R4, RZ, RZ, R36 ;  /* 0x000000ffff047224 */ /* 0x000fe400078e0024 */
[----:B------:R-:W-:Y:S01]  /*2c90*/  IMAD.MOV.U32 R5, RZ, RZ, R37 ;  /* 0x000000ffff057224 */ /* 0x000fe200078e0025 */
[----:B------:R-:W-:Y:S06]  /*2ca0*/  RET.REL.NODEC R32 `(_Z20_compute_matrix_cudaP7double2yyyyyPKdPK6float3) ;  /* 0xffffffd020d47950 */ /* 0x000fec0003c3ffff */
        .type           $_Z20_compute_matrix_cudaP7double2yyyyyPKdPK6float3$__internal_accurate_pow,@function
        .size           $_Z20_compute_matrix_cudaP7double2yyyyyPKdPK6float3$__internal_accurate_pow,(.L_x_1035 - $_Z20_compute_matrix_cudaP7double2yyyyyPKdPK6float3$__internal_accurate_pow)
$_Z20_compute_matrix_cudaP7double2yyyyyPKdPK6float3$__internal_accurate_pow:
[----:B------:R-:W-:Y:S01]  /*2cb0*/  ISETP.GT.U32.AND P1, PT, R7, 0xfffff, PT ;  /* 0x000fffff0700780c */ /* 0x000fe20003f24070 */
[----:B------:R-:W-:Y:S01]  /*2cc0*/  IMAD.MOV.U32 R28, RZ, RZ, R44 ;  /* 0x000000ffff1c7224 */ /* 0x000fe200078e002c */
[----:B------:R-:W-:Y:S01]  /*2cd0*/  UMOV UR4, 0x7d2cafe2 ;  /* 0x7d2cafe200047882 */ /* 0x000fe20000000000 */
[----:B------:R-:W-:Y:S01]  /*2ce0*/  IMAD.MOV.U32 R29, RZ, RZ, R7 ;  /* 0x000000ffff1d7224 */ /* 0x000fe200078e0007 */
[----:B------:R-:W-:Y:S01]  /*2cf0*/  UMOV UR5, 0x3eb0f5ff ;  /* 0x3eb0f5ff00057882 */ /* 0x000fe20000000000 */
[----:B------:R-:W-:Y:S01]  /*2d00*/  IMAD.MOV.U32 R32, RZ, RZ, RZ ;  /* 0x000000ffff207224 */ /* 0x000fe200078e00ff */
[----:B------:R-:W-:Y:S01]  /*2d10*/  UMOV UR6, 0x3b39803f ;  /* 0x3b39803f00067882 */ /* 0x000fe20000000000 */
[----:B------:R-:W-:-:S06]  /*2d20*/  UMOV UR7, 0x3c7abc9e ;  /* 0x3c7abc9e00077882 */ /* 0x000fcc0000000000 */
[----:B------:R-:W-:Y:S01]  /*2d30*/  @!P1 DMUL R30, R28, 1.80143985094819840000e+16 ;  /* 0x435000001c1e9828 */ /* 0x000fe20000000000 */
[--C-:B------:R-:W-:Y:S01]  /*2d40*/  IMAD.MOV.U32 R28, RZ, RZ, R7.reuse ;  /* 0x000000ffff1c7224 */ /* 0x100fe200078e0007 */
[----:B------:R-:W-:-:S08]  /*2d50*/  SHF.R.U32.HI R7, RZ, 0x14, R7 ;  /* 0x00000014ff077819 */ /* 0x000fd00000011607 */
[----:B------:R-:W-:Y:S01]  /*2d60*/  @!P1 IMAD.MOV.U32 R28, RZ, RZ, R31 ;  /* 0x000000ffff1c9224 */ /* 0x000fe200078e001f */
[----:B------:R-:W-:Y:S01]  /*2d70*/  @!P1 LEA.HI R7, R31, 0xffffffca, RZ, 0xc ;  /* 0xffffffca1f079811 */ /* 0x000fe200078f60ff */
[----:B------:R-:W-:Y:S02]  /*2d80*/  @!P1 IMAD.MOV.U32 R44, RZ, RZ, R30 ;  /* 0x000000ffff2c9224 */ /* 0x000fe400078e001e */
[----:B------:R-:W-:Y:S01]  /*2d90*/  IMAD.MOV.U32 R31, RZ, RZ, 0x43300000 ;  /* 0x43300000ff1f7424 */ /* 0x000fe200078e00ff */
[----:B------:R-:W-:Y:S01]  /*2da0*/  LOP3.LUT R28, R28, 0x800fffff, RZ, 0xc0, !PT ;  /* 0x800fffff1c1c7812 */ /* 0x000fe200078ec0ff */
[----:B------:R-:W-:-:S03]  /*2db0*/  VIADD R30, R7, 0xfffffc01 ;  /* 0xfffffc01071e7836 */ /* 0x000fc60000000000 */
[----:B------:R-:W-:-:S04]  /*2dc0*/  LOP3.LUT R45, R28, 0x3ff00000, RZ, 0xfc, !PT ;  /* 0x3ff000001c2d7812 */ /* 0x000fc800078efcff */
[----:B------:R-:W-:-:S13]  /*2dd0*/  ISETP.GE.U32.AND P2, PT, R45, 0x3ff6a09f, PT ;  /* 0x3ff6a09f2d00780c */ /* 0x000fda0003f46070 */
[----:B------:R-:W-:Y:S02]  /*2de0*/  @P2 VIADD R29, R45, 0xfff00000 ;  /* 0xfff000002d1d2836 */ /* 0x000fe40000000000 */
[----:B------:R-:W-:Y:S02]  /*2df0*/  @P2 VIADD R30, R7, 0xfffffc02 ;  /* 0xfffffc02071e2836 */ /* 0x000fe40000000000 */
[----:B------:R-:W-:-:S03]  /*2e00*/  @P2 IMAD.MOV.U32 R45, RZ, RZ, R29 ;  /* 0x000000ffff2d2224 */ /* 0x000fc600078e001d */
[----:B------:R-:W-:-:S03]  /*2e10*/  LOP3.LUT R30, R30, 0x80000000, RZ, 0x3c, !PT ;  /* 0x800000001e1e7812 */ /* 0x000fc600078e3cff */
[C---:B------:R-:W-:Y:S02]  /*2e20*/  DADD R28, R44.reuse, 1 ;  /* 0x3ff000002c1c7429 */ /* 0x040fe40000000000 */
[----:B------:R-:W-:-:S04]  /*2e30*/  DADD R44, R44, -1 ;  /* 0xbff000002c2c7429 */ /* 0x000fc80000000000 */
[----:B------:R-:W0:Y:S02]  /*2e40*/  MUFU.RCP64H R33, R29 ;  /* 0x0000001d00217308 */ /* 0x000e240000001800 */
[----:B0-----:R-:W-:-:S08]  /*2e50*/  DFMA R28, -R28, R32, 1 ;  /* 0x3ff000001c1c742b */ /* 0x001fd00000000120 */
[----:B------:R-:W-:-:S08]  /*2e60*/  DFMA R28, R28, R28, R28 ;  /* 0x0000001c1c1c722b */ /* 0x000fd0000000001c */
[----:B------:R-:W-:Y:S01]  /*2e70*/  DFMA R28, R32, R28, R32 ;  /* 0x0000001c201c722b */ /* 0x000fe20000000020 */
[----:B------:R-:W-:Y:S02]  /*2e80*/  IMAD.MOV.U32 R32, RZ, RZ, 0x41ad3b5a ;  /* 0x41ad3b5aff207424 */ /* 0x000fe400078e00ff */
[----:B------:R-:W-:-:S05]  /*2e90*/  IMAD.MOV.U32 R33, RZ, RZ, 0x3ed0f5d2 ;  /* 0x3ed0f5d2ff217424 */ /* 0x000fca00078e00ff */
        /* <DEDUP_REMOVED lines=18> */
[-C--:B------:R-:W-:Y:S02]  /*2fc0*/  DFMA R32, R44, -R34.reuse, R32 ;  /* 0x800000222c20722b */ /* 0x080fe40000000020 */
[----:B------:R-:W-:-:S03]  /*2fd0*/  DFMA R44, R34, R34, -R46 ;  /* 0x00000022222c722b */ /* 0x000fc6000000082e */
        /* <DEDUP_REMOVED lines=9> */
[----:B------:R-:W-:-:S05]  /*3070*/  DFMA R42, R40, R38, UR4 ;  /* 0x00000004282a7e2b */ /* 0x000fca0008000026 */
[----:B------:R-:W-:-:S03]  /*3080*/  DFMA R44, R34, R28, R44 ;  /* 0x0000001c222c722b */ /* 0x000fc6000000002c */
[----:B------:R-:W-:Y:S01]  /*3090*/  DADD R36, -R42, UR4 ;  /* 0x000000042a247e29 */ /* 0x000fe20008000100 */
[----:B------:R-:W-:Y:S01]  /*30a0*/  UMOV UR4, 0xb9e7b0 ;  /* 0x00b9e7b000047882 */ /* 0x000fe20000000000 */
[----:B------:R-:W-:-:S06]  /*30b0*/  UMOV UR5, 0x3c46a4cb ;  /* 0x3c46a4cb00057882 */ /* 0x000fcc0000000000 */
[----:B------:R-:W-:Y:S02]  /*30c0*/  DFMA R36, R40, R38, R36 ;  /* 0x000000262824722b */ /* 0x000fe40000000024 */
[----:B------:R-:W-:-:S06]  /*30d0*/  DMUL R38, R34, R46 ;  /* 0x0000002e22267228 */ /* 0x000fcc0000000000 */
[----:B------:R-:W-:Y:S01]  /*30e0*/  DADD R36, R36, -UR4 ;  /* 0x8000000424247e29 */ /* 0x000fe20008000000 */
[----:B------:R-:W-:Y:S01]  /*30f0*/  UMOV UR4, 0x80000000 ;  /* 0x8000000000047882 */ /* 0x000fe20000000000 */
[-C--:B------:R-:W-:Y:S01]  /*3100*/  DFMA R48, R34, R46.reuse, -R38 ;  /* 0x0000002e2230722b */ /* 0x080fe20000000826 */
[----:B------:R-:W-:Y:S02]  /*3110*/  UMOV UR5, 0x43300000 ;  /* 0x4330000000057882 */ /* 0x000fe40000000000 */
[----:B------:R-:W-:Y:S01]  /*3120*/  DADD R30, R30, -UR4 ;  /* 0x800000041e1e7e29 */ /* 0x000fe20008000000 */
[----:B------:R-:W-:Y:S01]  /*3130*/  UMOV UR4, 0xfefa39ef ;  /* 0xfefa39ef00047882 */ /* 0x000fe20000000000 */
[----:B------:R-:W-:Y:S01]  /*3140*/  UMOV UR5, 0x3fe62e42 ;  /* 0x3fe62e4200057882 */ /* 0x000fe20000000000 */
[----:B------:R-:W-:Y:S02]  /*3150*/  DADD R40, R42, R36 ;  /* 0x000000002a287229 */ /* 0x000fe40000000024 */
[----:B------:R-:W-:-:S06]  /*3160*/  DFMA R48, R32, R46, R48 ;  /* 0x0000002e2030722b */ /* 0x000fcc0000000030 */
        /* <DEDUP_REMOVED lines=14> */
[----:B------:R-:W-:-:S08]  /*3250*/  DADD R34, R32, R34 ;  /* 0x0000000020227229 */ /* 0x000fd00000000022 */
[----:B------:R-:W-:-:S08]  /*3260*/  DADD R32, R36, R34 ;  /* 0x0000000024207229 */ /* 0x000fd00000000022 */
[--C-:B------:R-:W-:Y:S02]  /*3270*/  DFMA R28, R30, UR4, R32.reuse ;  /* 0x000000041e1c7c2b */ /* 0x100fe40008000020 */
[----:B------:R-:W-:-:S06]  /*3280*/  DADD R38, R36, -R32 ;  /* 0x0000000024267229 */ /* 0x000fcc0000000820 */
[----:B------:R-:W-:Y:S02]  /*3290*/  DFMA R36, R30, -UR4, R28 ;  /* 0x800000041e247c2b */ /* 0x000fe4000800001c */
[----:B------:R-:W-:Y:S01]  /*32a0*/  DADD R38, R34, R38 ;  /* 0x0000000022267229 */ /* 0x000fe20000000026 */
[----:B------:R-:W-:Y:S02]  /*32b0*/  IMAD.MOV.U32 R35, RZ, RZ, R5 ;  /* 0x000000ffff237224 */ /* 0x000fe400078e0005 */
[----:B------:R-:W-:-:S03]  /*32c0*/  IMAD.MOV.U32 R34, RZ, RZ, R6 ;  /* 0x000000ffff227224 */ /* 0x000fc600078e0006 */
[----:B------:R-:W-:Y:S01]  /*32d0*/  DADD R36, -R32, R36 ;  /* 0x0000000020247229 */ /* 0x000fe20000000124 */
[C---:B------:R-:W-:Y:S01]  /*32e0*/  IMAD.SHL.U32 R6, R35.reuse, 0x2, RZ ;  /* 0x0000000223067824 */ /* 0x040fe200078e00ff */
[----:B------:R-:W-:-:S04]  /*32f0*/  LOP3.LUT R5, R35, 0xff0fffff, RZ, 0xc0, !PT ;  /* 0xff0fffff23057812 */ /* 0x000fc800078ec0ff */
[----:B------:R-:W-:Y:S02]  /*3300*/  ISETP.GT.U32.AND P1, PT, R6, -0x2000001, PT ;  /* 0xfdffffff0600780c */ /* 0x000fe40003f24070 */
[----:B------:R-:W-:Y:S02]  /*3310*/  DADD R36, R38, -R36 ;  /* 0x0000000026247229 */ /* 0x000fe40000000824 */
[----:B------:R-:W-:-:S06]  /*3320*/  SEL R35, R5, R35, P1 ;  /* 0x0000002305237207 */ /* 0x000fcc0000800000 */
[----:B------:R-:W-:-:S08]  /*3330*/  DFMA R30, R30, UR6, R36 ;  /* 0x000000061e1e7c2b */ /* 0x000fd00008000024 */
[----:B------:R-:W-:-:S08]  /*3340*/  DADD R6, R28, R30 ;  /* 0x000000001c067229 */ /* 0x000fd0000000001e */
        /* <DEDUP_REMOVED lines=64> */
.L_x_79:
[----:B------:R-:W-:Y:S01]  /*3750*/  DFMA R34, R34, R32, R32 ;  /* 0x000000202222722b */ /* 0x000fe20000000020 */
[----:B------:R-:W-:Y:S01]  /*3760*/  IMAD.MOV.U32 R5, RZ, RZ, 0x0 ;  /* 0x00000000ff057424 */ /* 0x000fe200078e00ff */
[----:B------:R-:W-:-:S08]  /*3770*/  DSETP.NEU.AND P1, PT, |R32|, +INF , PT ;  /* 0x7ff000002000742a */ /* 0x000fd00003f2d200 */
[----:B------:R-:W-:Y:S02]  /*3780*/  FSEL R32, R32, R34, !P1 ;  /* 0x0000002220207208 */ /* 0x000fe40004800000 */
[----:B------:R-:W-:Y:S01]  /*3790*/  FSEL R33, R33, R35, !P1 ;  /* 0x0000002321217208 */ /* 0x000fe20004800000 */
[----:B------:R-:W-:Y:S06]  /*37a0*/  RET.REL.NODEC R4 `(_Z20_compute_matrix_cudaP7double2yyyyyPKdPK6float3) ;  /* 0xffffffc804147950 */ /* 0x000fec0003c3ffff */
.L_x_80:
        /* <DEDUP_REMOVED lines=13> */
.L_x_1035:


//--------------------- .text._Z13_matmult_cudaPK7double2PS_yyyyyPKdPK6float3 --------------------------
	.section	.text._Z13_matmult_cudaPK7double2PS_yyyyyPKdPK6float3,"ax",@progbits
	.align	128
        .global         _Z13_matmult_cudaPK7double2PS_yyyyyPKdPK6float3
        .type           _Z13_matmult_cudaPK7double2PS_yyyyyPKdPK6float3,@function
        .size           _Z13_matmult_cudaPK7double2PS_yyyyyPKdPK6float3,(.L_x_1038 - _Z13_matmult_cudaPK7double2PS_yyyyyPKdPK6float3)
        .other          _Z13_matmult_cudaPK7double2PS_yyyyyPKdPK6float3,@"STO_CUDA_ENTRY STV_DEFAULT"
_Z13_matmult_cudaPK7double2PS_yyyyyPKdPK6float3:
.text._Z13_matmult_cudaPK7double2PS_yyyyyPKdPK6float3:
        /* <DEDUP_REMOVED lines=32> */
[----:B0-----:R-:W-:-:S03]  /*0200*/  IADD3 R2, PT, PT, R26, -0x1, RZ ;  /* 0xffffffff1a027810 */ /* 0x001fc60007ffe0ff */
        /* <DEDUP_REMOVED lines=12> */
[----:B------:R-:W-:Y:S01]  /*02d0*/  IMAD.MOV.U32 R10, RZ, RZ, R9 ;  /* 0x000000ffff0a7224 */ /* 0x000fe200078e0009 */
[----:B------:R-:W-:Y:S01]  /*02e0*/  MOV R9, R16 ;  /* 0x0000001000097202 */ /* 0x000fe20000000f00 */
[----:B-1----:R-:W-:-:S07]  /*02f0*/  IMAD.MOV.U32 R8, RZ, RZ, R17 ;  /* 0x000000ffff087224 */ /* 0x002fce00078e0011 */
[----:B------:R-:W-:Y:S05]  /*0300*/  CALL.REL.NOINC `($_Z13_matmult_cudaPK7double2PS_yyyyyPKdPK6float3$__internal_accurate_pow) ;  /* 0x0000013c00ec7944 */ /* 0x000fea0003c00000 */
        /* <DEDUP_REMOVED lines=18> */
.L_x_83:
        /* <DEDUP_REMOVED lines=9> */
[----:B------:R-:W-:Y:S02]  /*04c0*/  ISETP.NE.AND P1, PT, R16, 0x3fe00000, PT ;  /* 0x3fe000001000780c */ /* 0x000fe40003f25270 */
[----:B------:R-:W-:Y:S01]  /*04d0*/  MOV R14, RZ ;  /* 0x000000ff000e7202 */ /* 0x000fe20000000f00 */
[----:B------:R-:W-:-:S05]  /*04e0*/  VIADD R0, R15, 0x80000000 ;  /* 0x800000000f007836 */ /* 0x000fca0000000000 */
[----:B------:R-:W-:-:S04]  /*04f0*/  SEL R0, R0, R15, P1 ;  /* 0x0000000f00007207 */ /* 0x000fc80000800000 */
[----:B------:R-:W-:-:S07]  /*0500*/  @!P0 SEL R15, R0, R15, P3 ;  /* 0x0000000f000f8207 */ /* 0x000fce0001800000 */
.L_x_84:
[----:B------:R-:W0:Y:S01]  /*0510*/  I2F.F64 R28, R26 ;  /* 0x0000001a001c7312 */ /* 0x000e220000201c00 */
[----:B------:R-:W-:Y:S01]  /*0520*/  DADD R8, -RZ, |R24| ;  /* 0x00000000ff087229 */ /* 0x000fe20000000518 */
[----:B------:R-:W-:-:S09]  /*0530*/  MOV R11, 0x610 ;  /* 0x00000610000b7802 */ /* 0x000fd20000000f00 */
[----:B------:R-:W-:Y:S02]  /*0540*/  IMAD.MOV.U32 R50, RZ, RZ, R8 ;  /* 0x000000ffff327224 */ /* 0x000fe400078e0008 */
[----:B------:R-:W-:Y:S01]  /*0550*/  IMAD.MOV.U32 R10, RZ, RZ, R9 ;  /* 0x000000ffff0a7224 */ /* 0x000fe200078e0009 */
[--C-:B0-----:R-:W-:Y:S01]  /*0560*/  SHF.R.U32.HI R0, RZ, 0x14, R29.reuse ;  /* 0x00000014ff007819 */ /* 0x101fe2000001161d */
[----:B------:R-:W-:Y:S01]  /*0570*/  IMAD.MOV.U32 R8, RZ, RZ, R29 ;  /* 0x000000ffff087224 */ /* 0x000fe200078e001d */
[----:B------:R-:W-:Y:S02]  /*0580*/  MOV R9, R28 ;  /* 0x0000001c00097202 */ /* 0x000fe40000000f00 */
[----:B------:R-:W-:-:S05]  /*0590*/  LOP3.LUT R0, R0, 0x7ff, RZ, 0xc0, !PT ;  /* 0x000007ff00007812 */ /* 0x000fca00078ec0ff */
[----:B------:R-:W-:-:S05]  /*05a0*/  VIADD R7, R0, 0xfffffc0c ;  /* 0xfffffc0c00077836 */ /* 0x000fca0000000000 */
[CC--:B------:R-:W-:Y:S02]  /*05b0*/  SHF.L.U32 R0, R28.reuse, R7.reuse, RZ ;  /* 0x000000071c007219 */ /* 0x0c0fe400000006ff */
[----:B------:R-:W-:Y:S02]  /*05c0*/  SHF.L.U64.HI R6, R28, R7, R29 ;  /* 0x000000071c067219 */ /* 0x000fe4000001021d */
[----:B------:R-:W-:-:S04]  /*05d0*/  ISETP.NE.U32.AND P3, PT, R0, RZ, PT ;  /* 0x000000ff0000720c */ /* 0x000fc80003f65070 */
[----:B------:R-:W-:-:S04]  /*05e0*/  ISETP.NE.AND.EX P3, PT, R6, -0x80000000, PT, P3 ;  /* 0x800000000600780c */ /* 0x000fc80003f65330 */
[----:B------:R-:W-:-:S13]  /*05f0*/  PLOP3.LUT P3, PT, P3, PT, PT, 0x8, 0x80 ;  /* 0x000000000080781c */ /* 0x000fda0001f6e170 */
[----:B------:R-:W-:Y:S05]  /*0600*/  CALL.REL.NOINC `($_Z13_matmult_cudaPK7double2PS_yyyyyPKdPK6float3$__internal_accurate_pow) ;  /* 0x0000013c002c7944 */ /* 0x000fea0003c00000 */
        /* <DEDUP_REMOVED lines=16> */
.L_x_85:
        /* <DEDUP_REMOVED lines=11> */
[----:B------:R-:W-:Y:S01]  /*07c0*/  VIADD R0, R37, 0x80000000 ;  /* 0x8000000025007836 */ /* 0x000fe20000000000 */
[----:B------:R-:W-:-:S04]  /*07d0*/  MOV R36, RZ ;  /* 0x000000ff00247202 */ /* 0x000fc80000000f00 */
[----:B------:R-:W-:-:S05]  /*07e0*/  SEL R0, R0, R37, P0 ;  /* 0x0000002500007207 */ /* 0x000fca0000000000 */
[----:B------:R-:W-:-:S07]  /*07f0*/  @!P1 SEL R37, R0, R37, P3 ;  /* 0x0000002500259207 */ /* 0x000fce0001800000 */
.L_x_86:
        /* <DEDUP_REMOVED lines=13> */
[--C-:B------:R-:W-:Y:S01]  /*08d0*/  SHF.L.U64.HI R16, R30, R9, R31.reuse ;  /* 0x000000091e107219 */ /* 0x100fe2000001021f */
[----:B------:R-:W-:Y:S01]  /*08e0*/  IMAD.MOV.U32 R9, RZ, RZ, R30 ;  /* 0x000000ffff097224 */ /* 0x000fe200078e001e */
[----:B------:R-:W-:Y:S02]  /*08f0*/  ISETP.NE.U32.AND P0, PT, R13, RZ, PT ;  /* 0x000000ff0d00720c */ /* 0x000fe40003f05070 */
[----:B------:R-:W-:Y:S01]  /*0900*/  IMAD.MOV.U32 R50, RZ, RZ, R6 ;  /* 0x000000ffff327224 */ /* 0x000fe200078e0006 */
[----:B------:R-:W-:Y:S02]  /*0910*/  MOV R10, R7 ;  /* 0x00000007000a7202 */ /* 0x000fe40000000f00 */
[----:B------:R-:W-:Y:S01]  /*0920*/  FSEL R6, R8, RZ, P1 ;  /* 0x000000ff08067208 */ /* 0x000fe20000800000 */
[----:B------:R-:W-:Y:S01]  /*0930*/  IMAD.MOV.U32 R8, RZ, RZ, R31 ;  /* 0x000000ffff087224 */ /* 0x000fe200078e001f */
[----:B------:R-:W-:-:S02]  /*0940*/  ISETP.NE.AND.EX P0, PT, R16, -0x80000000, PT, P0 ;  /* 0x800000001000780c */ /* 0x000fc40003f05300 */
[----:B------:R-:W-:Y:S01]  /*0950*/  FSEL R7, R36, 1.875, P1 ;  /* 0x3ff0000024077808 */ /* 0x000fe20000800000 */
[----:B------:R-:W-:Y:S01]  /*0960*/  IMAD.MOV.U32 R22, RZ, RZ, R6 ;  /* 0x000000ffff167224 */ /* 0x000fe200078e0006 */
[----:B------:R-:W-:Y:S02]  /*0970*/  PLOP3.LUT P0, PT, P0, PT, PT, 0x8, 0x80 ;  /* 0x000000000080781c */ /* 0x000fe4000070e170 */
[----:B------:R-:W-:-:S11]  /*0980*/  MOV R23, R7 ;  /* 0x0000000700177202 */ /* 0x000fd60000000f00 */
[----:B------:R-:W-:Y:S05]  /*0990*/  CALL.REL.NOINC `($_Z13_matmult_cudaPK7double2PS_yyyyyPKdPK6float3$__internal_accurate_pow) ;  /* 0x0000013800487944 */ /* 0x000fea0003c00000 */
        /* <DEDUP_REMOVED lines=17> */
.L_x_87:
        /* <DEDUP_REMOVED lines=15> */
.L_x_88:
[----:B------:R-:W0:Y:S01]  /*0ba0*/  MUFU.RCP64H R9, R7 ;  /* 0x0000000700097308 */ /* 0x000e220000001800 */
[----:B------:R-:W-:Y:S01]  /*0bb0*/  MOV R8, 0x1 ;  /* 0x0000000100087802 */ /* 0x000fe20000000f00 */
[----:B------:R-:W1:Y:S01]  /*0bc0*/  S2UR UR5, SR_CgaCtaId ;  /* 0x00000000000579c3 */ /* 0x000e620000008800 */
[----:B------:R-:W-:Y:S01]  /*0bd0*/  ISETP.NE.AND P0, PT, R0, RZ, PT ;  /* 0x000000ff0000720c */ /* 0x000fe20003f05270 */
[----:B------:R-:W-:Y:S01]  /*0be0*/  IMAD R0, R4, R12, R5 ;  /* 0x0000000c04007224 */ /* 0x000fe200078e0205 */
[----:B------:R-:W-:Y:S01]  /*0bf0*/  ISETP.NE.AND P1, PT, R2, RZ, PT ;  /* 0x000000ff0200720c */ /* 0x000fe20003f25270 */
[----:B------:R-:W-:Y:S01]  /*0c00*/  UMOV UR4, 0x400 ;  /* 0x0000040000047882 */ /* 0x000fe20000000000 */
[----:B------:R-:W-:Y:S01]  /*0c10*/  BSSY.RECONVERGENT B1, `(.L_x_89) ;  /* 0x0000027000017945 */ /* 0x000fe20003800200 */
[----:B------:R-:W-:Y:S01]  /*0c20*/  IMAD R0, R0, 0x3, RZ ;  /* 0x0000000300007824 */ /* 0x000fe200078e02ff */
        /* <DEDUP_REMOVED lines=20> */
[----:B------:R0:W-:Y:S06]  /*0d70*/  STS.128 [UR4+0x60], R20 ;  /* 0x00006014ff007988 */ /* 0x0001ec0008000c04 */
        /* <DEDUP_REMOVED lines=9> */
[----:B------:R-:W-:Y:S01]  /*0e10*/  MOV R11, R7 ;  /* 0x00000007000b7202 */ /* 0x000fe20000000f00 */
[----:B------:R-:W-:Y:S01]  /*0e20*/  IMAD.MOV.U32 R37, RZ, RZ, R9 ;  /* 0x000000ffff257224 */ /* 0x000fe200078e0009 */
[----:B------:R-:W-:Y:S01]  /*0e30*/  MOV R34, 0xe60 ;  /* 0x00000e6000227802 */ /* 0x000fe20000000f00 */
[----:B------:R-:W-:-:S07]  /*0e40*/  IMAD.MOV.U32 R10, RZ, RZ, R6 ;  /* 0x000000ffff0a7224 */ /* 0x000fce00078e0006 */
[----:B------:R-:W-:Y:S05]  /*0e50*/  CALL.REL.NOINC `($__internal_5_$__cuda_sm20_div_rn_f64_full) ;  /* 0x0000012c00a47944 */ /* 0x000fea0003c00000 */
[----:B------:R-:W-:Y:S02]  /*0e60*/  IMAD.MOV.U32 R32, RZ, RZ, R10 ;  /* 0x000000ffff207224 */ /* 0x000fe400078e000a */
[----:B------:R-:W-:-:S07]  /*0e70*/  IMAD.MOV.U32 R33, RZ, RZ, R11 ;  /* 0x000000ffff217224 */ /* 0x000fce00078e000b */
.L_x_90:
[----:B------:R-:W-:Y:S05]  /*0e80*/  BSYNC.RECONVERGENT B1 ;  /* 0x0000000000017941 */ /* 0x000fea0003800200 */
.L_x_89:
[----:B------:R-:W0:Y:S01]  /*0e90*/  LDC.64 R16, c[0x0][0x380] ;  /* 0x0000e000ff107b82 */ /* 0x000e220000000a00 */
[----:B------:R-:W-:-:S04]  /*0ea0*/  VIADD R9, R0, 0x2 ;  /* 0x0000000200097836 */ /* 0x000fc80000000000 */
[----:B0-----:R-:W-:-:S06]  /*0eb0*/  IMAD.WIDE.U32 R16, R9, 0x10, R16 ;  /* 0x0000001009107825 */ /* 0x001fcc00078e0010 */
[----:B------:R-:W4:Y:S01]  /*0ec0*/  LDG.E.128 R16, desc[UR10][R16.64] ;  /* 0x0000000a10107981 */ /* 0x000f22000c1e1d00 */
[----:B------:R-:W-:Y:S02]  /*0ed0*/  IADD3 R12, PT, PT, R26, 0x2, RZ ;  /* 0x000000021a0c7810 */ /* 0x000fe40007ffe0ff */
[----:B------:R-:W-:Y:S02]  /*0ee0*/  MOV R11, 0xfe0 ;  /* 0x00000fe0000b7802 */ /* 0x000fe40000000f00 */
        /* <DEDUP_REMOVED lines=11> */
[----:B------:R-:W-:Y:S01]  /*0fa0*/  IMAD.MOV.U32 R10, RZ, RZ, R9 ;  /* 0x000000ffff0a7224 */ /* 0x000fe200078e0009 */
[----:B------:R-:W-:Y:S01]  /*0fb0*/  MOV R9, R20 ;  /* 0x0000001400097202 */ /* 0x000fe20000000f00 */
[----:B------:R-:W-:-:S08]  /*0fc0*/  IMAD.MOV.U32 R8, RZ, RZ, R21 ;  /* 0x000000ffff087224 */ /* 0x000fd000078e0015 */
[----:B----4-:R-:W-:Y:S05]  /*0fd0*/  CALL.REL.NOINC `($_Z13_matmult_cudaPK7double2PS_yyyyyPKdPK6float3$__internal_accurate_pow) ;  /* 0x0000013000b87944 */ /* 0x010fea0003c00000 */
        /* <DEDUP_REMOVED lines=16> */
.L_x_91:
[----:B------:R-:W-:Y:S05]  /*10e0*/  @P2 BRA `(.L_x_92) ;  /* 0x0000000000382947 */ /* 0x000fea0003800000 */
[----:B------:R-:W-:-:S14]  /*10f0*/  DSETP.NAN.AND P0, PT, R24, R24, PT ;  /* 0x000000181800722a */ /* 0x000fdc0003f08000 */
[----:B------:R-:W-:Y:S01]  /*1100*/  @P0 DADD R36, R24, R20 ;  /* 0x0000000018240229 */ /* 0x000fe20000000014 */
[----:B------:R-:W-:Y:S10]  /*1110*/  @P0 BRA `(.L_x_92) ;  /* 0x00000000002c0947 */ /* 0x000ff40003800000 */
[----:B------:R-:W-:-:S14]  /*1120*/  DSETP.NEU.AND P0, PT, |R24|, +INF , PT ;  /* 0x7ff000001800742a */ /* 0x000fdc0003f0d200 */
[----:B------:R-:W-:Y:S05]  /*1130*/  @P0 BRA `(.L_x_92) ;  /* 0x0000000000240947 */ /* 0x000fea0003800000 */
[----:B------:R-:W-:Y:S02]  /*1140*/  ISETP.GE.AND P0, PT, R21, RZ, PT ;  /* 0x000000ff1500720c */ /* 0x000fe40003f06270 */
[----:B------:R-:W-:Y:S02]  /*1150*/  ISETP.GE.AND P1, PT, R25, RZ, PT ;  /* 0x000000ff1900720c */ /* 0x000fe40003f26270 */
[----:B------:R-:W-:Y:S02]  /*1160*/  SEL R37, RZ, 0x7ff00000, !P0 ;  /* 0x7ff00000ff257807 */ /* 0x000fe40004000000 */
[----:B------:R-:W-:Y:S02]  /*1170*/  LOP3.LUT R20, R21, 0x7fffffff, RZ, 0xc0, !PT ;  /* 0x7fffffff15147812 */ /* 0x000fe400078ec0ff */
[----:B------:R-:W-:Y:S01]  /*1180*/  MOV R36, RZ ;  /* 0x000000ff00247202 */ /* 0x000fe20000000f00 */
[----:B------:R-:W-:Y:S01]  /*1190*/  VIADD R8, R37, 0x80000000 ;  /* 0x8000000025087836 */ /* 0x000fe20000000000 */
[----:B------:R-:W-:-:S04]  /*11a0*/  ISETP.NE.AND P0, PT, R20, 0x3fe00000, PT ;  /* 0x3fe000001400780c */ /* 0x000fc80003f05270 */
[----:B------:R-:W-:-:S04]  /*11b0*/  SEL R8, R8, R37, P0 ;  /* 0x0000002508087207 */ /* 0x000fc80000000000 */
[----:B------:R-:W-:-:S07]  /*11c0*/  @!P1 SEL R37, R8, R37, P3 ;  /* 0x0000002508259207 */ /* 0x000fce0001800000 */
.L_x_92:
        /* <DEDUP_REMOVED lines=24> */
[----:B------:R-:W-:Y:S05]  /*1350*/  CALL.REL.NOINC `($__internal_5_$__cuda_sm20_div_rn_f64_full) ;  /* 0x0000012800647944 */ /* 0x000fea0003c00000 */
[----:B------:R-:W-:Y:S01]  /*1360*/  MOV R8, R10 ;  /* 0x0000000a00087202 */ /* 0x000fe20000000f00 */
[----:B------:R-:W-:-:S07]  /*1370*/  IMAD.MOV.U32 R9, RZ, RZ, R11 ;  /* 0x000000ffff097224 */ /* 0x000fce00078e000b */
.L_x_94:
[----:B------:R-:W-:Y:S05]  /*1380*/  BSYNC.RECONVERGENT B1 ;  /* 0x0000000000017941 */ /* 0x000fea0003800200 */
.L_x_93:
        /* <DEDUP_REMOVED lines=23> */
[----:B------:R-:W-:Y:S01]  /*1500*/  MOV R36, R28 ;  /* 0x0000001c00247202 */ /* 0x000fe20000000f00 */
[----:B------:R-:W-:Y:S01]  /*1510*/  IMAD.MOV.U32 R37, RZ, RZ, R29 ;  /* 0x000000ffff257224 */ /* 0x000fe200078e001d */
[----:B------:R-:W-:Y:S01]  /*1520*/  MOV R34, 0x1560 ;  /* 0x0000156000227802 */ /* 0x000fe20000000f00 */
[----:B------:R-:W-:Y:S02]  /*1530*/  IMAD.MOV.U32 R10, RZ, RZ, R6 ;  /* 0x000000ffff0a7224 */ /* 0x000fe400078e0006 */
[----:B------:R-:W-:-:S07]  /*1540*/  IMAD.MOV.U32 R11, RZ, RZ, R7 ;  /* 0x000000ffff0b7224 */ /* 0x000fce00078e0007 */
[----:B----4-:R-:W-:Y:S05]  /*1550*/  CALL.REL.NOINC `($__internal_5_$__cuda_sm20_div_rn_f64_full) ;  /* 0x0000012400e47944 */ /* 0x010fea0003c00000 */
.L_x_96:
[----:B------:R-:W-:Y:S05]  /*1560*/  BSYNC.RECONVERGENT B1 ;  /* 0x0000000000017941 */ /* 0x000fea0003800200 */
.L_x_95:
[----:B------:R-:W0:Y:S01]  /*1570*/  MUFU.RCP64H R7, R5 ;  /* 0x0000000500077308 */ /* 0x000e220000001800 */
[----:B------:R-:W-:Y:S01]  /*1580*/  IADD3 R6, PT, PT, R5, 0x300402, RZ ;  /* 0x0030040205067810 */ /* 0x000fe20007ffe0ff */
[-C--:B------:R-:W-:Y:S01]  /*1590*/  DMUL R28, R16, R10.reuse ;  /* 0x0000000a101c7228 */ /* 0x080fe20000000000 */
[----:B------:R-:W-:Y:S01]  /*15a0*/  BSSY.RECONVERGENT B1, `(.L_x_97) ;  /* 0x000000f000017945 */ /* 0x000fe20003800200 */
[----:B------:R-:W-:Y:S01]  /*15b0*/  DMUL R10, R18, R10 ;  /* 0x0000000a120a7228 */ /* 0x000fe20000000000 */
[----:B------:R-:W-:-:S05]  /*15c0*/  FSETP.GEU.AND P0, PT, |R6|, 5.8789094863358348022e-39, PT ;  /* 0x004004020600780b */ /* 0x000fca0003f0e200 */
        /* <DEDUP_REMOVED lines=11> */
[----:B------:R-:W-:Y:S05]  /*1680*/  CALL.REL.NOINC `($__internal_4_$__cuda_sm20_dblrcp_rn_slowpath_v3) ;  /* 0x0000012000e47944 */ /* 0x000fea0003c00000 */
.L_x_98:
[----:B------:R-:W-:Y:S05]  /*1690*/  BSYNC.RECONVERGENT B1 ;  /* 0x0000000000017941 */ /* 0x000fea0003800200 */
.L_x_97:
[----:B------:R-:W0:Y:S01]  /*16a0*/  LDC.64 R4, c[0x0][0x380] ;  /* 0x0000e000ff047b82 */ /* 0x000e220000000a00 */
[----:B------:R-:W-:-:S04]  /*16b0*/  VIADD R7, R0, 0x1 ;  /* 0x0000000100077836 */ /* 0x000fc80000000000 */
[----:B0-----:R-:W-:-:S06]  /*16c0*/  IMAD.WIDE.U32 R4, R7, 0x10, R4 ;  /* 0x0000001007047825 */ /* 0x001fcc00078e0004 */
[----:B------:R-:W2:Y:S01]  /*16d0*/  LDG.E.128 R4, desc[UR10][R4.64] ;  /* 0x0000000a04047981 */ /* 0x000ea2000c1e1d00 */
[----:B------:R-:W0:Y:S01]  /*16e0*/  S2UR UR5, SR_CgaCtaId ;  /* 0x00000000000579c3 */ /* 0x000e220000008800 */
[----:B------:R-:W-:Y:S01]  /*16f0*/  UMOV UR4, 0x400 ;  /* 0x0000040000047882 */ /* 0x000fe20000000000 */
[-C--:B------:R-:W-:Y:S02]  /*1700*/  DMUL R34, R18, R32.reuse ;  /* 0x0000002012227228 */ /* 0x080fe40000000000 */
[----:B------:R-:W-:Y:S01]  /*1710*/  DMUL R32, R16, R32 ;  /* 0x0000002010207228 */ /* 0x000fe20000000000 */
[----:B0-----:R-:W-:-:S09]  /*1720*/  ULEA UR4, UR5, UR4, 0x18 ;  /* 0x0000000405047291 */ /* 0x001fd2000f8ec0ff */
[----:B------:R-:W-:Y:S04]  /*1730*/  STS.128 [UR4], RZ ;  /* 0x000000ffff007988 */ /* 0x000fe80008000c04 */
[----:B------:R-:W-:Y:S04]  /*1740*/  STS.128 [UR4+0x10], RZ ;  /* 0x000010ffff007988 */ /* 0x000fe80008000c04 */
[----:B------:R-:W-:Y:S04]  /*1750*/  STS.128 [UR4+0x20], RZ ;  /* 0x000020ffff007988 */ /* 0x000fe80008000c04 */
[----:B------:R-:W-:Y:S04]  /*1760*/  STS.128 [UR4+0x30], RZ ;  /* 0x000030ffff007988 */ /* 0x000fe80008000c04 */
[----:B------:R-:W-:Y:S04]  /*1770*/  STS.128 [UR4+0x40], RZ ;  /* 0x000040ffff007988 */ /* 0x000fe80008000c04 */
[----:B------:R-:W-:Y:S01]  /*1780*/  STS.128 [UR4+0x50], RZ ;  /* 0x000050ffff007988 */ /* 0x000fe20008000c04 */
[----:B--2---:R-:W-:-:S02]  /*1790*/  DMUL R24, R4, R20 ;  /* 0x0000001404187228 */ /* 0x004fc40000000000 */
[----:B------:R-:W-:-:S11]  /*17a0*/  DMUL R26, R6, R20 ;  /* 0x00000014061a7228 */ /* 0x000fd60000000000 */
.L_x_82:
[----:B------:R-:W-:Y:S05]  /*17b0*/  BSYNC.RECONVERGENT B0 ;  /* 0x0000000000007941 */ /* 0x000fea0003800200 */
.L_x_81:
        /* <DEDUP_REMOVED lines=10> */
[----:B0-----:R-:W-:Y:S02]  /*1860*/  ISETP.GE.AND P0, PT, R21, 0x1, PT ;  /* 0x000000011500780c */ /* 0x001fe40003f06270 */
[----:B-1----:R-:W-:-:S11]  /*1870*/  IADD3 R0, PT, PT, R4, R8, RZ ;  /* 0x0000000804007210 */ /* 0x002fd60007ffe0ff */
        /* <DEDUP_REMOVED lines=10> */
[----:B------:R-:W-:Y:S01]  /*1920*/  LDS.128 R36, [UR8+0x60] ;  /* 0x00006008ff247984 */ /* 0x000fe20008000c00 */
[----:B------:R-:W-:Y:S01]  /*1930*/  IADD3 R4, PT, PT, R5, -R9, RZ ;  /* 0x8000000905047210 */ /* 0x000fe20007ffe0ff */
[----:B------:R-:W-:-:S02]  /*1940*/  VIADD R2, R0, 0xfffffffe ;  /* 0xfffffffe00027836 */ /* 0x000fc40000000000 */
        /* <DEDUP_REMOVED lines=9> */
[----:B------:R-:W-:Y:S01]  /*19e0*/  IMAD R9, R9, 0x2, R8 ;  /* 0x0000000209097824 */ /* 0x000fe200078e0208 */
[----:B0-----:R-:W-:-:S02]  /*19f0*/  MOV R10, R18 ;  /* 0x00000012000a7202 */ /* 0x001fc40000000f00 */
        /* <DEDUP_REMOVED lines=13> */
[----:B------:R-:W-:Y:S01]  /*1ad0*/  IMAD.MOV R21, RZ, RZ, -R21 ;  /* 0x000000ffff157224 */ /* 0x000fe200078e0a15 */
[----:B-1----:R-:W-:Y:S01]  /*1ae0*/  IADD3 R41, PT, PT, R4, R41, RZ ;  /* 0x0000002904297210 */ /* 0x002fe20007ffe0ff */
        /* <DEDUP_REMOVED lines=26> */
.L_x_107:
[----:B------:R-:W-:Y:S02]  /*1c90*/  ISETP.NE.AND P2, PT, R5, RZ, PT ;  /* 0x000000ff0500720c */ /* 0x000fe40003f45270 */
[----:B------:R-:W-:-:S04]  /*1ca0*/  IADD3 R21, PT, PT, R21, 0x1, RZ ;  /* 0x0000000115157810 */ /* 0x000fc80007ffe0ff */
        /* <DEDUP_REMOVED lines=19> */
[----:B------:R-:W-:Y:S02]  /*1de0*/  HFMA2 R42, -RZ, RZ, 0, 0 ;  /* 0x00000000ff2a7431 */ /* 0x000fe400000001ff */
        /* <DEDUP_REMOVED lines=15> */
.L_x_105:
[----:B------:R-:W-:Y:S05]  /*1ee0*/  BSYNC.RECONVERGENT B2 ;  /* 0x0000000000027941 */ /* 0x000fea0003800200 */
.L_x_104:
[----:B------:R-:W-:Y:S05]  /*1ef0*/  @!P3 BREAK.RELIABLE B1 ;  /* 0x000000000001b942 */ /* 0x000fea0003800100 */
[----:B------:R-:W-:Y:S02]  /*1f00*/  HFMA2 R70, -RZ, RZ, 0, 0 ;  /* 0x00000000ff467431 */ /* 0x000fe400000001ff */
[----:B------:R-:W-:Y:S01]  /*1f10*/  IMAD.MOV.U32 R71, RZ, RZ, 0x3ff00000 ;  /* 0x3ff00000ff477424 */ /* 0x000fe200078e00ff */
[----:B------:R-:W-:Y:S06]  /*1f20*/  @!P3 BRA `(.L_x_106) ;  /* 0x000000000030b947 */ /* 0x000fec0003800000 */
.L_x_103:
[----:B0-----:R-:W-:Y:S02]  /*1f30*/  IABS R37, R4 ;  /* 0x0000000400257213 */ /* 0x001fe40000000000 */
[----:B------:R-:W-:Y:S02]  /*1f40*/  CS2R R70, SRZ ;  /* 0x0000000000467805 */ /* 0x000fe4000001ff00 */
[----:B------:R-:W-:-:S13]  /*1f50*/  ISETP.GT.AND P2, PT, R37, R0, PT ;  /* 0x000000002500720c */ /* 0x000fda0003f44270 */
[----:B------:R-:W-:Y:S05]  /*1f60*/  @P2 BREAK.RELIABLE B1 ;  /* 0x0000000000012942 */ /* 0x000fea0003800100 */
[----:B------:R-:W-:Y:S05]  /*1f70*/  @P2 BRA `(.L_x_106) ;  /* 0x00000000001c2947 */ /* 0x000fea0003800000 */
[----:B------:R-:W-:Y:S05]  /*1f80*/  BSYNC.RELIABLE B1 ;  /* 0x0000000000017941 */ /* 0x000fea0003800100 */
.L_x_102:
[----:B------:R-:W0:Y:S01]  /*1f90*/  LDCU UR4, c[0x0][0x3a0] ;  /* 0x00007400ff0477ac */ /* 0x000e220008000800 */
[----:B------:R-:W-:Y:S02]  /*1fa0*/  IMAD.MOV.U32 R22, RZ, RZ, R54 ;  /* 0x000000ffff167224 */ /* 0x000fe400078e0036 */
[----:B------:R-:W-:Y:S01]  /*1fb0*/  IMAD.MOV.U32 R36, RZ, RZ, -0x3e000000 ;  /* 0xc2000000ff247424 */ /* 0x000fe200078e00ff */
[----:B------:R-:W-:-:S03]  /*1fc0*/  UMOV UR5, URZ ;  /* 0x000000ff00057c82 */ /* 0x000fc60008000000 */
[----:B0-----:R-:W5:Y:S02]  /*1fd0*/  TEX.LL RZ, R22, R22, R36, UR4, 2D, 0x1 ;  /* 0x28ff042416167f60 */ /* 0x001f6400089e01ff */
[----:B-----5:R2:W3:Y:S02]  /*1fe0*/  F2F.F64.F32 R70, R22 ;  /* 0x0000001600467310 */ /* 0x0204e40000201800 */
.L_x_106:
[----:B------:R-:W-:Y:S05]  /*1ff0*/  BSYNC.RECONVERGENT B0 ;  /* 0x0000000000007941 */ /* 0x000fea0003800200 */
.L_x_101:
[----:B------:R-:W-:Y:S05]  /*2000*/  WARPSYNC.ALL ;  /* 0x0000000000007948 */ /* 0x000fea0003800000 */
[----:B------:R-:W0:Y:S01]  /*2010*/  LDCU UR6, c[0x0][0x3b0] ;  /* 0x00007600ff0677ac */ /* 0x000e220008000800 */
[----:B--2---:R-:W-:Y:S02]  /*2020*/  HFMA2 R22, -RZ, RZ, -3, 0 ;  /* 0xc2000000ff167431 */ /* 0x004fe400000001ff */
        /* <DEDUP_REMOVED lines=42> */
[----:B------:R-:W-:-:S05]  /*22d0*/  IADD3 R43, PT, PT, R3, 0x1, RZ ;  /* 0x00000001032b7810 */ /* 0x000fca0007ffe0ff */
        /* <DEDUP_REMOVED lines=21> */
.L_x_100:
[----:B------:R-:W-:Y:S02]  /*2430*/  VIADD R5, R5, 0x1 ;  /* 0x0000000105057836 */ /* 0x000fe40000000000 */
[----:B------:R-:W-:Y:S02]  /*2440*/  IMAD R3, R20, 0x3, R3 ;  /* 0x0000000314037824 */ /* 0x000fe400078e0203 */
[----:B------:R-:W-:Y:S01]  /*2450*/  VIADD R2, R2, 0x1 ;  /* 0x0000000102027836 */ /* 0x000fe20000000000 */
[----:B------:R-:W-:Y:S06]  /*2460*/  @P1 BRA `(.L_x_107) ;  /* 0xfffffff800081947 */ /* 0x000fec000383ffff */
.L_x_99:
[----:B------:R-:W0:Y:S01]  /*2470*/  S2R R10, SR_TID.X ;  /* 0x00000000000a7919 */ /* 0x000e220000002100 */
[----:B------:R-:W-:Y:S01]  /*2480*/  VIADD R5, R20, 0xffffffe1 ;  /* 0xffffffe114057836 */ /* 0x000fe20000000000 */
[----:B------:R-:W-:Y:S01]  /*2490*/  BSSY B0, `(.L_x_108) ;  /* 0x0000113000007945 */ /* 0x000fe20003800000 */
[----:B0-----:R-:W-:-:S04]  /*24a0*/  ISETP.GE.U32.AND P0, PT, R10, 0x20, PT ;  /* 0x000000200a00780c */ /* 0x001fc80003f06070 */
[----:B------:R-:W-:-:S04]  /*24b0*/  SEL R5, R5, 0x20, P0 ;  /* 0x0000002005057807 */ /* 0x000fc80000000000 */
[----:B------:R-:W-:-:S04]  /*24c0*/  SHF.R.S32.HI R3, RZ, 0x1, R5 ;  /* 0x00000001ff037819 */ /* 0x000fc80000011405 */
[----:B------:R-:W-:-:S13]  /*24d0*/  ISETP.GE.AND P0, PT, R3, 0x1, PT ;  /* 0x000000010300780c */ /* 0x000fda0003f06270 */
[----:B------:R-:W-:Y:S05]  /*24e0*/  @!P0 BRA `(.L_x_109) ;  /* 0x0000001000348947 */ /* 0x000fea0003800000 */
[----:B------:R-:W-:Y:S01]  /*24f0*/  MOV R0, 0xffffff00 ;  /* 0xffffff0000007802 */ /* 0x000fe20000000f00 */
[----:B------:R-:W-:-:S04]  /*2500*/  UMOV UR4, 0xffffffff ;  /* 0xffffffff00047882 */ /* 0x000fc80000000000 */
[----:B------:R-:W-:Y:S01]  /*2510*/  IMAD R7, R5, R0, 0x201f ;  /* 0x0000201f05077424 */ /* 0x000fe200078e0200 */
[----:B------:R-:W-:Y:S06]  /*2520*/  BRA.DIV UR4, `(.L_x_110) ;  /* 0x0000006a04007947 */ /* 0x000fec000b800000 */
[----:B------:R0:W1:Y:S04]  /*2530*/  SHFL.DOWN PT, R6, R33, R3, R7 ;  /* 0x0800000321067389 */ /* 0x00006800000e0007 */
[----:B------:R0:W2:Y:S02]  /*2540*/  SHFL.DOWN PT, R8, R32, R3, R7 ;  /* 0x0800000320087389 */ /* 0x0000a400000e0007 */
.L_x_302:
[----:B------:R-:W-:Y:S01]  /*2550*/  ISETP.NE.AND P1, PT, R3, 0x1, PT ;  /* 0x000000010300780c */ /* 0x000fe20003f25270 */
[----:B-1----:R-:W-:-:S06]  /*2560*/  IMAD.MOV.U32 R9, RZ, RZ, R6 ;  /* 0x000000ffff097224 */ /* 0x002fcc00078e0006 */
[----:B0-2---:R-:W-:-:S06]  /*2570*/  DADD R32, R32, R8 ;  /* 0x0000000020207229 */ /* 0x005fcc0000000008 */
[----:B------:R-:W-:Y:S05]  /*2580*/  @!P1 BRA `(.L_x_109) ;  /* 0x00000010000c9947 */ /* 0x000fea0003800000 */
[----:B------:R-:W-:Y:S01]  /*2590*/  UMOV UR4, 0xffffffff ;  /* 0xffffffff00047882 */ /* 0x000fe20000000000 */
[----:B------:R-:W-:Y:S02]  /*25a0*/  SHF.R.U32.HI R4, RZ, 0x1, R3 ;  /* 0x00000001ff047819 */ /* 0x000fe40000011603 */
[----:B------:R-:W-:Y:S05]  /*25b0*/  BRA.DIV UR4, `(.L_x_111) ;  /* 0x0000006a04107947 */ /* 0x000fea000b800000 */
[----:B------:R0:W1:Y:S04]  /*25c0*/  SHFL.DOWN PT, R6, R33, R4, R7 ;  /* 0x0800000421067389 */ /* 0x00006800000e0007 */
[----:B------:R0:W2:Y:S02]  /*25d0*/  SHFL.DOWN PT, R8, R32, R4, R7 ;  /* 0x0800000420087389 */ /* 0x0000a400000e0007 */
.L_x_306:
[----:B------:R-:W-:Y:S01]  /*25e0*/  ISETP.GE.U32.AND P1, PT, R3, 0x4, PT ;  /* 0x000000040300780c */ /* 0x000fe20003f26070 */
        /* <DEDUP_REMOVED lines=8> */
.L_x_310:
        /* <DEDUP_REMOVED lines=9> */
.L_x_314:
[----:B------:R-:W-:Y:S02]  /*2700*/  ISETP.GE.U32.AND P1, PT, R3, 0x10, PT ;  /* 0x000000100300780c */ /* 0x000fe40003f26070 */
[----:B-1----:R-:W-:-:S06]  /*2710*/  MOV R9, R6 ;  /* 0x0000000600097202 */ /* 0x002fcc0000000f00 */
[----:B0-2---:R-:W-:-:S05]  /*2720*/  DADD R32, R32, R8 ;  /* 0x0000000020207229 */ /* 0x005fca0000000008 */
[----:B------:R-:W-:Y:S06]  /*2730*/  @!P1 BRA `(.L_x_109) ;  /* 0x0000000c00a09947 */ /* 0x000fec0003800000 */
[----:B------:R-:W-:Y:S01]  /*2740*/  UMOV UR4, 0xffffffff ;  /* 0xffffffff00047882 */ /* 0x000fe20000000000 */
[----:B------:R-:W-:Y:S02]  /*2750*/  SHF.R.U32.HI R4, RZ, 0x4, R3 ;  /* 0x00000004ff047819 */ /* 0x000fe40000011603 */
[----:B------:R-:W-:Y:S05]  /*2760*/  BRA.DIV UR4, `(.L_x_114) ;  /* 0x0000006a04587947 */ /* 0x000fea000b800000 */
[----:B------:R0:W1:Y:S04]  /*2770*/  SHFL.DOWN PT, R6, R33, R4, R7 ;  /* 0x0800000421067389 */ /* 0x00006800000e0007 */
[----:B------:R0:W2:Y:S02]  /*2780*/  SHFL.DOWN PT, R8, R32, R4, R7 ;  /* 0x0800000420087389 */ /* 0x0000a400000e0007 */
.L_x_318:
        /* <DEDUP_REMOVED lines=9> */
.L_x_322:
        /* <DEDUP_REMOVED lines=9> */
.L_x_326:
        /* <DEDUP_REMOVED lines=9> */
.L_x_330:
        /* <DEDUP_REMOVED lines=9> */
.L_x_334:
        /* <DEDUP_REMOVED lines=9> */
.L_x_338:
        /* <DEDUP_REMOVED lines=9> */
.L_x_342:
        /* <DEDUP_REMOVED lines=9> */
.L_x_346:
        /* <DEDUP_REMOVED lines=9> */
.L_x_350:
        /* <DEDUP_REMOVED lines=9> */
.L_x_354:
        /* <DEDUP_REMOVED lines=9> */
.L_x_358:
        /* <DEDUP_REMOVED lines=9> */
.L_x_362:
        /* <DEDUP_REMOVED lines=9> */
.L_x_366:
        /* <DEDUP_REMOVED lines=9> */
.L_x_370:
        /* <DEDUP_REMOVED lines=9> */
.L_x_374:
        /* <DEDUP_REMOVED lines=9> */
.L_x_378:
        /* <DEDUP_REMOVED lines=9> */
.L_x_382:
        /* <DEDUP_REMOVED lines=9> */
.L_x_386:
        /* <DEDUP_REMOVED lines=9> */
.L_x_390:
        /* <DEDUP_REMOVED lines=9> */
.L_x_394:
        /* <DEDUP_REMOVED lines=9> */
.L_x_398:
        /* <DEDUP_REMOVED lines=9> */
.L_x_402:
        /* <DEDUP_REMOVED lines=9> */
.L_x_406:
        /* <DEDUP_REMOVED lines=9> */
.L_x_410:
        /* <DEDUP_REMOVED lines=9> */
.L_x_414:
        /* <DEDUP_REMOVED lines=9> */
.L_x_418:
[----:B01----:R-:W-:-:S06]  /*35a0*/  IMAD.MOV.U32 R7, RZ, RZ, R8 ;  /* 0x000000ffff077224 */ /* 0x003fcc00078e0008 */
[----:B--2---:R-:W-:-:S11]  /*35b0*/  DADD R32, R32, R6 ;  /* 0x0000000020207229 */ /* 0x004fd60000000006 */
.L_x_109:
[----:B------:R-:W-:Y:S05]  /*35c0*/  BSYNC B0 ;  /* 0x0000000000007941 */ /* 0x000fea0003800000 */
.L_x_108:
[----:B------:R-:W-:Y:S04]  /*35d0*/  BSSY B0, `(.L_x_140) ;  /* 0x000010f000007945 */ /* 0x000fe80003800000 */
[----:B------:R-:W-:Y:S05]  /*35e0*/  @!P0 BRA `(.L_x_141) ;  /* 0x0000001000348947 */ /* 0x000fea0003800000 */
[----:B------:R-:W-:Y:S01]  /*35f0*/  UMOV UR4, 0xffffffff ;  /* 0xffffffff00047882 */ /* 0x000fe20000000000 */
[----:B------:R-:W-:-:S04]  /*3600*/  IMAD.MOV.U32 R0, RZ, RZ, -0x100 ;  /* 0xffffff00ff007424 */ /* 0x000fc800078e00ff */
[----:B------:R-:W-:Y:S01]  /*3610*/  IMAD R7, R5, R0, 0x201f ;  /* 0x0000201f05077424 */ /* 0x000fe200078e0200 */
[----:B------:R-:W-:Y:S06]  /*3620*/  BRA.DIV UR4, `(.L_x_142) ;  /* 0x0000007204c07947 */ /* 0x000fec000b800000 */
[----:B------:R0:W1:Y:S04]  /*3630*/  SHFL.DOWN PT, R6, R35, R3, R7 ;  /* 0x0800000323067389 */ /* 0x00006800000e0007 */
[----:B------:R0:W2:Y:S02]  /*3640*/  SHFL.DOWN PT, R8, R34, R3, R7 ;  /* 0x0800000322087389 */ /* 0x0000a400000e0007 */
.L_x_422:
[----:B------:R-:W-:Y:S02]  /*3650*/  ISETP.NE.AND P1, PT, R3, 0x1, PT ;  /* 0x000000010300780c */ /* 0x000fe40003f25270 */
        /* <DEDUP_REMOVED lines=8> */
.L_x_426:
        /* <DEDUP_REMOVED lines=9> */
.L_x_430:
        /* <DEDUP_REMOVED lines=9> */
.L_x_434:
        /* <DEDUP_REMOVED lines=9> */
.L_x_438:
        /* <DEDUP_REMOVED lines=9> */
.L_x_442:
        /* <DEDUP_REMOVED lines=9> */
.L_x_446:
        /* <DEDUP_REMOVED lines=9> */
.L_x_450:
        /* <DEDUP_REMOVED lines=9> */
.L_x_454:
        /* <DEDUP_REMOVED lines=9> */
.L_x_458:
        /* <DEDUP_REMOVED lines=9> */
.L_x_462:
        /* <DEDUP_REMOVED lines=9> */
.L_x_466:
        /* <DEDUP_REMOVED lines=9> */
.L_x_470:
        /* <DEDUP_REMOVED lines=9> */
.L_x_474:
        /* <DEDUP_REMOVED lines=9> */
.L_x_478:
        /* <DEDUP_REMOVED lines=9> */
.L_x_482:
        /* <DEDUP_REMOVED lines=9> */
.L_x_486:
        /* <DEDUP_REMOVED lines=9> */
.L_x_490:
        /* <DEDUP_REMOVED lines=9> */
.L_x_494:
        /* <DEDUP_REMOVED lines=9> */
.L_x_498:
        /* <DEDUP_REMOVED lines=9> */
.L_x_502:
        /* <DEDUP_REMOVED lines=9> */
.L_x_506:
        /* <DEDUP_REMOVED lines=9> */
.L_x_510:
        /* <DEDUP_REMOVED lines=9> */
.L_x_514:
        /* <DEDUP_REMOVED lines=9> */
.L_x_518:
        /* <DEDUP_REMOVED lines=9> */
.L_x_522:
        /* <DEDUP_REMOVED lines=9> */
.L_x_526:
        /* <DEDUP_REMOVED lines=9> */
.L_x_530:
        /* <DEDUP_REMOVED lines=9> */
.L_x_534:
        /* <DEDUP_REMOVED lines=9> */
.L_x_538:
[----:B01----:R-:W-:-:S06]  /*46a0*/  IMAD.MOV.U32 R7, RZ, RZ, R8 ;  /* 0x000000ffff077224 */ /* 0x003fcc00078e0008 */
[----:B--2---:R-:W-:-:S11]  /*46b0*/  DADD R34, R34, R6 ;  /* 0x0000000022227229 */ /* 0x004fd60000000006 */
.L_x_141:
[----:B------:R-:W-:Y:S05]  /*46c0*/  BSYNC B0 ;  /* 0x0000000000007941 */ /* 0x000fea0003800000 */
.L_x_140:
        /* <DEDUP_REMOVED lines=8> */
.L_x_542:
        /* <DEDUP_REMOVED lines=9> */
.L_x_546:
        /* <DEDUP_REMOVED lines=9> */
.L_x_550:
        /* <DEDUP_REMOVED lines=9> */
.L_x_554:
        /* <DEDUP_REMOVED lines=9> */
.L_x_558:
        /* <DEDUP_REMOVED lines=9> */
.L_x_562:
        /* <DEDUP_REMOVED lines=9> */
.L_x_566:
        /* <DEDUP_REMOVED lines=9> */
.L_x_570:
        /* <DEDUP_REMOVED lines=9> */
.L_x_574:
        /* <DEDUP_REMOVED lines=9> */
.L_x_578:
        /* <DEDUP_REMOVED lines=9> */
.L_x_582:
        /* <DEDUP_REMOVED lines=9> */
.L_x_586:
        /* <DEDUP_REMOVED lines=9> */
.L_x_590:
        /* <DEDUP_REMOVED lines=9> */
.L_x_594:
        /* <DEDUP_REMOVED lines=9> */
.L_x_598:
        /* <DEDUP_REMOVED lines=9> */
.L_x_602:
        /* <DEDUP_REMOVED lines=9> */
.L_x_606:
        /* <DEDUP_REMOVED lines=9> */
.L_x_610:
        /* <DEDUP_REMOVED lines=9> */
.L_x_614:
        /* <DEDUP_REMOVED lines=9> */
.L_x_618:
        /* <DEDUP_REMOVED lines=9> */
.L_x_622:
        /* <DEDUP_REMOVED lines=9> */
.L_x_626:
        /* <DEDUP_REMOVED lines=9> */
.L_x_630:
        /* <DEDUP_REMOVED lines=9> */
.L_x_634:
        /* <DEDUP_REMOVED lines=9> */
.L_x_638:
        /* <DEDUP_REMOVED lines=9> */
.L_x_642:
        /* <DEDUP_REMOVED lines=9> */
.L_x_646:
        /* <DEDUP_REMOVED lines=9> */
.L_x_650:
        /* <DEDUP_REMOVED lines=9> */
.L_x_654:
        /* <DEDUP_REMOVED lines=9> */
.L_x_658:
[----:B01----:R-:W-:-:S06]  /*57a0*/  MOV R7, R8 ;  /* 0x0000000800077202 */ /* 0x003fcc0000000f00 */
[----:B--2---:R-:W-:-:S11]  /*57b0*/  DADD R28, R28, R6 ;  /* 0x000000001c1c7229 */ /* 0x004fd60000000006 */
.L_x_173:
[----:B------:R-:W-:Y:S05]  /*57c0*/  BSYNC B0 ;  /* 0x0000000000007941 */ /* 0x000fea0003800000 */
.L_x_172:
        /* <DEDUP_REMOVED lines=8> */
.L_x_662:
        /* <DEDUP_REMOVED lines=9> */
.L_x_666:
        /* <DEDUP_REMOVED lines=9> */
.L_x_670:
        /* <DEDUP_REMOVED lines=9> */
.L_x_674:
        /* <DEDUP_REMOVED lines=9> */
.L_x_678:
        /* <DEDUP_REMOVED lines=9> */
.L_x_682:
        /* <DEDUP_REMOVED lines=9> */
.L_x_686:
        /* <DEDUP_REMOVED lines=9> */
.L_x_690:
        /* <DEDUP_REMOVED lines=9> */
.L_x_694:
        /* <DEDUP_REMOVED lines=9> */
.L_x_698:
        /* <DEDUP_REMOVED lines=9> */
.L_x_702:
        /* <DEDUP_REMOVED lines=9> */
.L_x_706:
        /* <DEDUP_REMOVED lines=9> */
.L_x_710:
        /* <DEDUP_REMOVED lines=9> */
.L_x_714:
        /* <DEDUP_REMOVED lines=9> */
.L_x_718:
        /* <DEDUP_REMOVED lines=9> */
.L_x_722:
        /* <DEDUP_REMOVED lines=9> */
.L_x_726:
        /* <DEDUP_REMOVED lines=9> */
.L_x_730:
        /* <DEDUP_REMOVED lines=9> */
.L_x_734:
        /* <DEDUP_REMOVED lines=9> */
.L_x_738:
        /* <DEDUP_REMOVED lines=9> */
.L_x_742:
        /* <DEDUP_REMOVED lines=9> */
.L_x_746:
        /* <DEDUP_REMOVED lines=9> */
.L_x_750:
        /* <DEDUP_REMOVED lines=9> */
.L_x_754:
        /* <DEDUP_REMOVED lines=9> */
.L_x_758:
        /* <DEDUP_REMOVED lines=9> */
.L_x_762:
        /* <DEDUP_REMOVED lines=9> */
.L_x_766:
        /* <DEDUP_REMOVED lines=9> */
.L_x_770:
        /* <DEDUP_REMOVED lines=9> */
.L_x_774:
        /* <DEDUP_REMOVED lines=9> */
.L_x_778:
[----:B01----:R-:W-:-:S06]  /*68a0*/  IMAD.MOV.U32 R7, RZ, RZ, R8 ;  /* 0x000000ffff077224 */ /* 0x003fcc00078e0008 */
[----:B--2---:R-:W-:-:S11]  /*68b0*/  DADD R30, R30, R6 ;  /* 0x000000001e1e7229 */ /* 0x004fd60000000006 */
.L_x_205:
[----:B------:R-:W-:Y:S05]  /*68c0*/  BSYNC B0 ;  /* 0x0000000000007941 */ /* 0x000fea0003800000 */
.L_x_204:
[----:B------:R-:W-:Y:S04]  /*68d0*/  BSSY B0, `(.L_x_236) ;  /* 0x000010f000007945 */ /* 0x000fe80003800000 */
[----:B------:R-:W-:Y:S05]  /*68e0*/  @!P0 BRA `(.L_x_237) ;  /* 0x0000001000348947 */ /* 0x000fea0003800000 */
[----:B------:R-:W-:Y:S01]  /*68f0*/  MOV R0, 0xffffff00 ;  /* 0xffffff0000007802 */ /* 0x000fe20000000f00 */
[----:B------:R-:W-:-:S04]  /*6900*/  UMOV UR4, 0xffffffff ;  /* 0xffffffff00047882 */ /* 0x000fc80000000000 */
[----:B------:R-:W-:Y:S01]  /*6910*/  IMAD R7, R5, R0, 0x201f ;  /* 0x0000201f05077424 */ /* 0x000fe200078e0200 */
[----:B------:R-:W-:Y:S06]  /*6920*/  BRA.DIV UR4, `(.L_x_238) ;  /* 0x0000009604307947 */ /* 0x000fec000b800000 */
[----:B------:R0:W1:Y:S04]  /*6930*/  SHFL.DOWN PT, R6, R25, R3, R7 ;  /* 0x0800000319067389 */ /* 0x00006800000e0007 */
[----:B------:R0:W2:Y:S02]  /*6940*/  SHFL.DOWN PT, R8, R24, R3, R7 ;  /* 0x0800000318087389 */ /* 0x0000a400000e0007 */
.L_x_782:
        /* <DEDUP_REMOVED lines=9> */
.L_x_786:
        /* <DEDUP_REMOVED lines=9> */
.L_x_790:
        /* <DEDUP_REMOVED lines=9> */
.L_x_794:
        /* <DEDUP_REMOVED lines=9> */
.L_x_798:
        /* <DEDUP_REMOVED lines=9> */
.L_x_802:
        /* <DEDUP_REMOVED lines=9> */
.L_x_806:
        /* <DEDUP_REMOVED lines=9> */
.L_x_810:
        /* <DEDUP_REMOVED lines=9> */
.L_x_814:
        /* <DEDUP_REMOVED lines=9> */
.L_x_818:
        /* <DEDUP_REMOVED lines=9> */
.L_x_822:
        /* <DEDUP_REMOVED lines=9> */
.L_x_826:
        /* <DEDUP_REMOVED lines=9> */
.L_x_830:
        /* <DEDUP_REMOVED lines=9> */
.L_x_834:
        /* <DEDUP_REMOVED lines=9> */
.L_x_838:
        /* <DEDUP_REMOVED lines=9> */
.L_x_842:
        /* <DEDUP_REMOVED lines=9> */
.L_x_846:
        /* <DEDUP_REMOVED lines=9> */
.L_x_850:
        /* <DEDUP_REMOVED lines=9> */
.L_x_854:
        /* <DEDUP_REMOVED lines=9> */
.L_x_858:
        /* <DEDUP_REMOVED lines=9> */
.L_x_862:
        /* <DEDUP_REMOVED lines=9> */
.L_x_866:
        /* <DEDUP_REMOVED lines=9> */
.L_x_870:
        /* <DEDUP_REMOVED lines=9> */
.L_x_874:
        /* <DEDUP_REMOVED lines=9> */
.L_x_878:
        /* <DEDUP_REMOVED lines=9> */
.L_x_882:
        /* <DEDUP_REMOVED lines=9> */
.L_x_886:
        /* <DEDUP_REMOVED lines=9> */
.L_x_890:
        /* <DEDUP_REMOVED lines=9> */
.L_x_894:
        /* <DEDUP_REMOVED lines=9> */
.L_x_898:
[----:B01----:R-:W-:-:S06]  /*79a0*/  IMAD.MOV.U32 R7, RZ, RZ, R8 ;  /* 0x000000ffff077224 */ /* 0x003fcc00078e0008 */
[----:B--2---:R-:W-:-:S11]  /*79b0*/  DADD R24, R24, R6 ;  /* 0x0000000018187229 */ /* 0x004fd60000000006 */
.L_x_237:
[----:B------:R-:W-:Y:S05]  /*79c0*/  BSYNC B0 ;  /* 0x0000000000007941 */ /* 0x000fea0003800000 */
.L_x_236:
        /* <DEDUP_REMOVED lines=8> */
.L_x_902:
        /* <DEDUP_REMOVED lines=9> */
.L_x_906:
        /* <DEDUP_REMOVED lines=9> */
.L_x_910:
        /* <DEDUP_REMOVED lines=9> */
.L_x_914:
        /* <DEDUP_REMOVED lines=9> */
.L_x_918:
        /* <DEDUP_REMOVED lines=9> */
.L_x_922:
        /* <DEDUP_REMOVED lines=9> */
.L_x_926:
        /* <DEDUP_REMOVED lines=9> */
.L_x_930:
        /* <DEDUP_REMOVED lines=9> */
.L_x_934:
        /* <DEDUP_REMOVED lines=9> */
.L_x_938:
        /* <DEDUP_REMOVED lines=9> */
.L_x_942:
        /* <DEDUP_REMOVED lines=9> */
.L_x_946:
        /* <DEDUP_REMOVED lines=9> */
.L_x_950:
        /* <DEDUP_REMOVED lines=9> */
.L_x_954:
        /* <DEDUP_REMOVED lines=9> */
.L_x_958:
        /* <DEDUP_REMOVED lines=9> */
.L_x_962:
        /* <DEDUP_REMOVED lines=9> */
.L_x_966:
        /* <DEDUP_REMOVED lines=9> */
.L_x_970:
        /* <DEDUP_REMOVED lines=9> */
.L_x_974:
        /* <DEDUP_REMOVED lines=9> */
.L_x_978:
        /* <DEDUP_REMOVED lines=9> */
.L_x_982:
        /* <DEDUP_REMOVED lines=9> */
.L_x_986:
        /* <DEDUP_REMOVED lines=9> */
.L_x_990:
        /* <DEDUP_REMOVED lines=9> */
.L_x_994:
        /* <DEDUP_REMOVED lines=9> */
.L_x_998:
        /* <DEDUP_REMOVED lines=9> */
.L_x_1002:
        /* <DEDUP_REMOVED lines=9> */
.L_x_1006:
        /* <DEDUP_REMOVED lines=9> */
.L_x_1010:
        /* <DEDUP_REMOVED lines=9> */
.L_x_1014:
        /* <DEDUP_REMOVED lines=9> */
.L_x_1018:
[----:B012---:R-:W-:-:S11]  /*8aa0*/  DADD R26, R26, R2 ;  /* 0x000000001a1a7229 */ /* 0x007fd60000000002 */
.L_x_269:
[----:B------:R-:W-:Y:S05]  /*8ab0*/  BSYNC B0 ;  /* 0x0000000000007941 */ /* 0x000fea0003800000 */
.L_x_268:
[C---:B------:R-:W-:Y:S01]  /*8ac0*/  LOP3.LUT P0, RZ, R10.reuse, 0x1f, RZ, 0xc0, !PT ;  /* 0x0000001f0aff7812 */ /* 0x040fe2000780c0ff */
[----:B------:R-:W-:Y:S05]  /*8ad0*/  WARPSYNC.ALL ;  /* 0x0000000000007948 */ /* 0x000fea0003800000 */
[----:B------:R-:W-:-:S07]  /*8ae0*/  ISETP.NE.AND P1, PT, R10, RZ, PT ;  /* 0x000000ff0a00720c */ /* 0x000fce0003f25270 */
[----:B------:R-:W0:Y:S01]  /*8af0*/  @!P0 S2R R3, SR_CgaCtaId ;  /* 0x0000000000038919 */ /* 0x000e220000008800 */
[----:B------:R-:W-:Y:S02]  /*8b00*/  @!P0 MOV R2, 0x400 ;  /* 0x0000040000028802 */ /* 0x000fe40000000f00 */
[----:B------:R-:W-:Y:S02]  /*8b10*/  @!P0 SHF.R.U32.HI R0, RZ, 0x5, R10 ;  /* 0x00000005ff008819 */ /* 0x000fe4000001160a */
[----:B0-----:R-:W-:-:S05]  /*8b20*/  @!P0 LEA R3, R3, R2, 0x18 ;  /* 0x0000000203038211 */ /* 0x001fca00078ec0ff */
[----:B------:R-:W-:-:S05]  /*8b30*/  @!P0 IMAD R3, R0, 0x30, R3 ;  /* 0x0000003000038824 */ /* 0x000fca00078e0203 */
[----:B------:R0:W-:Y:S04]  /*8b40*/  @!P0 STS.128 [R3], R32 ;  /* 0x0000002003008388 */ /* 0x0001e80000000c00 */
[----:B------:R0:W-:Y:S04]  /*8b50*/  @!P0 STS.128 [R3+0x10], R28 ;  /* 0x0000101c03008388 */ /* 0x0001e80000000c00 */
[----:B------:R0:W-:Y:S01]  /*8b60*/  @!P0 STS.128 [R3+0x20], R24 ;  /* 0x0000201803008388 */ /* 0x0001e20000000c00 */
[----:B------:R-:W-:Y:S06]  /*8b70*/  BAR.SYNC.DEFER_BLOCKING 0x0 ;  /* 0x0000000000007b1d */ /* 0x000fec0000010000 */
[----:B------:R-:W-:Y:S05]  /*8b80*/  @P1 EXIT ;  /* 0x000000000000194d */ /* 0x000fea0003800000 */
[----:B------:R-:W1:Y:S01]  /*8b90*/  S2UR UR5, SR_CgaCtaId ;  /* 0x00000000000579c3 */ /* 0x000e620000008800 */
[----:B------:R-:W-:-:S07]  /*8ba0*/  UMOV UR4, 0x400 ;  /* 0x0000040000047882 */ /* 0x000fce0000000000 */
[----:B0-----:R-:W0:Y:S01]  /*8bb0*/  LDC.64 R28, c[0x0][0x388] ;  /* 0x0000e200ff1c7b82 */ /* 0x001e220000000a00 */
[----:B-1----:R-:W-:-:S09]  /*8bc0*/  ULEA UR4, UR5, UR4, 0x18 ;  /* 0x0000000405047291 */ /* 0x002fd2000f8ec0ff */
[----:B------:R-:W-:Y:S04]  /*8bd0*/  LDS.128 R4, [UR4] ;  /* 0x00000004ff047984 */ /* 0x000fe80008000c00 */
[----:B------:R-:W1:Y:S04]  /*8be0*/  LDS.128 R8, [UR4+0x30] ;  /* 0x00003004ff087984 */ /* 0x000e680008000c00 */
[----:B------:R-:W2:Y:S04]  /*8bf0*/  LDS R3, [UR4+0x90] ;  /* 0x00009004ff037984 */ /* 0x000ea80008000800 */
[----:B------:R-:W-:Y:S04]  /*8c00*/  LDS.128 R12, [UR4+0x10] ;  /* 0x00001004ff0c7984 */ /* 0x000fe80008000c00 */
[----:B------:R-:W3:Y:S04]  /*8c10*/  LDS.128 R16, [UR4+0x40] ;  /* 0x00004004ff107984 */ /* 0x000ee80008000c00 */
[----:B------:R-:W-:Y:S04]  /*8c20*/  LDS.128 R20, [UR4+0x20] ;  /* 0x00002004ff147984 */ /* 0x000fe80008000c00 */
[----:B------:R-:W4:Y:S01]  /*8c30*/  LDS.128 R24, [UR4+0x50] ;  /* 0x00005004ff187984 */ /* 0x000f220008000c00 */
[----:B-1----:R-:W-:-:S02]  /*8c40*/  DADD R4, R4, R8 ;  /* 0x0000000004047229 */ /* 0x002fc40000000008 */
[----:B------:R-:W-:Y:S01]  /*8c50*/  DADD R6, R6, R10 ;  /* 0x0000000006067229 */ /* 0x000fe2000000000a */
[C---:B--2---:R-:W-:Y:S02]  /*8c60*/  VIADD R9, R3.reuse, 0x1 ;  /* 0x0000000103097836 */ /* 0x044fe40000000000 */
[C---:B------:R-:W-:Y:S02]  /*8c70*/  VIADD R11, R3.reuse, 0x2 ;  /* 0x00000002030b7836 */ /* 0x040fe40000000000 */
[----:B0-----:R-:W-:Y:S01]  /*8c80*/  IMAD.WIDE.U32 R2, R3, 0x10, R28 ;  /* 0x0000001003027825 */ /* 0x001fe200078e001c */
[----:B---3--:R-:W-:-:S03]  /*8c90*/  DADD R12, R12, R16 ;  /* 0x000000000c0c7229 */ /* 0x008fc60000000010 */
[--C-:B------:R-:W-:Y:S01]  /*8ca0*/  IMAD.WIDE.U32 R8, R9, 0x10, R28.reuse ;  /* 0x0000001009087825 */ /* 0x100fe200078e001c */
[----:B------:R-:W-:Y:S01]  /*8cb0*/  DADD R14, R14, R18 ;  /* 0x000000000e0e7229 */ /* 0x000fe20000000012 */
[----:B------:R-:W-:Y:S02]  /*8cc0*/  STG.E.128 desc[UR10][R2.64], R4 ;  /* 0x0000000402007986 */ /* 0x000fe4000c101d0a */
[----:B------:R-:W-:Y:S01]  /*8cd0*/  IMAD.WIDE.U32 R10, R11, 0x10, R28 ;  /* 0x000000100b0a7825 */ /* 0x000fe200078e001c */
[----:B----4-:R-:W-:-:S03]  /*8ce0*/  DADD R20, R20, R24 ;  /* 0x0000000014147229 */ /* 0x010fc60000000018 */
[----:B------:R-:W-:Y:S01]  /*8cf0*/  STG.E.128 desc[UR10][R8.64], R12 ;  /* 0x0000000c08007986 */ /* 0x000fe2000c101d0a */
[----:B------:R-:W-:-:S07]  /*8d00*/  DADD R22, R22, R26 ;  /* 0x0000000016167229 */ /* 0x000fce000000001a */
[----:B------:R-:W-:Y:S01]  /*8d10*/  STG.E.128 desc[UR10][R10.64], R20 ;  /* 0x000000140a007986 */ /* 0x000fe2000c101d0a */
[----:B------:R-:W-:Y:S05]  /*8d20*/  EXIT ;  /* 0x000000000000794d */ /* 0x000fea0003800000 */
.L_x_110:
[----:B------:R-:W-:Y:S01]  /*8d30*/  IMAD.MOV.U32 R9, RZ, RZ, R33 ;  /* 0x000000ffff097224 */ /* 0x000fe200078e0021 */
[----:B------:R-:W-:Y:S01]  /*8d40*/  MOV R4, R3 ;  /* 0x0000000300047202 */ /* 0x000fe20000000f00 */
[----:B------:R-:W-:-:S07]  /*8d50*/  IMAD.MOV.U32 R0, RZ, RZ, -0x1 ;  /* 0xffffffffff007424 */ /* 0x000fce00078e00ff */
[----:B------:R-:W-:Y:S05]  /*8d60*/  WARPSYNC.COLLECTIVE R0, `(.L_x_300) ;  /* 0x0000000000087348 */ /* 0x000fea0003c00000 */
[----:B------:R0:W1:Y:S02]  /*8d70*/  SHFL.DOWN P1, R2, R9, R4, R7 ;  /* 0x0800000409027389 */ /* 0x0000640000020007 */
[----:B01----:R-:W-:Y:S05]  /*8d80*/  ENDCOLLECTIVE ;  /* 0x000000000000791b */ /* 0x003fea0003800000 */
.L_x_300:
[----:B------:R-:W-:Y:S02]  /*8d90*/  IMAD.MOV.U32 R9, RZ, RZ, R32 ;  /* 0x000000ffff097224 */ /* 0x000fe400078e0020 */
[----:B------:R-:W-:-:S07]  /*8da0*/  IMAD.MOV.U32 R6, RZ, RZ, R2 ;  /* 0x000000ffff067224 */ /* 0x000fce00078e0002 */
[----:B------:R-:W-:Y:S05]  /*8db0*/  WARPSYNC.COLLECTIVE R0, `(.L_x_301) ;  /* 0x0000000000087348 */ /* 0x000fea0003c00000 */
[----:B------:R0:W1:Y:S02]  /*8dc0*/  SHFL.DOWN P1, R2, R9, R4, R7 ;  /* 0x0800000409027389 */ /* 0x0000640000020007 */
[----:B01----:R-:W-:Y:S05]  /*8dd0*/  ENDCOLLECTIVE ;  /* 0x000000000000791b */ /* 0x003fea0003800000 */
.L_x_301:
[----:B------:R-:W-:Y:S01]  /*8de0*/  MOV R8, R2 ;  /* 0x0000000200087202 */ /* 0x000fe20000000f00 */
[----:B------:R-:W-:Y:S06]  /*8df0*/  BRA `(.L_x_302) ;  /* 0xffffff9400d47947 */ /* 0x000fec000383ffff */
.L_x_111:
[----:B------:R-:W-:Y:S01]  /*8e00*/  BSSY B1, `(.L_x_303) ;  /* 0x0000006000017945 */ /* 0x000fe20003800000 */
[----:B------:R-:W-:Y:S02]  /*8e10*/  IMAD.MOV.U32 R9, RZ, RZ, R33 ;  /* 0x000000ffff097224 */ /* 0x000fe400078e0021 */
[----:B------:R-:W-:-:S07]  /*8e20*/  IMAD.MOV.U32 R0, RZ, RZ, -0x1 ;  /* 0xffffffffff007424 */ /* 0x000fce00078e00ff */
[----:B------:R-:W-:Y:S05]  /*8e30*/  WARPSYNC.COLLECTIVE R0, `(.L_x_304) ;  /* 0x0000000000087348 */ /* 0x000fea0003c00000 */
[----:B------:R0:W1:Y:S02]  /*8e40*/  SHFL.DOWN P1, R2, R9, R4, R7 ;  /* 0x0800000409027389 */ /* 0x0000640000020007 */
[----:B01----:R-:W-:Y:S05]  /*8e50*/  ENDCOLLECTIVE ;  /* 0x000000000000791b */ /* 0x003fea0003800000 */
.L_x_304:
[----:B------:R-:W-:Y:S05]  /*8e60*/  BSYNC B1 ;  /* 0x0000000000017941 */ /* 0x000fea0003800000 */
.L_x_303:
[----:B------:R-:W-:Y:S01]  /*8e70*/  MOV R9, R32 ;  /* 0x0000002000097202 */ /* 0x000fe20000000f00 */
[----:B------:R-:W-:Y:S02]  /*8e80*/  IMAD.MOV.U32 R0, RZ, RZ, -0x1 ;  /* 0xffffffffff007424 */ /* 0x000fe400078e00ff */
[----:B------:R-:W-:-:S07]  /*8e90*/  IMAD.MOV.U32 R6, RZ, RZ, R2 ;  /* 0x000000ffff067224 */ /* 0x000fce00078e0002 */
[----:B------:R-:W-:Y:S05]  /*8ea0*/  WARPSYNC.COLLECTIVE R0, `(.L_x_305) ;  /* 0x0000000000087348 */ /* 0x000fea0003c00000 */
[----:B------:R0:W1:Y:S02]  /*8eb0*/  SHFL.DOWN P1, R2, R9, R4, R7 ;  /* 0x0800000409027389 */ /* 0x0000640000020007 */
[----:B01----:R-:W-:Y:S05]  /*8ec0*/  ENDCOLLECTIVE ;  /* 0x000000000000791b */ /* 0x003fea0003800000 */
.L_x_305:
[----:B------:R-:W-:Y:S01]  /*8ed0*/  IMAD.MOV.U32 R8, RZ, RZ, R2 ;  /* 0x000000ffff087224 */ /* 0x000fe200078e0002 */
[----:B------:R-:W-:Y:S06]  /*8ee0*/  BRA `(.L_x_306) ;  /* 0xffffff9400bc7947 */ /* 0x000fec000383ffff */
.L_x_112:
[----:B------:R-:W-:Y:S01]  /*8ef0*/  BSSY B1, `(.L_x_307) ;  /* 0x0000006000017945 */ /* 0x000fe20003800000 */
[----:B------:R-:W-:Y:S01]  /*8f00*/  IMAD.MOV.U32 R9, RZ, RZ, R33 ;  /* 0x000000ffff097224 */ /* 0x000fe200078e0021 */
[----:B------:R-:W-:-:S07]  /*8f10*/  MOV R0, 0xffffffff ;  /* 0xffffffff00007802 */ /* 0x000fce0000000f00 */
[----:B------:R-:W-:Y:S05]  /*8f20*/  WARPSYNC.COLLECTIVE R0, `(.L_x_308) ;  /* 0x0000000000087348 */ /* 0x000fea0003c00000 */
[----:B------:R0:W1:Y:S02]  /*8f30*/  SHFL.DOWN P1, R2, R9, R4, R7 ;  /* 0x0800000409027389 */ /* 0x0000640000020007 */
[----:B01----:R-:W-:Y:S05]  /*8f40*/  ENDCOLLECTIVE ;  /* 0x000000000000791b */ /* 0x003fea0003800000 */
.L_x_308:
[----:B------:R-:W-:Y:S05]  /*8f50*/  BSYNC B1 ;  /* 0x0000000000017941 */ /* 0x000fea0003800000 */
.L_x_307:
[----:B------:R-:W-:Y:S02]  /*8f60*/  IMAD.MOV.U32 R9, RZ, RZ, R32 ;  /* 0x000000ffff097224 */ /* 0x000fe400078e0020 */
[----:B------:R-:W-:Y:S02]  /*8f70*/  IMAD.MOV.U32 R0, RZ, RZ, -0x1 ;  /* 0xffffffffff007424 */ /* 0x000fe400078e00ff */
[----:B------:R-:W-:-:S07]  /*8f80*/  IMAD.MOV.U32 R6, RZ, RZ, R2 ;  /* 0x000000ffff067224 */ /* 0x000fce00078e0002 */
[----:B------:R-:W-:Y:S05]  /*8f90*/  WARPSYNC.COLLECTIVE R0, `(.L_x_309) ;  /* 0x0000000000087348 */ /* 0x000fea0003c00000 */
[----:B------:R0:W1:Y:S02]  /*8fa0*/  SHFL.DOWN P1, R2, R9, R4, R7 ;  /* 0x0800000409027389 */ /* 0x0000640000020007 */
[----:B01----:R-:W-:Y:S05]  /*8fb0*/  ENDCOLLECTIVE ;  /* 0x000000000000791b */ /* 0x003fea0003800000 */
.L_x_309:
[----:B------:R-:W-:Y:S01]  /*8fc0*/  MOV R8, R2 ;  /* 0x0000000200087202 */ /* 0x000fe20000000f00 */
[----:B------:R-:W-:Y:S06]  /*8fd0*/  BRA `(.L_x_310) ;  /* 0xffffff9400a47947 */ /* 0x000fec000383ffff */
.L_x_113:
[----:B------:R-:W-:Y:S01]  /*8fe0*/  BSSY B1, `(.L_x_311) ;  /* 0x0000006000017945 */ /* 0x000fe20003800000 */
[----:B------:R-:W-:Y:S02]  /*8ff0*/  IMAD.MOV.U32 R9, RZ, RZ, R33 ;  /* 0x000000ffff097224 */ /* 0x000fe400078e0021 */
[----:B------:R-:W-:-:S07]  /*9000*/  IMAD.MOV.U32 R0, RZ, RZ, -0x1 ;  /* 0xffffffffff007424 */ /* 0x000fce00078e00ff */
[----:B------:R-:W-:Y:S05]  /*9010*/  WARPSYNC.COLLECTIVE R0, `(.L_x_312) ;  /* 0x0000000000087348 */ /* 0x000fea0003c00000 */
[----:B------:R0:W1:Y:S02]  /*9020*/  SHFL.DOWN P1, R2, R9, R4, R7 ;  /* 0x0800000409027389 */ /* 0x0000640000020007 */
[----:B01----:R-:W-:Y:S05]  /*9030*/  ENDCOLLECTIVE ;  /* 0x000000000000791b */ /* 0x003fea0003800000 */
.L_x_312:
[----:B------:R-:W-:Y:S05]  /*9040*/  BSYNC B1 ;  /* 0x0000000000017941 */ /* 0x000fea0003800000 */
.L_x_311:
[----:B------:R-:W-:Y:S01]  /*9050*/  MOV R9, R32 ;  /* 0x0000002000097202 */ /* 0x000fe20000000f00 */
[----:B------:R-:W-:Y:S02]  /*9060*/  IMAD.MOV.U32 R0, RZ, RZ, -0x1 ;  /* 0xffffffffff007424 */ /* 0x000fe400078e00ff */
[----:B------:R-:W-:-:S07]  /*9070*/  IMAD.MOV.U32 R6, RZ, RZ, R2 ;  /* 0x000000ffff067224 */ /* 0x000fce00078e0002 */
[----:B------:R-:W-:Y:S05]  /*9080*/  WARPSYNC.COLLECTIVE R0, `(.L_x_313) ;  /* 0x0000000000087348 */ /* 0x000fea0003c00000 */
[----:B------:R0:W1:Y:S02]  /*9090*/  SHFL.DOWN P1, R2, R9, R4, R7 ;  /* 0x0800000409027389 */ /* 0x0000640000020007 */
[----:B01----:R-:W-:Y:S05]  /*90a0*/  ENDCOLLECTIVE ;  /* 0x000000000000791b */ /* 0x003fea0003800000 */
.L_x_313:
[----:B------:R-:W-:Y:S01]  /*90b0*/  IMAD.MOV.U32 R8, RZ, RZ, R2 ;  /* 0x000000ffff087224 */ /* 0x000fe200078e0002 */
[----:B------:R-:W-:Y:S06]  /*90c0*/  BRA `(.L_x_314) ;  /* 0xffffff94008c7947 */ /* 0x000fec000383ffff */
.L_x_114:
[----:B------:R-:W-:Y:S01]  /*90d0*/  BSSY B1, `(.L_x_315) ;  /* 0x0000006000017945 */ /* 0x000fe20003800000 */
[----:B------:R-:W-:Y:S01]  /*90e0*/  IMAD.MOV.U32 R9, RZ, RZ, R33 ;  /* 0x000000ffff097224 */ /* 0x000fe200078e0021 */
[----:B------:R-:W-:-:S07]  /*90f0*/  MOV R0, 0xffffffff ;  /* 0xffffffff00007802 */ /* 0x000fce0000000f00 */
[----:B------:R-:W-:Y:S05]  /*9100*/  WARPSYNC.COLLECTIVE R0, `(.L_x_316) ;  /* 0x0000000000087348 */ /* 0x000fea0003c00000 */
[----:B------:R0:W1:Y:S02]  /*9110*/  SHFL.DOWN P1, R2, R9, R4, R7 ;  /* 0x0800000409027389 */ /* 0x0000640000020007 */
[----:B01----:R-:W-:Y:S05]  /*9120*/  ENDCOLLECTIVE ;  /* 0x000000000000791b */ /* 0x003fea0003800000 */
.L_x_316:
[----:B------:R-:W-:Y:S05]  /*9130*/  BSYNC B1 ;  /* 0x0000000000017941 */ /* 0x000fea0003800000 */
.L_x_315:
[----:B------:R-:W-:Y:S02]  /*9140*/  IMAD.MOV.U32 R9, RZ, RZ, R32 ;  /* 0x000000ffff097224 */ /* 0x000fe400078e0020 */
[----:B------:R-:W-:Y:S02]  /*9150*/  IMAD.MOV.U32 R0, RZ, RZ, -0x1 ;  /* 0xffffffffff007424 */ /* 0x000fe400078e00ff */
[----:B------:R-:W-:-:S07]  /*9160*/  IMAD.MOV.U32 R6, RZ, RZ, R2 ;  /* 0x000000ffff067224 */ /* 0x000fce00078e0002 */
[----:B------:R-:W-:Y:S05]  /*9170*/  WARPSYNC.COLLECTIVE R0, `(.L_x_317) ;  /* 0x0000000000087348 */ /* 0x000fea0003c00000 */
[----:B------:R0:W1:Y:S02]  /*9180*/  SHFL.DOWN P1, R2, R9, R4, R7 ;  /* 0x0800000409027389 */ /* 0x0000640000020007 */
[----:B01----:R-:W-:Y:S05]  /*9190*/  ENDCOLLECTIVE ;  /* 0x000000000000791b */ /* 0x003fea0003800000 */
.L_x_317:
[----:B------:R-:W-:Y:S01]  /*91a0*/  MOV R8, R2 ;  /* 0x0000000200087202 */ /* 0x000fe20000000f00 */
[----:B------:R-:W-:Y:S06]  /*91b0*/  BRA `(.L_x_318) ;  /* 0xffffff9400747947 */ /* 0x000fec000383ffff */
.L_x_115:
[----:B------:R-:W-:Y:S01]  /*91c0*/  BSSY B1, `(.L_x_319) ;  /* 0x0000006000017945 */ /* 0x000fe20003800000 */
[----:B------:R-:W-:Y:S02]  /*91d0*/  IMAD.MOV.U32 R9, RZ, RZ, R33 ;  /* 0x000000ffff097224 */ /* 0x000fe400078e0021 */
[----:B------:R-:W-:-:S07]  /*91e0*/  IMAD.MOV.U32 R0, RZ, RZ, -0x1 ;  /* 0xffffffffff007424 */ /* 0x000fce00078e00ff */
[----:B------:R-:W-:Y:S05]  /*91f0*/  WARPSYNC.COLLECTIVE R0, `(.L_x_320) ;  /* 0x0000000000087348 */ /* 0x000fea0003c00000 */
[----:B------:R0:W1:Y:S02]  /*9200*/  SHFL.DOWN P1, R2, R9, R4, R7 ;  /* 0x0800000409027389 */ /* 0x0000640000020007 */
[----:B01----:R-:W-:Y:S05]  /*9210*/  ENDCOLLECTIVE ;  /* 0x000000000000791b */ /* 0x003fea0003800000 */
.L_x_320:
[----:B------:R-:W-:Y:S05]  /*9220*/  BSYNC B1 ;  /* 0x0000000000017941 */ /* 0x000fea0003800000 */
.L_x_319:
[----:B------:R-:W-:Y:S01]  /*9230*/  MOV R9, R32 ;  /* 0x0000002000097202 */ /* 0x000fe20000000f00 */
[----:B------:R-:W-:Y:S02]  /*9240*/  IMAD.MOV.U32 R0, RZ, RZ, -0x1 ;  /* 0xffffffffff007424 */ /* 0x000fe400078e00ff */
[----:B------:R-:W-:-:S07]  /*9250*/  IMAD.MOV.U32 R6, RZ, RZ, R2 ;  /* 0x000000ffff067224 */ /* 0x000fce00078e0002 */
[----:B------:R-:W-:Y:S05]  /*9260*/  WARPSYNC.COLLECTIVE R0, `(.L_x_321) ;  /* 0x0000000000087348 */ /* 0x000fea0003c00000 */
[----:B------:R0:W1:Y:S02]  /*9270*/  SHFL.DOWN P1, R2, R9, R4, R7 ;  /* 0x0800000409027389 */ /* 0x0000640000020007 */
[----:B01----:R-:W-:Y:S05]  /*9280*/  ENDCOLLECTIVE ;  /* 0x000000000000791b */ /* 0x003fea0003800000 */
.L_x_321:
[----:B------:R-:W-:Y:S01]  /*9290*/  IMAD.MOV.U32 R8, RZ, RZ, R2 ;  /* 0x000000ffff087224 */ /* 0x000fe200078e0002 */
[----:B------:R-:W-:Y:S06]  /*92a0*/  BRA `(.L_x_322) ;  /* 0xffffff94005c7947 */ /* 0x000fec000383ffff */
.L_x_116:
[----:B------:R-:W-:Y:S01]  /*92b0*/  BSSY B1, `(.L_x_323) ;  /* 0x0000006000017945 */ /* 0x000fe20003800000 */
[----:B------:R-:W-:Y:S01]  /*92c0*/  IMAD.MOV.U32 R9, RZ, RZ, R33 ;  /* 0x000000ffff097224 */ /* 0x000fe200078e0021 */
[----:B------:R-:W-:-:S07]  /*92d0*/  MOV R0, 0xffffffff ;  /* 0xffffffff00007802 */ /* 0x000fce0000000f00 */
[----:B------:R-:W-:Y:S05]  /*92e0*/  WARPSYNC.COLLECTIVE R0, `(.L_x_324) ;  /* 0x0000000000087348 */ /* 0x000fea0003c00000 */
[----:B------:R0:W1:Y:S02]  /*92f0*/  SHFL.DOWN P1, R2, R9, R4, R7 ;  /* 0x0800000409027389 */ /* 0x0000640000020007 */
[----:B01----:R-:W-:Y:S05]  /*9300*/  ENDCOLLECTIVE ;  /* 0x000000000000791b */ /* 0x003fea0003800000 */
.L_x_324:
[----:B------:R-:W-:Y:S05]  /*9310*/  BSYNC B1 ;  /* 0x0000000000017941 */ /* 0x000fea0003800000 */
.L_x_323:
[----:B------:R-:W-:Y:S02]  /*9320*/  IMAD.MOV.U32 R9, RZ, RZ, R32 ;  /* 0x000000ffff097224 */ /* 0x000fe400078e0020 */
[----:B------:R-:W-:Y:S02]  /*9330*/  IMAD.MOV.U32 R0, RZ, RZ, -0x1 ;  /* 0xffffffffff007424 */ /* 0x000fe400078e00ff */
[----:B------:R-:W-:-:S07]  /*9340*/  IMAD.MOV.U32 R6, RZ, RZ, R2 ;  /* 0x000000ffff067224 */ /* 0x000fce00078e0002 */
[----:B------:R-:W-:Y:S05]  /*9350*/  WARPSYNC.COLLECTIVE R0, `(.L_x_325) ;  /* 0x0000000000087348 */ /* 0x000fea0003c00000 */
[----:B------:R0:W1:Y:S02]  /*9360*/  SHFL.DOWN P1, R2, R9, R4, R7 ;  /* 0x0800000409027389 */ /* 0x0000640000020007 */
[----:B01----:R-:W-:Y:S05]  /*9370*/  ENDCOLLECTIVE ;  /* 0x000000000000791b */ /* 0x003fea0003800000 */
.L_x_325:
[----:B------:R-:W-:Y:S01]  /*9380*/  MOV R8, R2 ;  /* 0x0000000200087202 */ /* 0x000fe20000000f00 */
[----:B------:R-:W-:Y:S06]  /*9390*/  BRA `(.L_x_326) ;  /* 0xffffff9400447947 */ /* 0x000fec000383ffff */
.L_x_117:
[----:B------:R-:W-:Y:S01]  /*93a0*/  BSSY B1, `(.L_x_327) ;  /* 0x0000006000017945 */ /* 0x000fe20003800000 */
[----:B------:R-:W-:Y:S02]  /*93b0*/  IMAD.MOV.U32 R9, RZ, RZ, R33 ;  /* 0x000000ffff097224 */ /* 0x000fe400078e0021 */
[----:B------:R-:W-:-:S07]  /*93c0*/  IMAD.MOV.U32 R0, RZ, RZ, -0x1 ;  /* 0xffffffffff007424 */ /* 0x000fce00078e00ff */
[----:B------:R-:W-:Y:S05]  /*93d0*/  WARPSYNC.COLLECTIVE R0, `(.L_x_328) ;  /* 0x0000000000087348 */ /* 0x000fea0003c00000 */
[----:B------:R0:W1:Y:S02]  /*93e0*/  SHFL.DOWN P1, R2, R9, R4, R7 ;  /* 0x0800000409027389 */ /* 0x0000640000020007 */
[----:B01----:R-:W-:Y:S05]  /*93f0*/  ENDCOLLECTIVE ;  /* 0x000000000000791b */ /* 0x003fea0003800000 */
.L_x_328:
[----:B------:R-:W-:Y:S05]  /*9400*/  BSYNC B1 ;  /* 0x0000000000017941 */ /* 0x000fea0003800000 */
.L_x_327:
[----:B------:R-:W-:Y:S01]  /*9410*/  MOV R9, R32 ;  /* 0x0000002000097202 */ /* 0x000fe20000000f00 */
[----:B------:R-:W-:Y:S02]  /*9420*/  IMAD.MOV.U32 R0, RZ, RZ, -0x1 ;  /* 0xffffffffff007424 */ /* 0x000fe400078e00ff */
[----:B------:R-:W-:-:S07]  /*9430*/  IMAD.MOV.U32 R6, RZ, RZ, R2 ;  /* 0x000000ffff067224 */ /* 0x000fce00078e0002 */
[----:B------:R-:W-:Y:S05]  /*9440*/  WARPSYNC.COLLECTIVE R0, `(.L_x_329) ;  /* 0x0000000000087348 */ /* 0x000fea0003c00000 */
[----:B------:R0:W1:Y:S02]  /*9450*/  SHFL.DOWN P1, R2, R9, R4, R7 ;  /* 0x0800000409027389 */ /* 0x0000640000020007 */
[----:B01----:R-:W-:Y:S05]  /*9460*/  ENDCOLLECTIVE ;  /* 0x000000000000791b */ /* 0x003fea0003800000 */
.L_x_329:
[----:B------:R-:W-:Y:S01]  /*9470*/  IMAD.MOV.U32 R8, RZ, RZ, R2 ;  /* 0x000000ffff087224 */ /* 0x000fe200078e0002 */
[----:B------:R-:W-:Y:S06]  /*9480*/  BRA `(.L_x_330) ;  /* 0xffffff94002c7947 */ /* 0x000fec000383ffff */
.L_x_118:
[----:B------:R-:W-:Y:S01]  /*9490*/  BSSY B1, `(.L_x_331) ;  /* 0x0000006000017945 */ /* 0x000fe20003800000 */
[----:B------:R-:W-:Y:S01]  /*94a0*/  IMAD.MOV.U32 R9, RZ, RZ, R33 ;  /* 0x000000ffff097224 */ /* 0x000fe200078e0021 */
[----:B------:R-:W-:-:S07]  /*94b0*/  MOV R0, 0xffffffff ;  /* 0xffffffff00007802 */ /* 0x000fce0000000f00 */
[----:B------:R-:W-:Y:S05]  /*94c0*/  WARPSYNC.COLLECTIVE R0, `(.L_x_332) ;  /* 0x0000000000087348 */ /* 0x000fea0003c00000 */
[----:B------:R0:W1:Y:S02]  /*94d0*/  SHFL.DOWN P1, R2, R9, R4, R7 ;  /* 0x0800000409027389 */ /* 0x0000640000020007 */
[----:B01----:R-:W-:Y:S05]  /*94e0*/  ENDCOLLECTIVE ;  /* 0x000000000000791b */ /* 0x003fea0003800000 */
.L_x_332:
[----:B------:R-:W-:Y:S05]  /*94f0*/  BSYNC B1 ;  /* 0x0000000000017941 */ /* 0x000fea0003800000 */
.L_x_331:
[----:B------:R-:W-:Y:S02]  /*9500*/  IMAD.MOV.U32 R9, RZ, RZ, R32 ;  /* 0x000000ffff097224 */ /* 0x000fe400078e0020 */
[----:B------:R-:W-:Y:S02]  /*9510*/  IMAD.MOV.U32 R0, RZ, RZ, -0x1 ;  /* 0xffffffffff007424 */ /* 0x000fe400078e00ff */
[----:B------:R-:W-:-:S07]  /*9520*/  IMAD.MOV.U32 R6, RZ, RZ, R2 ;  /* 0x000000ffff067224 */ /* 0x000fce00078e0002 */
[----:B------:R-:W-:Y:S05]  /*9530*/  WARPSYNC.COLLECTIVE R0, `(.L_x_333) ;  /* 0x0000000000087348 */ /* 0x000fea0003c00000 */
[----:B------:R0:W1:Y:S02]  /*9540*/  SHFL.DOWN P1, R2, R9, R4, R7 ;  /* 0x0800000409027389 */ /* 0x0000640000020007 */
[----:B01----:R-:W-:Y:S05]  /*9550*/  ENDCOLLECTIVE ;  /* 0x000000000000791b */ /* 0x003fea0003800000 */
.L_x_333:
[----:B------:R-:W-:Y:S01]  /*9560*/  MOV R8, R2 ;  /* 0x0000000200087202 */ /* 0x000fe20000000f00 */
[----:B------:R-:W-:Y:S06]  /*9570*/  BRA `(.L_x_334) ;  /* 0xffffff9400147947 */ /* 0x000fec000383ffff */
.L_x_119:
[----:B------:R-:W-:Y:S01]  /*9580*/  BSSY B1, `(.L_x_335) ;  /* 0x0000006000017945 */ /* 0x000fe20003800000 */
[----:B------:R-:W-:Y:S02]  /*9590*/  IMAD.MOV.U32 R9, RZ, RZ, R33 ;  /* 0x000000ffff097224 */ /* 0x000fe400078e0021 */
[----:B------:R-:W-:-:S07]  /*95a0*/  IMAD.MOV.U32 R0, RZ, RZ, -0x1 ;  /* 0xffffffffff007424 */ /* 0x000fce00078e00ff */
[----:B------:R-:W-:Y:S05]  /*95b0*/  WARPSYNC.COLLECTIVE R0, `(.L_x_336) ;  /* 0x0000000000087348 */ /* 0x000fea0003c00000 */
[----:B------:R0:W1:Y:S02]  /*95c0*/  SHFL.DOWN P1, R2, R9, R4, R7 ;  /* 0x0800000409027389 */ /* 0x0000640000020007 */
[----:B01----:R-:W-:Y:S05]  /*95d0*/  ENDCOLLECTIVE ;  /* 0x000000000000791b */ /* 0x003fea0003800000 */
.L_x_336:
[----:B------:R-:W-:Y:S05]  /*95e0*/  BSYNC B1 ;  /* 0x0000000000017941 */ /* 0x000fea0003800000 */
.L_x_335:
[----:B------:R-:W-:Y:S01]  /*95f0*/  MOV R9, R32 ;  /* 0x0000002000097202 */ /* 0x000fe20000000f00 */
[----:B------:R-:W-:Y:S02]  /*9600*/  IMAD.MOV.U32 R0, RZ, RZ, -0x1 ;  /* 0xffffffffff007424 */ /* 0x000fe400078e00ff */
[----:B------:R-:W-:-:S07]  /*9610*/  IMAD.MOV.U32 R6, RZ, RZ, R2 ;  /* 0x000000ffff067224 */ /* 0x000fce00078e0002 */
[----:B------:R-:W-:Y:S05]  /*9620*/  WARPSYNC.COLLECTIVE R0, `(.L_x_337) ;  /* 0x0000000000087348 */ /* 0x000fea0003c00000 */
[----:B------:R0:W1:Y:S02]  /*9630*/  SHFL.DOWN P1, R2, R9, R4, R7 ;  /* 0x0800000409027389 */ /* 0x0000640000020007 */
[----:B01----:R-:W-:Y:S05]  /*9640*/  ENDCOLLECTIVE ;  /* 0x000000000000791b */ /* 0x003fea0003800000 */
.L_x_337:
[----:B------:R-:W-:Y:S01]  /*9650*/  IMAD.MOV.U32 R8, RZ, RZ, R2 ;  /* 0x000000ffff087224 */ /* 0x000fe200078e0002 */
[----:B------:R-:W-:Y:S06]  /*9660*/  BRA `(.L_x_338) ;  /* 0xffffff9000fc7947 */ /* 0x000fec000383ffff */
.L_x_120:
[----:B------:R-:W-:Y:S01]  /*9670*/  BSSY B1, `(.L_x_339) ;  /* 0x0000006000017945 */ /* 0x000fe20003800000 */
[----:B------:R-:W-:Y:S01]  /*9680*/  IMAD.MOV.U32 R9, RZ, RZ, R33 ;  /* 0x000000ffff097224 */ /* 0x000fe200078e0021 */
[----:B------:R-:W-:-:S07]  /*9690*/  MOV R0, 0xffffffff ;  /* 0xffffffff00007802 */ /* 0x000fce0000000f00 */
[----:B------:R-:W-:Y:S05]  /*96a0*/  WARPSYNC.COLLECTIVE R0, `(.L_x_340) ;  /* 0x0000000000087348 */ /* 0x000fea0003c00000 */
[----:B------:R0:W1:Y:S02]  /*96b0*/  SHFL.DOWN P1, R2, R9, R4, R7 ;  /* 0x0800000409027389 */ /* 0x0000640000020007 */
[----:B01----:R-:W-:Y:S05]  /*96c0*/  ENDCOLLECTIVE ;  /* 0x000000000000791b */ /* 0x003fea0003800000 */
.L_x_340:
[----:B------:R-:W-:Y:S05]  /*96d0*/  BSYNC B1 ;  /* 0x0000000000017941 */ /* 0x000fea0003800000 */
.L_x_339:
[----:B------:R-:W-:Y:S02]  /*96e0*/  IMAD.MOV.U32 R9, RZ, RZ, R32 ;  /* 0x000000ffff097224 */ /* 0x000fe400078e0020 */
[----:B------:R-:W-:Y:S02]  /*96f0*/  IMAD.MOV.U32 R0, RZ, RZ, -0x1 ;  /* 0xffffffffff007424 */ /* 0x000fe400078e00ff */
[----:B------:R-:W-:-:S07]  /*9700*/  IMAD.MOV.U32 R6, RZ, RZ, R2 ;  /* 0x000000ffff067224 */ /* 0x000fce00078e0002 */
[----:B------:R-:W-:Y:S05]  /*9710*/  WARPSYNC.COLLECTIVE R0, `(.L_x_341) ;  /* 0x0000000000087348 */ /* 0x000fea0003c00000 */
[----:B------:R0:W1:Y:S02]  /*9720*/  SHFL.DOWN P1, R2, R9, R4, R7 ;  /* 0x0800000409027389 */ /* 0x0000640000020007 */
[----:B01----:R-:W-:Y:S05]  /*9730*/  ENDCOLLECTIVE ;  /* 0x000000000000791b */ /* 0x003fea0003800000 */
.L_x_341:
[----:B------:R-:W-:Y:S01]  /*9740*/  MOV R8, R2 ;  /* 0x0000000200087202 */ /* 0x000fe20000000f00 */
[----:B------:R-:W-:Y:S06]  /*9750*/  BRA `(.L_x_342) ;  /* 0xffffff9000e47947 */ /* 0x000fec000383ffff */
.L_x_121:
[----:B------:R-:W-:Y:S01]  /*9760*/  BSSY B1, `(.L_x_343) ;  /* 0x0000006000017945 */ /* 0x000fe20003800000 */
[----:B------:R-:W-:Y:S02]  /*9770*/  IMAD.MOV.U32 R9, RZ, RZ, R33 ;  /* 0x000000ffff097224 */ /* 0x000fe400078e0021 */
[----:B------:R-:W-:-:S07]  /*9780*/  IMAD.MOV.U32 R0, RZ, RZ, -0x1 ;  /* 0xffffffffff007424 */ /* 0x000fce00078e00ff */
[----:B------:R-:W-:Y:S05]  /*9790*/  WARPSYNC.COLLECTIVE R0, `(.L_x_344) ;  /* 0x0000000000087348 */ /* 0x000fea0003c00000 */
[----:B------:R0:W1:Y:S02]  /*97a0*/  SHFL.DOWN P1, R2, R9, R4, R7 ;  /* 0x0800000409027389 */ /* 0x0000640000020007 */
[----:B01----:R-:W-:Y:S05]  /*97b0*/  ENDCOLLECTIVE ;  /* 0x000000000000791b */ /* 0x003fea0003800000 */
.L_x_344:
[----:B------:R-:W-:Y:S05]  /*97c0*/  BSYNC B1 ;  /* 0x0000000000017941 */ /* 0x000fea0003800000 */
.L_x_343:
[----:B------:R-:W-:Y:S01]  /*97d0*/  MOV R9, R32 ;  /* 0x0000002000097202 */ /* 0x000fe20000000f00 */
[----:B------:R-:W-:Y:S02]  /*97e0*/  IMAD.MOV.U32 R0, RZ, RZ, -0x1 ;  /* 0xffffffffff007424 */ /* 0x000fe400078e00ff */
[----:B------:R-:W-:-:S07]  /*97f0*/  IMAD.MOV.U32 R6, RZ, RZ, R2 ;  /* 0x000000ffff067224 */ /* 0x000fce00078e0002 */
[----:B------:R-:W-:Y:S05]  /*9800*/  WARPSYNC.COLLECTIVE R0, `(.L_x_345) ;  /* 0x0000000000087348 */ /* 0x000fea0003c00000 */
[----:B------:R0:W1:Y:S02]  /*9810*/  SHFL.DOWN P1, R2, R9, R4, R7 ;  /* 0x0800000409027389 */ /* 0x0000640000020007 */
[----:B01----:R-:W-:Y:S05]  /*9820*/  ENDCOLLECTIVE ;  /* 0x000000000000791b */ /* 0x003fea0003800000 */
.L_x_345:
[----:B------:R-:W-:Y:S01]  /*9830*/  IMAD.MOV.U32 R8, RZ, RZ, R2 ;  /* 0x000000ffff087224 */ /* 0x000fe200078e0002 */
[----:B------:R-:W-:Y:S06]  /*9840*/  BRA `(.L_x_346) ;  /* 0xffffff9000cc7947 */ /* 0x000fec000383ffff */
.L_x_122:
[----:B------:R-:W-:Y:S01]  /*9850*/  BSSY B1, `(.L_x_347) ;  /* 0x0000006000017945 */ /* 0x000fe20003800000 */
[----:B------:R-:W-:Y:S01]  /*9860*/  IMAD.MOV.U32 R9, RZ, RZ, R33 ;  /* 0x000000ffff097224 */ /* 0x000fe200078e0021 */
[----:B------:R-:W-:-:S07]  /*9870*/  MOV R0, 0xffffffff ;  /* 0xffffffff00007802 */ /* 0x000fce0000000f00 */
[----:B------:R-:W-:Y:S05]  /*9880*/  WARPSYNC.COLLECTIVE R0, `(.L_x_348) ;  /* 0x0000000000087348 */ /* 0x000fea0003c00000 */
[----:B------:R0:W1:Y:S02]  /*9890*/  SHFL.DOWN P1, R2, R9, R4, R7 ;  /* 0x0800000409027389 */ /* 0x0000640000020007 */
[----:B01----:R-:W-:Y:S05]  /*98a0*/  ENDCOLLECTIVE ;  /* 0x000000000000791b */ /* 0x003fea0003800000 */
.L_x_348:
[----:B------:R-:W-:Y:S05]  /*98b0*/  BSYNC B1 ;  /* 0x0000000000017941 */ /* 0x000fea0003800000 */
.L_x_347:
[----:B------:R-:W-:Y:S02]  /*98c0*/  IMAD.MOV.U32 R9, RZ, RZ, R32 ;  /* 0x000000ffff097224 */ /* 0x000fe400078e0020 */
[----:B------:R-:W-:Y:S02]  /*98d0*/  IMAD.MOV.U32 R0, RZ, RZ, -0x1 ;  /* 0xffffffffff007424 */ /* 0x000fe400078e00ff */
[----:B------:R-:W-:-:S07]  /*98e0*/  IMAD.MOV.U32 R6, RZ, RZ, R2 ;  /* 0x000000ffff067224 */ /* 0x000fce00078e0002 */
[----:B------:R-:W-:Y:S05]  /*98f0*/  WARPSYNC.COLLECTIVE R0, `(.L_x_349) ;  /* 0x0000000000087348 */ /* 0x000fea0003c00000 */
[----:B------:R0:W1:Y:S02]  /*9900*/  SHFL.DOWN P1, R2, R9, R4, R7 ;  /* 0x0800000409027389 */ /* 0x0000640000020007 */
[----:B01----:R-:W-:Y:S05]  /*9910*/  ENDCOLLECTIVE ;  /* 0x000000000000791b */ /* 0x003fea0003800000 */
.L_x_349:
[----:B------:R-:W-:Y:S01]  /*9920*/  MOV R8, R2 ;  /* 0x0000000200087202 */ /* 0x000fe20000000f00 */
[----:B------:R-:W-:Y:S06]  /*9930*/  BRA `(.L_x_350) ;  /* 0xffffff9000b47947 */ /* 0x000fec000383ffff */
.L_x_123:
[----:B------:R-:W-:Y:S01]  /*9940*/  BSSY B1, `(.L_x_351) ;  /* 0x0000006000017945 */ /* 0x000fe20003800000 */
[----:B------:R-:W-:Y:S02]  /*9950*/  IMAD.MOV.U32 R9, RZ, RZ, R33 ;  /* 0x000000ffff097224 */ /* 0x000fe400078e0021 */
[----:B------:R-:W-:-:S07]  /*9960*/  IMAD.MOV.U32 R0, RZ, RZ, -0x1 ;  /* 0xffffffffff007424 */ /* 0x000fce00078e00ff */
[----:B------:R-:W-:Y:S05]  /*9970*/  WARPSYNC.COLLECTIVE R0, `(.L_x_352) ;  /* 0x0000000000087348 */ /* 0x000fea0003c00000 */
[----:B------:R0:W1:Y:S02]  /*9980*/  SHFL.DOWN P1, R2, R9, R4, R7 ;  /* 0x0800000409027389 */ /* 0x0000640000020007 */
[----:B01----:R-:W-:Y:S05]  /*9990*/  ENDCOLLECTIVE ;  /* 0x000000000000791b */ /* 0x003fea0003800000 */
.L_x_352:
[----:B------:R-:W-:Y:S05]  /*99a0*/  BSYNC B1 ;  /* 0x0000000000017941 */ /* 0x000fea0003800000 */
.L_x_351:
[----:B------:R-:W-:Y:S01]  /*99b0*/  MOV R9, R32 ;  /* 0x0000002000097202 */ /* 0x000fe20000000f00 */
[----:B------:R-:W-:Y:S02]  /*99c0*/  IMAD.MOV.U32 R0, RZ, RZ, -0x1 ;  /* 0xffffffffff007424 */ /* 0x000fe400078e00ff */
[----:B------:R-:W-:-:S07]  /*99d0*/  IMAD.MOV.U32 R6, RZ, RZ, R2 ;  /* 0x000000ffff067224 */ /* 0x000fce00078e0002 */
[----:B------:R-:W-:Y:S05]  /*99e0*/  WARPSYNC.COLLECTIVE R0, `(.L_x_353) ;  /* 0x0000000000087348 */ /* 0x000fea0003c00000 */
[----:B------:R0:W1:Y:S02]  /*99f0*/  SHFL.DOWN P1, R2, R9, R4, R7 ;  /* 0x0800000409027389 */ /* 0x0000640000020007 */
[----:B01----:R-:W-:Y:S05]  /*9a00*/  ENDCOLLECTIVE ;  /* 0x000000000000791b */ /* 0x003fea0003800000 */
.L_x_353:
[----:B------:R-:W-:Y:S01]  /*9a10*/  IMAD.MOV.U32 R8, RZ, RZ, R2 ;  /* 0x000000ffff087224 */ /* 0x000fe200078e0002 */
[----:B------:R-:W-:Y:S06]  /*9a20*/  BRA `(.L_x_354) ;  /* 0xffffff90009c7947 */ /* 0x000fec000383ffff */
.L_x_124:
[----:B------:R-:W-:Y:S01]  /*9a30*/  BSSY B1, `(.L_x_355) ;  /* 0x0000006000017945 */ /* 0x000fe20003800000 */
[----:B------:R-:W-:Y:S01]  /*9a40*/  IMAD.MOV.U32 R9, RZ, RZ, R33 ;  /* 0x000000ffff097224 */ /* 0x000fe200078e0021 */
[----:B------:R-:W-:-:S07]  /*9a50*/  MOV R0, 0xffffffff ;  /* 0xffffffff00007802 */ /* 0x000fce0000000f00 */
[----:B------:R-:W-:Y:S05]  /*9a60*/  WARPSYNC.COLLECTIVE R0, `(.L_x_356) ;  /* 0x0000000000087348 */ /* 0x000fea0003c00000 */
[----:B------:R0:W1:Y:S02]  /*9a70*/  SHFL.DOWN P1, R2, R9, R4, R7 ;  /* 0x0800000409027389 */ /* 0x0000640000020007 */
[----:B01----:R-:W-:Y:S05]  /*9a80*/  ENDCOLLECTIVE ;  /* 0x000000000000791b */ /* 0x003fea0003800000 */
.L_x_356:
[----:B------:R-:W-:Y:S05]  /*9a90*/  BSYNC B1 ;  /* 0x0000000000017941 */ /* 0x000fea0003800000 */
.L_x_355:
[----:B------:R-:W-:Y:S02]  /*9aa0*/  IMAD.MOV.U32 R9, RZ, RZ, R32 ;  /* 0x000000ffff097224 */ /* 0x000fe400078e0020 */
[----:B------:R-:W-:Y:S02]  /*9ab0*/  IMAD.MOV.U32 R0, RZ, RZ, -0x1 ;  /* 0xffffffffff007424 */ /* 0x000fe400078e00ff */
[----:B------:R-:W-:-:S07]  /*9ac0*/  IMAD.MOV.U32 R6, RZ, RZ, R2 ;  /* 0x000000ffff067224 */ /* 0x000fce00078e0002 */
[----:B------:R-:W-:Y:S05]  /*9ad0*/  WARPSYNC.COLLECTIVE R0, `(.L_x_357) ;  /* 0x0000000000087348 */ /* 0x000fea0003c00000 */
[----:B------:R0:W1:Y:S02]  /*9ae0*/  SHFL.DOWN P1, R2, R9, R4, R7 ;  /* 0x0800000409027389 */ /* 0x0000640000020007 */
[----:B01----:R-:W-:Y:S05]  /*9af0*/  ENDCOLLECTIVE ;  /* 0x000000000000791b */ /* 0x003fea0003800000 */
.L_x_357:
[----:B------:R-:W-:Y:S01]  /*9b00*/  MOV R8, R2 ;  /* 0x0000000200087202 */ /* 0x000fe20000000f00 */
[----:B------:R-:W-:Y:S06]  /*9b10*/  BRA `(.L_x_358) ;  /* 0xffffff9000847947 */ /* 0x000fec000383ffff */
.L_x_125:
[----:B------:R-:W-:Y:S01]  /*9b20*/  BSSY B1, `(.L_x_359) ;  /* 0x0000006000017945 */ /* 0x000fe20003800000 */
[----:B------:R-:W-:Y:S02]  /*9b30*/  IMAD.MOV.U32 R9, RZ, RZ, R33 ;  /* 0x000000ffff097224 */ /* 0x000fe400078e0021 */
[----:B------:R-:W-:-:S07]  /*9b40*/  IMAD.MOV.U32 R0, RZ, RZ, -0x1 ;  /* 0xffffffffff007424 */ /* 0x000fce00078e00ff */
[----:B------:R-:W-:Y:S05]  /*9b50*/  WARPSYNC.COLLECTIVE R0, `(.L_x_360) ;  /* 0x0000000000087348 */ /* 0x000fea0003c00000 */
[----:B------:R0:W1:Y:S02]  /*9b60*/  SHFL.DOWN P1, R2, R9, R4, R7 ;  /* 0x0800000409027389 */ /* 0x0000640000020007 */
[----:B01----:R-:W-:Y:S05]  /*9b70*/  ENDCOLLECTIVE ;  /* 0x000000000000791b */ /* 0x003fea0003800000 */
.L_x_360:
[----:B------:R-:W-:Y:S05]  /*9b80*/  BSYNC B1 ;  /* 0x0000000000017941 */ /* 0x000fea0003800000 */
.L_x_359:
[----:B------:R-:W-:Y:S01]  /*9b90*/  MOV R9, R32 ;  /* 0x0000002000097202 */ /* 0x000fe20000000f00 */
[----:B------:R-:W-:Y:S02]  /*9ba0*/  IMAD.MOV.U32 R0, RZ, RZ, -0x1 ;  /* 0xffffffffff007424 */ /* 0x000fe400078e00ff */
[----:B------:R-:W-:-:S07]  /*9bb0*/  IMAD.MOV.U32 R6, RZ, RZ, R2 ;  /* 0x000000ffff067224 */ /* 0x000fce00078e0002 */
[----:B------:R-:W-:Y:S05]  /*9bc0*/  WARPSYNC.COLLECTIVE R0, `(.L_x_361) ;  /* 0x0000000000087348 */ /* 0x000fea0003c00000 */
[----:B------:R0:W1:Y:S02]  /*9bd0*/  SHFL.DOWN P1, R2, R9, R4, R7 ;  /* 0x0800000409027389 */ /* 0x0000640000020007 */
[----:B01----:R-:W-:Y:S05]  /*9be0*/  ENDCOLLECTIVE ;  /* 0x000000000000791b */ /* 0x003fea0003800000 */
.L_x_361:
[----:B------:R-:W-:Y:S01]  /*9bf0*/  IMAD.MOV.U32 R8, RZ, RZ, R2 ;  /* 0x000000ffff087224 */ /* 0x000fe200078e0002 */
[----:B------:R-:W-:Y:S06]  /*9c00*/  BRA `(.L_x_362) ;  /* 0xffffff90006c7947 */ /* 0x000fec000383ffff */
.L_x_126:
[----:B------:R-:W-:Y:S01]  /*9c10*/  BSSY B1, `(.L_x_363) ;  /* 0x0000006000017945 */ /* 0x000fe20003800000 */
[----:B------:R-:W-:Y:S01]  /*9c20*/  IMAD.MOV.U32 R9, RZ, RZ, R33 ;  /* 0x000000ffff097224 */ /* 0x000fe200078e0021 */
[----:B------:R-:W-:-:S07]  /*9c30*/  MOV R0, 0xffffffff ;  /* 0xffffffff00007802 */ /* 0x000fce0000000f00 */
[----:B------:R-:W-:Y:S05]  /*9c40*/  WARPSYNC.COLLECTIVE R0, `(.L_x_364) ;  /* 0x0000000000087348 */ /* 0x000fea0003c00000 */
[----:B------:R0:W1:Y:S02]  /*9c50*/  SHFL.DOWN P1, R2, R9, R4, R7 ;  /* 0x0800000409027389 */ /* 0x0000640000020007 */
[----:B01----:R-:W-:Y:S05]  /*9c60*/  ENDCOLLECTIVE ;  /* 0x000000000000791b */ /* 0x003fea0003800000 */
.L_x_364:
[----:B------:R-:W-:Y:S05]  /*9c70*/  BSYNC B1 ;  /* 0x0000000000017941 */ /* 0x000fea0003800000 */
.L_x_363:
[----:B------:R-:W-:Y:S02]  /*9c80*/  IMAD.MOV.U32 R9, RZ, RZ, R32 ;  /* 0x000000ffff097224 */ /* 0x000fe400078e0020 */
[----:B------:R-:W-:Y:S02]  /*9c90*/  IMAD.MOV.U32 R0, RZ, RZ, -0x1 ;  /* 0xffffffffff007424 */ /* 0x000fe400078e00ff */
[----:B------:R-:W-:-:S07]  /*9ca0*/  IMAD.MOV.U32 R6, RZ, RZ, R2 ;  /* 0x000000ffff067224 */ /* 0x000fce00078e0002 */
[----:B------:R-:W-:Y:S05]  /*9cb0*/  WARPSYNC.COLLECTIVE R0, `(.L_x_365) ;  /* 0x0000000000087348 */ /* 0x000fea0003c00000 */
[----:B------:R0:W1:Y:S02]  /*9cc0*/  SHFL.DOWN P1, R2, R9, R4, R7 ;  /* 0x0800000409027389 */ /* 0x0000640000020007 */
[----:B01----:R-:W-:Y:S05]  /*9cd0*/  ENDCOLLECTIVE ;  /* 0x000000000000791b */ /* 0x003fea0003800000 */
.L_x_365:
[----:B------:R-:W-:Y:S01]  /*9ce0*/  MOV R8, R2 ;  /* 0x0000000200087202 */ /* 0x000fe20000000f00 */
[----:B------:R-:W-:Y:S06]  /*9cf0*/  BRA `(.L_x_366) ;  /* 0xffffff9000547947 */ /* 0x000fec000383ffff */
.L_x_127:
[----:B------:R-:W-:Y:S01]  /*9d00*/  BSSY B1, `(.L_x_367) ;  /* 0x0000006000017945 */ /* 0x000fe20003800000 */
[----:B------:R-:W-:Y:S02]  /*9d10*/  IMAD.MOV.U32 R9, RZ, RZ, R33 ;  /* 0x000000ffff097224 */ /* 0x000fe400078e0021 */
[----:B------:R-:W-:-:S07]  /*9d20*/  IMAD.MOV.U32 R0, RZ, RZ, -0x1 ;  /* 0xffffffffff007424 */ /* 0x000fce00078e00ff */
[----:B------:R-:W-:Y:S05]  /*9d30*/  WARPSYNC.COLLECTIVE R0, `(.L_x_368) ;  /* 0x0000000000087348 */ /* 0x000fea0003c00000 */
[----:B------:R0:W1:Y:S02]  /*9d40*/  SHFL.DOWN P1, R2, R9, R4, R7 ;  /* 0x0800000409027389 */ /* 0x0000640000020007 */
[----:B01----:R-:W-:Y:S05]  /*9d50*/  ENDCOLLECTIVE ;  /* 0x000000000000791b */ /* 0x003fea0003800000 */
.L_x_368:
[----:B------:R-:W-:Y:S05]  /*9d60*/  BSYNC B1 ;  /* 0x0000000000017941 */ /* 0x000fea0003800000 */
.L_x_367:
[----:B------:R-:W-:Y:S01]  /*9d70*/  MOV R9, R32 ;  /* 0x0000002000097202 */ /* 0x000fe20000000f00 */
[----:B------:R-:W-:Y:S02]  /*9d80*/  IMAD.MOV.U32 R0, RZ, RZ, -0x1 ;  /* 0xffffffffff007424 */ /* 0x000fe400078e00ff */
[----:B------:R-:W-:-:S07]  /*9d90*/  IMAD.MOV.U32 R6, RZ, RZ, R2 ;  /* 0x000000ffff067224 */ /* 0x000fce00078e0002 */
[----:B------:R-:W-:Y:S05]  /*9da0*/  WARPSYNC.COLLECTIVE R0, `(.L_x_369) ;  /* 0x0000000000087348 */ /* 0x000fea0003c00000 */
[----:B------:R0:W1:Y:S02]  /*9db0*/  SHFL.DOWN P1, R2, R9, R4, R7 ;  /* 0x0800000409027389 */ /* 0x0000640000020007 */
[----:B01----:R-:W-:Y:S05]  /*9dc0*/  ENDCOLLECTIVE ;  /* 0x000000000000791b */ /* 0x003fea0003800000 */
.L_x_369:
[----:B------:R-:W-:Y:S01]  /*9dd0*/  IMAD.MOV.U32 R8, RZ, RZ, R2 ;  /* 0x000000ffff087224 */ /* 0x000fe200078e0002 */
[----:B------:R-:W-:Y:S06]  /*9de0*/  BRA `(.L_x_370) ;  /* 0xffffff90003c7947 */ /* 0x000fec000383ffff */
.L_x_128:
[----:B------:R-:W-:Y:S01]  /*9df0*/  BSSY B1, `(.L_x_371) ;  /* 0x0000006000017945 */ /* 0x000fe20003800000 */
[----:B------:R-:W-:Y:S01]  /*9e00*/  IMAD.MOV.U32 R9, RZ, RZ, R33 ;  /* 0x000000ffff097224 */ /* 0x000fe200078e0021 */
[----:B------:R-:W-:-:S07]  /*9e10*/  MOV R0, 0xffffffff ;  /* 0xffffffff00007802 */ /* 0x000fce0000000f00 */
[----:B------:R-:W-:Y:S05]  /*9e20*/  WARPSYNC.COLLECTIVE R0, `(.L_x_372) ;  /* 0x0000000000087348 */ /* 0x000fea0003c00000 */
[----:B------:R0:W1:Y:S02]  /*9e30*/  SHFL.DOWN P1, R2, R9, R4, R7 ;  /* 0x0800000409027389 */ /* 0x0000640000020007 */
[----:B01----:R-:W-:Y:S05]  /*9e40*/  ENDCOLLECTIVE ;  /* 0x000000000000791b */ /* 0x003fea0003800000 */
.L_x_372:
[----:B------:R-:W-:Y:S05]  /*9e50*/  BSYNC B1 ;  /* 0x0000000000017941 */ /* 0x000fea0003800000 */
.L_x_371:
[----:B------:R-:W-:Y:S02]  /*9e60*/  IMAD.MOV.U32 R9, RZ, RZ, R32 ;  /* 0x000000ffff097224 */ /* 0x000fe400078e0020 */
[----:B------:R-:W-:Y:S02]  /*9e70*/  IMAD.MOV.U32 R0, RZ, RZ, -0x1 ;  /* 0xffffffffff007424 */ /* 0x000fe400078e00ff */
[----:B------:R-:W-:-:S07]  /*9e80*/  IMAD.MOV.U32 R6, RZ, RZ, R2 ;  /* 0x000000ffff067224 */ /* 0x000fce00078e0002 */
[----:B------:R-:W-:Y:S05]  /*9e90*/  WARPSYNC.COLLECTIVE R0, `(.L_x_373) ;  /* 0x0000000000087348 */ /* 0x000fea0003c00000 */
[----:B------:R0:W1:Y:S02]  /*9ea0*/  SHFL.DOWN P1, R2, R9, R4, R7 ;  /* 0x0800000409027389 */ /* 0x0000640000020007 */
[----:B01----:R-:W-:Y:S05]  /*9eb0*/  ENDCOLLECTIVE ;  /* 0x000000000000791b */ /* 0x003fea0003800000 */
.L_x_373:
[----:B------:R-:W-:Y:S01]  /*9ec0*/  MOV R8, R2 ;  /* 0x0000000200087202 */ /* 0x000fe20000000f00 */
[----:B------:R-:W-:Y:S06]  /*9ed0*/  BRA `(.L_x_374) ;  /* 0xffffff9000247947 */ /* 0x000fec000383ffff */
.L_x_129:
[----:B------:R-:W-:Y:S01]  /*9ee0*/  BSSY B1, `(.L_x_375) ;  /* 0x0000006000017945 */ /* 0x000fe20003800000 */
[----:B------:R-:W-:Y:S02]  /*9ef0*/  IMAD.MOV.U32 R9, RZ, RZ, R33 ;  /* 0x000000ffff097224 */ /* 0x000fe400078e0021 */
[----:B------:R-:W-:-:S07]  /*9f00*/  IMAD.MOV.U32 R0, RZ, RZ, -0x1 ;  /* 0xffffffffff007424 */ /* 0x000fce00078e00ff */
[----:B------:R-:W-:Y:S05]  /*9f10*/  WARPSYNC.COLLECTIVE R0, `(.L_x_376) ;  /* 0x0000000000087348 */ /* 0x000fea0003c00000 */
[----:B------:R0:W1:Y:S02]  /*9f20*/  SHFL.DOWN P1, R2, R9, R4, R7 ;  /* 0x0800000409027389 */ /* 0x0000640000020007 */
[----:B01----:R-:W-:Y:S05]  /*9f30*/  ENDCOLLECTIVE ;  /* 0x000000000000791b */ /* 0x003fea0003800000 */
.L_x_376:
[----:B------:R-:W-:Y:S05]  /*9f40*/  BSYNC B1 ;  /* 0x0000000000017941 */ /* 0x000fea0003800000 */
.L_x_375:
[----:B------:R-:W-:Y:S01]  /*9f50*/  IMAD.MOV.U32 R9, RZ, RZ, R32 ;  /* 0x000000ffff097224 */ /* 0x000fe200078e0020 */
[----:B------:R-:W-:Y:S01]  /*9f60*/  MOV R6, R2 ;  /* 0x0000000200067202 */ /* 0x000fe20000000f00 */
[----:B------:R-:W-:-:S07]  /*9f70*/  IMAD.MOV.U32 R0, RZ, RZ, -0x1 ;  /* 0xffffffffff007424 */ /* 0x000fce00078e00ff */
[----:B------:R-:W-:Y:S05]  /*9f80*/  WARPSYNC.COLLECTIVE R0, `(.L_x_377) ;  /* 0x0000000000087348 */ /* 0x000fea0003c00000 */
[----:B------:R0:W1:Y:S02]  /*9f90*/  SHFL.DOWN P1, R2, R9, R4, R7 ;  /* 0x0800000409027389 */ /* 0x0000640000020007 */
[----:B01----:R-:W-:Y:S05]  /*9fa0*/  ENDCOLLECTIVE ;  /* 0x000000000000791b */ /* 0x003fea0003800000 */
.L_x_377:
[----:B------:R-:W-:Y:S01]  /*9fb0*/  MOV R8, R2 ;  /* 0x0000000200087202 */ /* 0x000fe20000000f00 */
[----:B------:R-:W-:Y:S06]  /*9fc0*/  BRA `(.L_x_378) ;  /* 0xffffff90000c7947 */ /* 0x000fec000383ffff */
.L_x_130:
[----:B------:R-:W-:Y:S01]  /*9fd0*/  BSSY B1, `(.L_x_379) ;  /* 0x0000006000017945 */ /* 0x000fe20003800000 */
[----:B------:R-:W-:Y:S02]  /*9fe0*/  IMAD.MOV.U32 R9, RZ, RZ, R33 ;  /* 0x000000ffff097224 */ /* 0x000fe400078e0021 */
[----:B------:R-:W-:-:S07]  /*9ff0*/  IMAD.MOV.U32 R0, RZ, RZ, -0x1 ;  /* 0xffffffffff007424 */ /* 0x000fce00078e00ff */
[----:B------:R-:W-:Y:S05]  /*a000*/  WARPSYNC.COLLECTIVE R0, `(.L_x_380) ;  /* 0x0000000000087348 */ /* 0x000fea0003c00000 */
[----:B------:R0:W1:Y:S02]  /*a010*/  SHFL.DOWN P1, R2, R9, R4, R7 ;  /* 0x0800000409027389 */ /* 0x0000640000020007 */
[----:B01----:R-:W-:Y:S05]  /*a020*/  ENDCOLLECTIVE ;  /* 0x000000000000791b */ /* 0x003fea0003800000 */
.L_x_380:
[----:B------:R-:W-:Y:S05]  /*a030*/  BSYNC B1 ;  /* 0x0000000000017941 */ /* 0x000fea0003800000 */
.L_x_379:
[----:B------:R-:W-:Y:S01]  /*a040*/  IMAD.MOV.U32 R9, RZ, RZ, R32 ;  /* 0x000000ffff097224 */ /* 0x000fe200078e0020 */
[----:B------:R-:W-:Y:S01]  /*a050*/  MOV R6, R2 ;  /* 0x0000000200067202 */ /* 0x000fe20000000f00 */
[----:B------:R-:W-:-:S07]  /*a060*/  IMAD.MOV.U32 R0, RZ, RZ, -0x1 ;  /* 0xffffffffff007424 */ /* 0x000fce00078e00ff */
[----:B------:R-:W-:Y:S05]  /*a070*/  WARPSYNC.COLLECTIVE R0, `(.L_x_381) ;  /* 0x0000000000087348 */ /* 0x000fea0003c00000 */
[----:B------:R0:W1:Y:S02]  /*a080*/  SHFL.DOWN P1, R2, R9, R4, R7 ;  /* 0x0800000409027389 */ /* 0x0000640000020007 */
[----:B01----:R-:W-:Y:S05]  /*a090*/  ENDCOLLECTIVE ;  /* 0x000000000000791b */ /* 0x003fea0003800000 */
.L_x_381:
[----:B------:R-:W-:Y:S01]  /*a0a0*/  MOV R8, R2 ;  /* 0x0000000200087202 */ /* 0x000fe20000000f00 */
[----:B------:R-:W-:Y:S06]  /*a0b0*/  BRA `(.L_x_382) ;  /* 0xffffff8c00f47947 */ /* 0x000fec000383ffff */
.L_x_131:
[----:B------:R-:W-:Y:S01]  /*a0c0*/  BSSY B1, `(.L_x_383) ;  /* 0x0000006000017945 */ /* 0x000fe20003800000 */
[----:B------:R-:W-:Y:S02]  /*a0d0*/  IMAD.MOV.U32 R9, RZ, RZ, R33 ;  /* 0x000000ffff097224 */ /* 0x000fe400078e0021 */
[----:B------:R-:W-:-:S07]  /*a0e0*/  IMAD.MOV.U32 R0, RZ, RZ, -0x1 ;  /* 0xffffffffff007424 */ /* 0x000fce00078e00ff */
[----:B------:R-:W-:Y:S05]  /*a0f0*/  WARPSYNC.COLLECTIVE R0, `(.L_x_384) ;  /* 0x0000000000087348 */ /* 0x000fea0003c00000 */
[----:B------:R0:W1:Y:S02]  /*a100*/  SHFL.DOWN P1, R2, R9, R4, R7 ;  /* 0x0800000409027389 */ /* 0x0000640000020007 */
[----:B01----:R-:W-:Y:S05]  /*a110*/  ENDCOLLECTIVE ;  /* 0x000000000000791b */ /* 0x003fea0003800000 */
.L_x_384:
[----:B------:R-:W-:Y:S05]  /*a120*/  BSYNC B1 ;  /* 0x0000000000017941 */ /* 0x000fea0003800000 */
.L_x_383:
[----:B------:R-:W-:Y:S01]  /*a130*/  IMAD.MOV.U32 R9, RZ, RZ, R32 ;  /* 0x000000ffff097224 */ /* 0x000fe200078e0020 */
[----:B------:R-:W-:Y:S01]  /*a140*/  MOV R6, R2 ;  /* 0x0000000200067202 */ /* 0x000fe20000000f00 */
[----:B------:R-:W-:-:S07]  /*a150*/  IMAD.MOV.U32 R0, RZ, RZ, -0x1 ;  /* 0xffffffffff007424 */ /* 0x000fce00078e00ff */
[----:B------:R-:W-:Y:S05]  /*a160*/  WARPSYNC.COLLECTIVE R0, `(.L_x_385) ;  /* 0x0000000000087348 */ /* 0x000fea0003c00000 */
[----:B------:R0:W1:Y:S02]  /*a170*/  SHFL.DOWN P1, R2, R9, R4, R7 ;  /* 0x0800000409027389 */ /* 0x0000640000020007 */
[----:B01----:R-:W-:Y:S05]  /*a180*/  ENDCOLLECTIVE ;  /* 0x000000000000791b */ /* 0x003fea0003800000 */
.L_x_385:
[----:B------:R-:W-:Y:S01]  /*a190*/  MOV R8, R2 ;  /* 0x0000000200087202 */ /* 0x000fe20000000f00 */
[----:B------:R-:W-:Y:S06]  /*a1a0*/  BRA `(.L_x_386) ;  /* 0xffffff8c00dc7947 */ /* 0x000fec000383ffff */
.L_x_132:
[----:B------:R-:W-:Y:S01]  /*a1b0*/  BSSY B1, `(.L_x_387) ;  /* 0x0000006000017945 */ /* 0x000fe20003800000 */
[----:B------:R-:W-:Y:S02]  /*a1c0*/  IMAD.MOV.U32 R9, RZ, RZ, R33 ;  /* 0x000000ffff097224 */ /* 0x000fe400078e0021 */
[----:B------:R-:W-:-:S07]  /*a1d0*/  IMAD.MOV.U32 R0, RZ, RZ, -0x1 ;  /* 0xffffffffff007424 */ /* 0x000fce00078e00ff */
[----:B------:R-:W-:Y:S05]  /*a1e0*/  WARPSYNC.COLLECTIVE R0, `(.L_x_388) ;  /* 0x0000000000087348 */ /* 0x000fea0003c00000 */
[----:B------:R0:W1:Y:S02]  /*a1f0*/  SHFL.DOWN P1, R2, R9, R4, R7 ;  /* 0x0800000409027389 */ /* 0x0000640000020007 */
[----:B01----:R-:W-:Y:S05]  /*a200*/  ENDCOLLECTIVE ;  /* 0x000000000000791b */ /* 0x003fea0003800000 */
.L_x_388:
[----:B------:R-:W-:Y:S05]  /*a210*/  BSYNC B1 ;  /* 0x0000000000017941 */ /* 0x000fea0003800000 */
.L_x_387:
[----:B------:R-:W-:Y:S01]  /*a220*/  IMAD.MOV.U32 R9, RZ, RZ, R32 ;  /* 0x000000ffff097224 */ /* 0x000fe200078e0020 */
[----:B------:R-:W-:Y:S01]  /*a230*/  MOV R6, R2 ;  /* 0x0000000200067202 */ /* 0x000fe20000000f00 */
[----:B------:R-:W-:-:S07]  /*a240*/  IMAD.MOV.U32 R0, RZ, RZ, -0x1 ;  /* 0xffffffffff007424 */ /* 0x000fce00078e00ff */
[----:B------:R-:W-:Y:S05]  /*a250*/  WARPSYNC.COLLECTIVE R0, `(.L_x_389) ;  /* 0x0000000000087348 */ /* 0x000fea0003c00000 */
[----:B------:R0:W1:Y:S02]  /*a260*/  SHFL.DOWN P1, R2, R9, R4, R7 ;  /* 0x0800000409027389 */ /* 0x0000640000020007 */
[----:B01----:R-:W-:Y:S05]  /*a270*/  ENDCOLLECTIVE ;  /* 0x000000000000791b */ /* 0x003fea0003800000 */
.L_x_389:
[----:B------:R-:W-:Y:S01]  /*a280*/  MOV R8, R2 ;  /* 0x0000000200087202 */ /* 0x000fe20000000f00 */
[----:B------:R-:W-:Y:S06]  /*a290*/  BRA `(.L_x_390) ;  /* 0xffffff8c00c47947 */ /* 0x000fec000383ffff */
.L_x_133:
[----:B------:R-:W-:Y:S01]  /*a2a0*/  BSSY B1, `(.L_x_391) ;  /* 0x0000006000017945 */ /* 0x000fe20003800000 */
[----:B------:R-:W-:Y:S02]  /*a2b0*/  IMAD.MOV.U32 R9, RZ, RZ, R33 ;  /* 0x000000ffff097224 */ /* 0x000fe400078e0021 */
[----:B------:R-:W-:-:S07]  /*a2c0*/  IMAD.MOV.U32 R0, RZ, RZ, -0x1 ;  /* 0xffffffffff007424 */ /* 0x000fce00078e00ff */
[----:B------:R-:W-:Y:S05]  /*a2d0*/  WARPSYNC.COLLECTIVE R0, `(.L_x_392) ;  /* 0x0000000000087348 */ /* 0x000fea0003c00000 */
[----:B------:R0:W1:Y:S02]  /*a2e0*/  SHFL.DOWN P1, R2, R9, R4, R7 ;  /* 0x0800000409027389 */ /* 0x0000640000020007 */
[----:B01----:R-:W-:Y:S05]  /*a2f0*/  ENDCOLLECTIVE ;  /* 0x000000000000791b */ /* 0x003fea0003800000 */
.L_x_392:
[----:B------:R-:W-:Y:S05]  /*a300*/  BSYNC B1 ;  /* 0x0000000000017941 */ /* 0x000fea0003800000 */
.L_x_391:
[----:B------:R-:W-:Y:S01]  /*a310*/  IMAD.MOV.U32 R9, RZ, RZ, R32 ;  /* 0x000000ffff097224 */ /* 0x000fe200078e0020 */
[----:B------:R-:W-:Y:S01]  /*a320*/  MOV R6, R2 ;  /* 0x0000000200067202 */ /* 0x000fe20000000f00 */
[----:B------:R-:W-:-:S07]  /*a330*/  IMAD.MOV.U32 R0, RZ, RZ, -0x1 ;  /* 0xffffffffff007424 */ /* 0x000fce00078e00ff */
[----:B------:R-:W-:Y:S05]  /*a340*/  WARPSYNC.COLLECTIVE R0, `(.L_x_393) ;  /* 0x0000000000087348 */ /* 0x000fea0003c00000 */
[----:B------:R0:W1:Y:S02]  /*a350*/  SHFL.DOWN P1, R2, R9, R4, R7 ;  /* 0x0800000409027389 */ /* 0x0000640000020007 */
[----:B01----:R-:W-:Y:S05]  /*a360*/  ENDCOLLECTIVE ;  /* 0x000000000000791b */ /* 0x003fea0003800000 */
.L_x_393:
[----:B------:R-:W-:Y:S01]  /*a370*/  MOV R8, R2 ;  /* 0x0000000200087202 */ /* 0x000fe20000000f00 */
[----:B------:R-:W-:Y:S06]  /*a380*/  BRA `(.L_x_394) ;  /* 0xffffff8c00ac7947 */ /* 0x000fec000383ffff */
.L_x_134:
[----:B------:R-:W-:Y:S01]  /*a390*/  BSSY B1, `(.L_x_395) ;  /* 0x0000006000017945 */ /* 0x000fe20003800000 */
[----:B------:R-:W-:Y:S02]  /*a3a0*/  IMAD.MOV.U32 R9, RZ, RZ, R33 ;  /* 0x000000ffff097224 */ /* 0x000fe400078e0021 */
[----:B------:R-:W-:-:S07]  /*a3b0*/  IMAD.MOV.U32 R0, RZ, RZ, -0x1 ;  /* 0xffffffffff007424 */ /* 0x000fce00078e00ff */
[----:B------:R-:W-:Y:S05]  /*a3c0*/  WARPSYNC.COLLECTIVE R0, `(.L_x_396) ;  /* 0x0000000000087348 */ /* 0x000fea0003c00000 */
[----:B------:R0:W1:Y:S02]  /*a3d0*/  SHFL.DOWN P1, R2, R9, R4, R7 ;  /* 0x0800000409027389 */ /* 0x0000640000020007 */
[----:B01----:R-:W-:Y:S05]  /*a3e0*/  ENDCOLLECTIVE ;  /* 0x000000000000791b */ /* 0x003fea0003800000 */
.L_x_396:
[----:B------:R-:W-:Y:S05]  /*a3f0*/  BSYNC B1 ;  /* 0x0000000000017941 */ /* 0x000fea0003800000 */
.L_x_395:
[----:B------:R-:W-:Y:S01]  /*a400*/  IMAD.MOV.U32 R9, RZ, RZ, R32 ;  /* 0x000000ffff097224 */ /* 0x000fe200078e0020 */
[----:B------:R-:W-:Y:S01]  /*a410*/  MOV R6, R2 ;  /* 0x0000000200067202 */ /* 0x000fe20000000f00 */
[----:B------:R-:W-:-:S07]  /*a420*/  IMAD.MOV.U32 R0, RZ, RZ, -0x1 ;  /* 0xffffffffff007424 */ /* 0x000fce00078e00ff */
[----:B------:R-:W-:Y:S05]  /*a430*/  WARPSYNC.COLLECTIVE R0, `(.L_x_397) ;  /* 0x0000000000087348 */ /* 0x000fea0003c00000 */
[----:B------:R0:W1:Y:S02]  /*a440*/  SHFL.DOWN P1, R2, R9, R4, R7 ;  /* 0x0800000409027389 */ /* 0x0000640000020007 */
[----:B01----:R-:W-:Y:S05]  /*a450*/  ENDCOLLECTIVE ;  /* 0x000000000000791b */ /* 0x003fea0003800000 */
.L_x_397:
[----:B------:R-:W-:Y:S01]  /*a460*/  MOV R8, R2 ;  /* 0x0000000200087202 */ /* 0x000fe20000000f00 */
[----:B------:R-:W-:Y:S06]  /*a470*/  BRA `(.L_x_398) ;  /* 0xffffff8c00947947 */ /* 0x000fec000383ffff */
.L_x_135:
[----:B------:R-:W-:Y:S01]  /*a480*/  BSSY B1, `(.L_x_399) ;  /* 0x0000006000017945 */ /* 0x000fe20003800000 */
[----:B------:R-:W-:Y:S02]  /*a490*/  IMAD.MOV.U32 R9, RZ, RZ, R33 ;  /* 0x000000ffff097224 */ /* 0x000fe400078e0021 */
[----:B------:R-:W-:-:S07]  /*a4a0*/  IMAD.MOV.U32 R0, RZ, RZ, -0x1 ;  /* 0xffffffffff007424 */ /* 0x000fce00078e00ff */
[----:B------:R-:W-:Y:S05]  /*a4b0*/  WARPSYNC.COLLECTIVE R0, `(.L_x_400) ;  /* 0x0000000000087348 */ /* 0x000fea0003c00000 */
[----:B------:R0:W1:Y:S02]  /*a4c0*/  SHFL.DOWN P1, R2, R9, R4, R7 ;  /* 0x0800000409027389 */ /* 0x0000640000020007 */
[----:B01----:R-:W-:Y:S05]  /*a4d0*/  ENDCOLLECTIVE ;  /* 0x000000000000791b */ /* 0x003fea0003800000 */
.L_x_400:
[----:B------:R-:W-:Y:S05]  /*a4e0*/  BSYNC B1 ;  /* 0x0000000000017941 */ /* 0x000fea0003800000 */
.L_x_399:
[----:B------:R-:W-:Y:S01]  /*a4f0*/  IMAD.MOV.U32 R9, RZ, RZ, R32 ;  /* 0x000000ffff097224 */ /* 0x000fe200078e0020 */
[----:B------:R-:W-:Y:S01]  /*a500*/  MOV R6, R2 ;  /* 0x0000000200067202 */ /* 0x000fe20000000f00 */
[----:B------:R-:W-:-:S07]  /*a510*/  IMAD.MOV.U32 R0, RZ, RZ, -0x1 ;  /* 0xffffffffff007424 */ /* 0x000fce00078e00ff */
[----:B------:R-:W-:Y:S05]  /*a520*/  WARPSYNC.COLLECTIVE R0, `(.L_x_401) ;  /* 0x0000000000087348 */ /* 0x000fea0003c00000 */
[----:B------:R0:W1:Y:S02]  /*a530*/  SHFL.DOWN P1, R2, R9, R4, R7 ;  /* 0x0800000409027389 */ /* 0x0000640000020007 */
[----:B01----:R-:W-:Y:S05]  /*a540*/  ENDCOLLECTIVE ;  /* 0x000000000000791b */ /* 0x003fea0003800000 */
.L_x_401:
[----:B------:R-:W-:Y:S01]  /*a550*/  MOV R8, R2 ;  /* 0x0000000200087202 */ /* 0x000fe20000000f00 */
[----:B------:R-:W-:Y:S06]  /*a560*/  BRA `(.L_x_402) ;  /* 0xffffff8c007c7947 */ /* 0x000fec000383ffff */
.L_x_136:
[----:B------:R-:W-:Y:S01]  /*a570*/  BSSY B1, `(.L_x_403) ;  /* 0x0000006000017945 */ /* 0x000fe20003800000 */
[----:B------:R-:W-:Y:S02]  /*a580*/  IMAD.MOV.U32 R9, RZ, RZ, R33 ;  /* 0x000000ffff097224 */ /* 0x000fe400078e0021 */
[----:B------:R-:W-:-:S07]  /*a590*/  IMAD.MOV.U32 R0, RZ, RZ, -0x1 ;  /* 0xffffffffff007424 */ /* 0x000fce00078e00ff */
[----:B------:R-:W-:Y:S05]  /*a5a0*/  WARPSYNC.COLLECTIVE R0, `(.L_x_404) ;  /* 0x0000000000087348 */ /* 0x000fea0003c00000 */
[----:B------:R0:W1:Y:S02]  /*a5b0*/  SHFL.DOWN P1, R2, R9, R4, R7 ;  /* 0x0800000409027389 */ /* 0x0000640000020007 */
[----:B01----:R-:W-:Y:S05]  /*a5c0*/  ENDCOLLECTIVE ;  /* 0x000000000000791b */ /* 0x003fea0003800000 */
.L_x_404:
[----:B------:R-:W-:Y:S05]  /*a5d0*/  BSYNC B1 ;  /* 0x0000000000017941 */ /* 0x000fea0003800000 */
.L_x_403:
[----:B------:R-:W-:Y:S01]  /*a5e0*/  IMAD.MOV.U32 R9, RZ, RZ, R32 ;  /* 0x000000ffff097224 */ /* 0x000fe200078e0020 */
[----:B------:R-:W-:Y:S01]  /*a5f0*/  MOV R6, R2 ;  /* 0x0000000200067202 */ /* 0x000fe20000000f00 */
[----:B------:R-:W-:-:S07]  /*a600*/  IMAD.MOV.U32 R0, RZ, RZ, -0x1 ;  /* 0xffffffffff007424 */ /* 0x000fce00078e00ff */
[----:B------:R-:W-:Y:S05]  /*a610*/  WARPSYNC.COLLECTIVE R0, `(.L_x_405) ;  /* 0x0000000000087348 */ /* 0x000fea0003c00000 */
[----:B------:R0:W1:Y:S02]  /*a620*/  SHFL.DOWN P1, R2, R9, R4, R7 ;  /* 0x0800000409027389 */ /* 0x0000640000020007 */
[----:B01----:R-:W-:Y:S05]  /*a630*/  ENDCOLLECTIVE ;  /* 0x000000000000791b */ /* 0x003fea0003800000 */
.L_x_405:
[----:B------:R-:W-:Y:S01]  /*a640*/  MOV R8, R2 ;  /* 0x0000000200087202 */ /* 0x000fe20000000f00 */
[----:B------:R-:W-:Y:S06]  /*a650*/  BRA `(.L_x_406) ;  /* 0xffffff8c00647947 */ /* 0x000fec000383ffff */
.L_x_137:
[----:B------:R-:W-:Y:S01]  /*a660*/  BSSY B1, `(.L_x_407) ;  /* 0x0000006000017945 */ /* 0x000fe20003800000 */
[----:B------:R-:W-:Y:S02]  /*a670*/  IMAD.MOV.U32 R9, RZ, RZ, R33 ;  /* 0x000000ffff097224 */ /* 0x000fe400078e0021 */
[----:B------:R-:W-:-:S07]  /*a680*/  IMAD.MOV.U32 R0, RZ, RZ, -0x1 ;  /* 0xffffffffff007424 */ /* 0x000fce00078e00ff */
[----:B------:R-:W-:Y:S05]  /*a690*/  WARPSYNC.COLLECTIVE R0, `(.L_x_408) ;  /* 0x0000000000087348 */ /* 0x000fea0003c00000 */
[----:B------:R0:W1:Y:S02]  /*a6a0*/  SHFL.DOWN P1, R2, R9, R4, R7 ;  /* 0x0800000409027389 */ /* 0x0000640000020007 */
[----:B01----:R-:W-:Y:S05]  /*a6b0*/  ENDCOLLECTIVE ;  /* 0x000000000000791b */ /* 0x003fea0003800000 */
.L_x_408:
[----:B------:R-:W-:Y:S05]  /*a6c0*/  BSYNC B1 ;  /* 0x0000000000017941 */ /* 0x000fea0003800000 */
.L_x_407:
[----:B------:R-:W-:Y:S01]  /*a6d0*/  IMAD.MOV.U32 R9, RZ, RZ, R32 ;  /* 0x000000ffff097224 */ /* 0x000fe200078e0020 */
[----:B------:R-:W-:Y:S01]  /*a6e0*/  MOV R6, R2 ;  /* 0x0000000200067202 */ /* 0x000fe20000000f00 */
[----:B------:R-:W-:-:S07]  /*a6f0*/  IMAD.MOV.U32 R0, RZ, RZ, -0x1 ;  /* 0xffffffffff007424 */ /* 0x000fce00078e00ff */
[----:B------:R-:W-:Y:S05]  /*a700*/  WARPSYNC.COLLECTIVE R0, `(.L_x_409) ;  /* 0x0000000000087348 */ /* 0x000fea0003c00000 */
[----:B------:R0:W1:Y:S02]  /*a710*/  SHFL.DOWN P1, R2, R9, R4, R7 ;  /* 0x0800000409027389 */ /* 0x0000640000020007 */
[----:B01----:R-:W-:Y:S05]  /*a720*/  ENDCOLLECTIVE ;  /* 0x000000000000791b */ /* 0x003fea0003800000 */
.L_x_409:
[----:B------:R-:W-:Y:S01]  /*a730*/  MOV R8, R2 ;  /* 0x0000000200087202 */ /* 0x000fe20000000f00 */
[----:B------:R-:W-:Y:S06]  /*a740*/  BRA `(.L_x_410) ;  /* 0xffffff8c004c7947 */ /* 0x000fec000383ffff */
.L_x_138:
[----:B------:R-:W-:Y:S01]  /*a750*/  BSSY B1, `(.L_x_411) ;  /* 0x0000006000017945 */ /* 0x000fe20003800000 */
[----:B------:R-:W-:Y:S02]  /*a760*/  IMAD.MOV.U32 R9, RZ, RZ, R33 ;  /* 0x000000ffff097224 */ /* 0x000fe400078e0021 */
[----:B------:R-:W-:-:S07]  /*a770*/  IMAD.MOV.U32 R0, RZ, RZ, -0x1 ;  /* 0xffffffffff007424 */ /* 0x000fce00078e00ff */
[----:B------:R-:W-:Y:S05]  /*a780*/  WARPSYNC.COLLECTIVE R0, `(.L_x_412) ;  /* 0x0000000000087348 */ /* 0x000fea0003c00000 */
[----:B------:R0:W1:Y:S02]  /*a790*/  SHFL.DOWN P1, R2, R9, R4, R7 ;  /* 0x0800000409027389 */ /* 0x0000640000020007 */
[----:B01----:R-:W-:Y:S05]  /*a7a0*/  ENDCOLLECTIVE ;  /* 0x000000000000791b */ /* 0x003fea0003800000 */
.L_x_412:
[----:B------:R-:W-:Y:S05]  /*a7b0*/  BSYNC B1 ;  /* 0x0000000000017941 */ /* 0x000fea0003800000 */
.L_x_411:
[----:B------:R-:W-:Y:S01]  /*a7c0*/  IMAD.MOV.U32 R9, RZ, RZ, R32 ;  /* 0x000000ffff097224 */ /* 0x000fe200078e0020 */
[----:B------:R-:W-:Y:S01]  /*a7d0*/  MOV R6, R2 ;  /* 0x0000000200067202 */ /* 0x000fe20000000f00 */
[----:B------:R-:W-:-:S07]  /*a7e0*/  IMAD.MOV.U32 R0, RZ, RZ, -0x1 ;  /* 0xffffffffff007424 */ /* 0x000fce00078e00ff */
[----:B------:R-:W-:Y:S05]  /*a7f0*/  WARPSYNC.COLLECTIVE R0, `(.L_x_413) ;  /* 0x0000000000087348 */ /* 0x000fea0003c00000 */
[----:B------:R0:W1:Y:S02]  /*a800*/  SHFL.DOWN P1, R2, R9, R4, R7 ;  /* 0x0800000409027389 */ /* 0x0000640000020007 */
[----:B01----:R-:W-:Y:S05]  /*a810*/  ENDCOLLECTIVE ;  /* 0x000000000000791b */ /* 0x003fea0003800000 */
.L_x_413:
[----:B------:R-:W-:Y:S01]  /*a820*/  MOV R8, R2 ;  /* 0x0000000200087202 */ /* 0x000fe20000000f00 */
[----:B------:R-:W-:Y:S06]  /*a830*/  BRA `(.L_x_414) ;  /* 0xffffff8c00347947 */ /* 0x000fec000383ffff */
.L_x_139:
[----:B------:R-:W-:Y:S01]  /*a840*/  BSSY B1, `(.L_x_415) ;  /* 0x0000006000017945 */ /* 0x000fe20003800000 */
[----:B------:R-:W-:Y:S02]  /*a850*/  IMAD.MOV.U32 R9, RZ, RZ, R33 ;  /* 0x000000ffff097224 */ /* 0x000fe400078e0021 */
[----:B------:R-:W-:-:S07]  /*a860*/  IMAD.MOV.U32 R0, RZ, RZ, -0x1 ;  /* 0xffffffffff007424 */ /* 0x000fce00078e00ff */
[----:B------:R-:W-:Y:S05]  /*a870*/  WARPSYNC.COLLECTIVE R0, `(.L_x_416) ;  /* 0x0000000000087348 */ /* 0x000fea0003c00000 */
[----:B------:R0:W1:Y:S02]  /*a880*/  SHFL.DOWN P1, R2, R9, R4, R7 ;  /* 0x0800000409027389 */ /* 0x0000640000020007 */
[----:B01----:R-:W-:Y:S05]  /*a890*/  ENDCOLLECTIVE ;  /* 0x000000000000791b */ /* 0x003fea0003800000 */
.L_x_416:
[----:B------:R-:W-:Y:S05]  /*a8a0*/  BSYNC B1 ;  /* 0x0000000000017941 */ /* 0x000fea0003800000 */
.L_x_415:
[----:B------:R-:W-:Y:S01]  /*a8b0*/  IMAD.MOV.U32 R9, RZ, RZ, R32 ;  /* 0x000000ffff097224 */ /* 0x000fe200078e0020 */
[----:B------:R-:W-:Y:S01]  /*a8c0*/  MOV R8, R2 ;  /* 0x0000000200087202 */ /* 0x000fe20000000f00 */
[----:B------:R-:W-:-:S07]  /*a8d0*/  IMAD.MOV.U32 R0, RZ, RZ, -0x1 ;  /* 0xffffffffff007424 */ /* 0x000fce00078e00ff */
[----:B------:R-:W-:Y:S05]  /*a8e0*/  WARPSYNC.COLLECTIVE R0, `(.L_x_417) ;  /* 0x0000000000087348 */ /* 0x000fea0003c00000 */
[----:B------:R0:W1:Y:S02]  /*a8f0*/  SHFL.DOWN P1, R2, R9, R4, R7 ;  /* 0x0800000409027389 */ /* 0x0000640000020007 */
[----:B01----:R-:W-:Y:S05]  /*a900*/  ENDCOLLECTIVE ;  /* 0x000000000000791b */ /* 0x003fea0003800000 */
.L_x_417:
[----:B------:R-:W-:Y:S01]  /*a910*/  MOV R6, R2 ;  /* 0x0000000200067202 */ /* 0x000fe20000000f00 */
[----:B------:R-:W-:Y:S06]  /*a920*/  BRA `(.L_x_418) ;  /* 0xffffff8c001c7947 */ /* 0x000fec000383ffff */
.L_x_142:
[----:B------:R-:W-:Y:S01]  /*a930*/  BSSY B1, `(.L_x_419) ;  /* 0x0000007000017945 */ /* 0x000fe20003800000 */
[----:B------:R-:W-:Y:S01]  /*a940*/  IMAD.MOV.U32 R9, RZ, RZ, R35 ;  /* 0x000000ffff097224 */ /* 0x000fe200078e0023 */
[----:B------:R-:W-:Y:S01]  /*a950*/  MOV R0, 0xffffffff ;  /* 0xffffffff00007802 */ /* 0x000fe20000000f00 */
[----:B------:R-:W-:-:S07]  /*a960*/  IMAD.MOV.U32 R4, RZ, RZ, R3 ;  /* 0x000000ffff047224 */ /* 0x000fce00078e0003 */
[----:B------:R-:W-:Y:S05]  /*a970*/  WARPSYNC.COLLECTIVE R0, `(.L_x_420) ;  /* 0x0000000000087348 */ /* 0x000fea0003c00000 */
[----:B------:R0:W1:Y:S02]  /*a980*/  SHFL.DOWN P1, R2, R9, R4, R7 ;  /* 0x0800000409027389 */ /* 0x0000640000020007 */
[----:B01----:R-:W-:Y:S05]  /*a990*/  ENDCOLLECTIVE ;  /* 0x000000000000791b */ /* 0x003fea0003800000 */
.L_x_420:
[----:B------:R-:W-:Y:S05]  /*a9a0*/  BSYNC B1 ;  /* 0x0000000000017941 */ /* 0x000fea0003800000 */
.L_x_419:
[----:B------:R-:W-:Y:S01]  /*a9b0*/  IMAD.MOV.U32 R9, RZ, RZ, R34 ;  /* 0x000000ffff097224 */ /* 0x000fe200078e0022 */
[----:B------:R-:W-:Y:S01]  /*a9c0*/  MOV R4, R3 ;  /* 0x0000000300047202 */ /* 0x000fe20000000f00 */
[----:B------:R-:W-:Y:S02]  /*a9d0*/  IMAD.MOV.U32 R0, RZ, RZ, -0x1 ;  /* 0xffffffffff007424 */ /* 0x000fe400078e00ff */
[----:B------:R-:W-:-:S07]  /*a9e0*/  IMAD.MOV.U32 R6, RZ, RZ, R2 ;  /* 0x000000ffff067224 */ /* 0x000fce00078e0002 */
[----:B------:R-:W-:Y:S05]  /*a9f0*/  WARPSYNC.COLLECTIVE R0, `(.L_x_421) ;  /* 0x0000000000087348 */ /* 0x000fea0003c00000 */
[----:B------:R0:W1:Y:S02]  /*aa00*/  SHFL.DOWN P1, R2, R9, R4, R7 ;  /* 0x0800000409027389 */ /* 0x0000640000020007 */
[----:B01----:R-:W-:Y:S05]  /*aa10*/  ENDCOLLECTIVE ;  /* 0x000000000000791b */ /* 0x003fea0003800000 */
.L_x_421:
[----:B------:R-:W-:Y:S01]  /*aa20*/  IMAD.MOV.U32 R8, RZ, RZ, R2 ;  /* 0x000000ffff087224 */ /* 0x000fe200078e0002 */
[----:B------:R-:W-:Y:S06]  /*aa30*/  BRA `(.L_x_422) ;  /* 0xffffff8c00047947 */ /* 0x000fec000383ffff */
.L_x_143:
[----:B------:R-:W-:Y:S01]  /*aa40*/  BSSY B1, `(.L_x_423) ;  /* 0x0000006000017945 */ /* 0x000fe20003800000 */
[----:B------:R-:W-:Y:S01]  /*aa50*/  MOV R9, R35 ;  /* 0x0000002300097202 */ /* 0x000fe20000000f00 */
[----:B------:R-:W-:-:S07]  /*aa60*/  IMAD.MOV.U32 R0, RZ, RZ, -0x1 ;  /* 0xffffffffff007424 */ /* 0x000fce00078e00ff */
[----:B------:R-:W-:Y:S05]  /*aa70*/  WARPSYNC.COLLECTIVE R0, `(.L_x_424) ;  /* 0x0000000000087348 */ /* 0x000fea0003c00000 */
[----:B------:R0:W1:Y:S02]  /*aa80*/  SHFL.DOWN P1, R2, R9, R4, R7 ;  /* 0x0800000409027389 */ /* 0x0000640000020007 */
[----:B01----:R-:W-:Y:S05]  /*aa90*/  ENDCOLLECTIVE ;  /* 0x000000000000791b */ /* 0x003fea0003800000 */
.L_x_424:
[----:B------:R-:W-:Y:S05]  /*aaa0*/  BSYNC B1 ;  /* 0x0000000000017941 */ /* 0x000fea0003800000 */
.L_x_423:
[----:B------:R-:W-:Y:S01]  /*aab0*/  MOV R9, R34 ;  /* 0x0000002200097202 */ /* 0x000fe20000000f00 */
[----:B------:R-:W-:Y:S02]  /*aac0*/  IMAD.MOV.U32 R0, RZ, RZ, -0x1 ;  /* 0xffffffffff007424 */ /* 0x000fe400078e00ff */
[----:B------:R-:W-:-:S07]  /*aad0*/  IMAD.MOV.U32 R6, RZ, RZ, R2 ;  /* 0x000000ffff067224 */ /* 0x000fce00078e0002 */
[----:B------:R-:W-:Y:S05]  /*aae0*/  WARPSYNC.COLLECTIVE R0, `(.L_x_425) ;  /* 0x0000000000087348 */ /* 0x000fea0003c00000 */
[----:B------:R0:W1:Y:S02]  /*aaf0*/  SHFL.DOWN P1, R2, R9, R4, R7 ;  /* 0x0800000409027389 */ /* 0x0000640000020007 */
[----:B01----:R-:W-:Y:S05]  /*ab00*/  ENDCOLLECTIVE ;  /* 0x000000000000791b */ /* 0x003fea0003800000 */
.L_x_425:
[----:B------:R-:W-:Y:S01]  /*ab10*/  IMAD.MOV.U32 R8, RZ, RZ, R2 ;  /* 0x000000ffff087224 */ /* 0x000fe200078e0002 */
[----:B------:R-:W-:Y:S06]  /*ab20*/  BRA `(.L_x_426) ;  /* 0xffffff8800ec7947 */ /* 0x000fec000383ffff */
.L_x_144:
[----:B------:R-:W-:Y:S01]  /*ab30*/  BSSY B1, `(.L_x_427) ;  /* 0x0000006000017945 */ /* 0x000fe20003800000 */
[----:B------:R-:W-:Y:S01]  /*ab40*/  MOV R9, R35 ;  /* 0x0000002300097202 */ /* 0x000fe20000000f00 */
[----:B------:R-:W-:-:S07]  /*ab50*/  IMAD.MOV.U32 R0, RZ, RZ, -0x1 ;  /* 0xffffffffff007424 */ /* 0x000fce00078e00ff */
[----:B------:R-:W-:Y:S05]  /*ab60*/  WARPSYNC.COLLECTIVE R0, `(.L_x_428) ;  /* 0x0000000000087348 */ /* 0x000fea0003c00000 */
[----:B------:R0:W1:Y:S02]  /*ab70*/  SHFL.DOWN P1, R2, R9, R4, R7 ;  /* 0x0800000409027389 */ /* 0x0000640000020007 */
[----:B01----:R-:W-:Y:S05]  /*ab80*/  ENDCOLLECTIVE ;  /* 0x000000000000791b */ /* 0x003fea0003800000 */
.L_x_428:
[----:B------:R-:W-:Y:S05]  /*ab90*/  BSYNC B1 ;  /* 0x0000000000017941 */ /* 0x000fea0003800000 */
.L_x_427:
[----:B------:R-:W-:Y:S01]  /*aba0*/  MOV R9, R34 ;  /* 0x0000002200097202 */ /* 0x000fe20000000f00 */
[----:B------:R-:W-:Y:S02]  /*abb0*/  IMAD.MOV.U32 R0, RZ, RZ, -0x1 ;  /* 0xffffffffff007424 */ /* 0x000fe400078e00ff */
[----:B------:R-:W-:-:S07]  /*abc0*/  IMAD.MOV.U32 R6, RZ, RZ, R2 ;  /* 0x000000ffff067224 */ /* 0x000fce00078e0002 */
[----:B------:R-:W-:Y:S05]  /*abd0*/  WARPSYNC.COLLECTIVE R0, `(.L_x_429) ;  /* 0x0000000000087348 */ /* 0x000fea0003c00000 */
[----:B------:R0:W1:Y:S02]  /*abe0*/  SHFL.DOWN P1, R2, R9, R4, R7 ;  /* 0x0800000409027389 */ /* 0x0000640000020007 */
[----:B01----:R-:W-:Y:S05]  /*abf0*/  ENDCOLLECTIVE ;  /* 0x000000000000791b */ /* 0x003fea0003800000 */
.L_x_429:
[----:B------:R-:W-:Y:S01]  /*ac00*/  IMAD.MOV.U32 R8, RZ, RZ, R2 ;  /* 0x000000ffff087224 */ /* 0x000fe200078e0002 */
[----:B------:R-:W-:Y:S06]  /*ac10*/  BRA `(.L_x_430) ;  /* 0xffffff8800d47947 */ /* 0x000fec000383ffff */
.L_x_145:
[----:B------:R-:W-:Y:S01]  /*ac20*/  BSSY B1, `(.L_x_431) ;  /* 0x0000006000017945 */ /* 0x000fe20003800000 */
[----:B------:R-:W-:Y:S01]  /*ac30*/  MOV R9, R35 ;  /* 0x0000002300097202 */ /* 0x000fe20000000f00 */
[----:B------:R-:W-:-:S07]  /*ac40*/  IMAD.MOV.U32 R0, RZ, RZ, -0x1 ;  /* 0xffffffffff007424 */ /* 0x000fce00078e00ff */
[----:B------:R-:W-:Y:S05]  /*ac50*/  WARPSYNC.COLLECTIVE R0, `(.L_x_432) ;  /* 0x0000000000087348 */ /* 0x000fea0003c00000 */
[----:B------:R0:W1:Y:S02]  /*ac60*/  SHFL.DOWN P1, R2, R9, R4, R7 ;  /* 0x0800000409027389 */ /* 0x0000640000020007 */
[----:B01----:R-:W-:Y:S05]  /*ac70*/  ENDCOLLECTIVE ;  /* 0x000000000000791b */ /* 0x003fea0003800000 */
.L_x_432:
[----:B------:R-:W-:Y:S05]  /*ac80*/  BSYNC B1 ;  /* 0x0000000000017941 */ /* 0x000fea0003800000 */
.L_x_431:
[----:B------:R-:W-:Y:S01]  /*ac90*/  MOV R9, R34 ;  /* 0x0000002200097202 */ /* 0x000fe20000000f00 */
[----:B------:R-:W-:Y:S02]  /*aca0*/  IMAD.MOV.U32 R0, RZ, RZ, -0x1 ;  /* 0xffffffffff007424 */ /* 0x000fe400078e00ff */
[----:B------:R-:W-:-:S07]  /*acb0*/  IMAD.MOV.U32 R6, RZ, RZ, R2 ;  /* 0x000000ffff067224 */ /* 0x000fce00078e0002 */
[----:B------:R-:W-:Y:S05]  /*acc0*/  WARPSYNC.COLLECTIVE R0, `(.L_x_433) ;  /* 0x0000000000087348 */ /* 0x000fea0003c00000 */
[----:B------:R0:W1:Y:S02]  /*acd0*/  SHFL.DOWN P1, R2, R9, R4, R7 ;  /* 0x0800000409027389 */ /* 0x0000640000020007 */
[----:B01----:R-:W-:Y:S05]  /*ace0*/  ENDCOLLECTIVE ;  /* 0x000000000000791b */ /* 0x003fea0003800000 */
.L_x_433:
[----:B------:R-:W-:Y:S01]  /*acf0*/  IMAD.MOV.U32 R8, RZ, RZ, R2 ;  /* 0x000000ffff087224 */ /* 0x000fe200078e0002 */
[----:B------:R-:W-:Y:S06]  /*ad00*/  BRA `(.L_x_434) ;  /* 0xffffff8800bc7947 */ /* 0x000fec000383ffff */
.L_x_146:
[----:B------:R-:W-:Y:S01]  /*ad10*/  BSSY B1, `(.L_x_435) ;  /* 0x0000006000017945 */ /* 0x000fe20003800000 */
[----:B------:R-:W-:Y:S01]  /*ad20*/  MOV R9, R35 ;  /* 0x0000002300097202 */ /* 0x000fe20000000f00 */
[----:B------:R-:W-:-:S07]  /*ad30*/  IMAD.MOV.U32 R0, RZ, RZ, -0x1 ;  /* 0xffffffffff007424 */ /* 0x000fce00078e00ff */
[----:B------:R-:W-:Y:S05]  /*ad40*/  WARPSYNC.COLLECTIVE R0, `(.L_x_436) ;  /* 0x0000000000087348 */ /* 0x000fea0003c00000 */
[----:B------:R0:W1:Y:S02]  /*ad50*/  SHFL.DOWN P1, R2, R9, R4, R7 ;  /* 0x0800000409027389 */ /* 0x0000640000020007 */
[----:B01----:R-:W-:Y:S05]  /*ad60*/  ENDCOLLECTIVE ;  /* 0x000000000000791b */ /* 0x003fea0003800000 */
.L_x_436:
[----:B------:R-:W-:Y:S05]  /*ad70*/  BSYNC B1 ;  /* 0x0000000000017941 */ /* 0x000fea0003800000 */
.L_x_435:
[----:B------:R-:W-:Y:S01]  /*ad80*/  MOV R9, R34 ;  /* 0x0000002200097202 */ /* 0x000fe20000000f00 */
[----:B------:R-:W-:Y:S02]  /*ad90*/  IMAD.MOV.U32 R0, RZ, RZ, -0x1 ;  /* 0xffffffffff007424 */ /* 0x000fe400078e00ff */
[----:B------:R-:W-:-:S07]  /*ada0*/  IMAD.MOV.U32 R6, RZ, RZ, R2 ;  /* 0x000000ffff067224 */ /* 0x000fce00078e0002 */
[----:B------:R-:W-:Y:S05]  /*adb0*/  WARPSYNC.COLLECTIVE R0, `(.L_x_437) ;  /* 0x0000000000087348 */ /* 0x000fea0003c00000 */
[----:B------:R0:W1:Y:S02]  /*adc0*/  SHFL.DOWN P1, R2, R9, R4, R7 ;  /* 0x0800000409027389 */ /* 0x0000640000020007 */
[----:B01----:R-:W-:Y:S05]  /*add0*/  ENDCOLLECTIVE ;  /* 0x000000000000791b */ /* 0x003fea0003800000 */
.L_x_437:
[----:B------:R-:W-:Y:S01]  /*ade0*/  IMAD.MOV.U32 R8, RZ, RZ, R2 ;  /* 0x000000ffff087224 */ /* 0x000fe200078e0002 */
[----:B------:R-:W-:Y:S06]  /*adf0*/  BRA `(.L_x_438) ;  /* 0xffffff8800a47947 */ /* 0x000fec000383ffff */
.L_x_147:
[----:B------:R-:W-:Y:S01]  /*ae00*/  BSSY B1, `(.L_x_439) ;  /* 0x0000006000017945 */ /* 0x000fe20003800000 */
[----:B------:R-:W-:Y:S01]  /*ae10*/  MOV R9, R35 ;  /* 0x0000002300097202 */ /* 0x000fe20000000f00 */
[----:B------:R-:W-:-:S07]  /*ae20*/  IMAD.MOV.U32 R0, RZ, RZ, -0x1 ;  /* 0xffffffffff007424 */ /* 0x000fce00078e00ff */
[----:B------:R-:W-:Y:S05]  /*ae30*/  WARPSYNC.COLLECTIVE R0, `(.L_x_440) ;  /* 0x0000000000087348 */ /* 0x000fea0003c00000 */
[----:B------:R0:W1:Y:S02]  /*ae40*/  SHFL.DOWN P1, R2, R9, R4, R7 ;  /* 0x0800000409027389 */ /* 0x0000640000020007 */
[----:B01----:R-:W-:Y:S05]  /*ae50*/  ENDCOLLECTIVE ;  /* 0x000000000000791b */ /* 0x003fea0003800000 */
.L_x_440:
[----:B------:R-:W-:Y:S05]  /*ae60*/  BSYNC B1 ;  /* 0x0000000000017941 */ /* 0x000fea0003800000 */
.L_x_439:
[----:B------:R-:W-:Y:S01]  /*ae70*/  MOV R9, R34 ;  /* 0x0000002200097202 */ /* 0x000fe20000000f00 */
[----:B------:R-:W-:Y:S02]  /*ae80*/  IMAD.MOV.U32 R0, RZ, RZ, -0x1 ;  /* 0xffffffffff007424 */ /* 0x000fe400078e00ff */
[----:B------:R-:W-:-:S07]  /*ae90*/  IMAD.MOV.U32 R6, RZ, RZ, R2 ;  /* 0x000000ffff067224 */ /* 0x000fce00078e0002 */
[----:B------:R-:W-:Y:S05]  /*aea0*/  WARPSYNC.COLLECTIVE R0, `(.L_x_441) ;  /* 0x0000000000087348 */ /* 0x000fea0003c00000 */
[----:B------:R0:W1:Y:S02]  /*aeb0*/  SHFL.DOWN P1, R2, R9, R4, R7 ;  /* 0x0800000409027389 */ /* 0x0000640000020007 */
[----:B01----:R-:W-:Y:S05]  /*aec0*/  ENDCOLLECTIVE ;  /* 0x000000000000791b */ /* 0x003fea0003800000 */
.L_x_441:
[----:B------:R-:W-:Y:S01]  /*aed0*/  IMAD.MOV.U32 R8, RZ, RZ, R2 ;  /* 0x000000ffff087224 */ /* 0x000fe200078e0002 */
[----:B------:R-:W-:Y:S06]  /*aee0*/  BRA `(.L_x_442) ;  /* 0xffffff88008c7947 */ /* 0x000fec000383ffff */
.L_x_148:
[----:B------:R-:W-:Y:S01]  /*aef0*/  BSSY B1, `(.L_x_443) ;  /* 0x0000006000017945 */ /* 0x000fe20003800000 */
[----:B------:R-:W-:Y:S01]  /*af00*/  MOV R9, R35 ;  /* 0x0000002300097202 */ /* 0x000fe20000000f00 */
[----:B------:R-:W-:-:S07]  /*af10*/  IMAD.MOV.U32 R0, RZ, RZ, -0x1 ;  /* 0xffffffffff007424 */ /* 0x000fce00078e00ff */
[----:B------:R-:W-:Y:S05]  /*af20*/  WARPSYNC.COLLECTIVE R0, `(.L_x_444) ;  /* 0x0000000000087348 */ /* 0x000fea0003c00000 */
[----:B------:R0:W1:Y:S02]  /*af30*/  SHFL.DOWN P1, R2, R9, R4, R7 ;  /* 0x0800000409027389 */ /* 0x0000640000020007 */
[----:B01----:R-:W-:Y:S05]  /*af40*/  ENDCOLLECTIVE ;  /* 0x000000000000791b */ /* 0x003fea0003800000 */
.L_x_444:
[----:B------:R-:W-:Y:S05]  /*af50*/  BSYNC B1 ;  /* 0x0000000000017941 */ /* 0x000fea0003800000 */
.L_x_443:
[----:B------:R-:W-:Y:S01]  /*af60*/  MOV R9, R34 ;  /* 0x0000002200097202 */ /* 0x000fe20000000f00 */
[----:B------:R-:W-:Y:S02]  /*af70*/  IMAD.MOV.U32 R0, RZ, RZ, -0x1 ;  /* 0xffffffffff007424 */ /* 0x000fe400078e00ff */
[----:B------:R-:W-:-:S07]  /*af80*/  IMAD.MOV.U32 R6, RZ, RZ, R2 ;  /* 0x000000ffff067224 */ /* 0x000fce00078e0002 */
[----:B------:R-:W-:Y:S05]  /*af90*/  WARPSYNC.COLLECTIVE R0, `(.L_x_445) ;  /* 0x0000000000087348 */ /* 0x000fea0003c00000 */
[----:B------:R0:W1:Y:S02]  /*afa0*/  SHFL.DOWN P1, R2, R9, R4, R7 ;  /* 0x0800000409027389 */ /* 0x0000640000020007 */
[----:B01----:R-:W-:Y:S05]  /*afb0*/  ENDCOLLECTIVE ;  /* 0x000000000000791b */ /* 0x003fea0003800000 */
.L_x_445:
[----:B------:R-:W-:Y:S01]  /*afc0*/  IMAD.MOV.U32 R8, RZ, RZ, R2 ;  /* 0x000000ffff087224 */ /* 0x000fe200078e0002 */
[----:B------:R-:W-:Y:S06]  /*afd0*/  BRA `(.L_x_446) ;  /* 0xffffff8800747947 */ /* 0x000fec000383ffff */
.L_x_149:
[----:B------:R-:W-:Y:S01]  /*afe0*/  BSSY B1, `(.L_x_447) ;  /* 0x0000006000017945 */ /* 0x000fe20003800000 */
[----:B------:R-:W-:Y:S01]  /*aff0*/  MOV R9, R35 ;  /* 0x0000002300097202 */ /* 0x000fe20000000f00 */
[----:B------:R-:W-:-:S07]  /*b000*/  IMAD.MOV.U32 R0, RZ, RZ, -0x1 ;  /* 0xffffffffff007424 */ /* 0x000fce00078e00ff */
[----:B------:R-:W-:Y:S05]  /*b010*/  WARPSYNC.COLLECTIVE R0, `(.L_x_448) ;  /* 0x0000000000087348 */ /* 0x000fea0003c00000 */
[----:B------:R0:W1:Y:S02]  /*b020*/  SHFL.DOWN P1, R2, R9, R4, R7 ;  /* 0x0800000409027389 */ /* 0x0000640000020007 */
[----:B01----:R-:W-:Y:S05]  /*b030*/  ENDCOLLECTIVE ;  /* 0x000000000000791b */ /* 0x003fea0003800000 */
.L_x_448:
[----:B------:R-:W-:Y:S05]  /*b040*/  BSYNC B1 ;  /* 0x0000000000017941 */ /* 0x000fea0003800000 */
.L_x_447:
[----:B------:R-:W-:Y:S01]  /*b050*/  MOV R9, R34 ;  /* 0x0000002200097202 */ /* 0x000fe20000000f00 */
[----:B------:R-:W-:Y:S02]  /*b060*/  IMAD.MOV.U32 R0, RZ, RZ, -0x1 ;  /* 0xffffffffff007424 */ /* 0x000fe400078e00ff */
[----:B------:R-:W-:-:S07]  /*b070*/  IMAD.MOV.U32 R6, RZ, RZ, R2 ;  /* 0x000000ffff067224 */ /* 0x000fce00078e0002 */
[----:B------:R-:W-:Y:S05]  /*b080*/  WARPSYNC.COLLECTIVE R0, `(.L_x_449) ;  /* 0x0000000000087348 */ /* 0x000fea0003c00000 */
[----:B------:R0:W1:Y:S02]  /*b090*/  SHFL.DOWN P1, R2, R9, R4, R7 ;  /* 0x0800000409027389 */ /* 0x0000640000020007 */
[----:B01----:R-:W-:Y:S05]  /*b0a0*/  ENDCOLLECTIVE ;  /* 0x000000000000791b */ /* 0x003fea0003800000 */
.L_x_449:
[----:B------:R-:W-:Y:S01]  /*b0b0*/  IMAD.MOV.U32 R8, RZ, RZ, R2 ;  /* 0x000000ffff087224 */ /* 0x000fe200078e0002 */
[----:B------:R-:W-:Y:S06]  /*b0c0*/  BRA `(.L_x_450) ;  /* 0xffffff88005c7947 */ /* 0x000fec000383ffff */
.L_x_150:
[----:B------:R-:W-:Y:S01]  /*b0d0*/  BSSY B1, `(.L_x_451) ;  /* 0x0000006000017945 */ /* 0x000fe20003800000 */
[----:B------:R-:W-:Y:S01]  /*b0e0*/  MOV R9, R35 ;  /* 0x0000002300097202 */ /* 0x000fe20000000f00 */
[----:B------:R-:W-:-:S07]  /*b0f0*/  IMAD.MOV.U32 R0, RZ, RZ, -0x1 ;  /* 0xffffffffff007424 */ /* 0x000fce00078e00ff */
[----:B------:R-:W-:Y:S05]  /*b100*/  WARPSYNC.COLLECTIVE R0, `(.L_x_452) ;  /* 0x0000000000087348 */ /* 0x000fea0003c00000 */
[----:B------:R0:W1:Y:S02]  /*b110*/  SHFL.DOWN P1, R2, R9, R4, R7 ;  /* 0x0800000409027389 */ /* 0x0000640000020007 */
[----:B01----:R-:W-:Y:S05]  /*b120*/  ENDCOLLECTIVE ;  /* 0x000000000000791b */ /* 0x003fea0003800000 */
.L_x_452:
[----:B------:R-:W-:Y:S05]  /*b130*/  BSYNC B1 ;  /* 0x0000000000017941 */ /* 0x000fea0003800000 */
.L_x_451:
[----:B------:R-:W-:Y:S01]  /*b140*/  MOV R9, R34 ;  /* 0x0000002200097202 */ /* 0x000fe20000000f00 */
[----:B------:R-:W-:Y:S02]  /*b150*/  IMAD.MOV.U32 R0, RZ, RZ, -0x1 ;  /* 0xffffffffff007424 */ /* 0x000fe400078e00ff */
[----:B------:R-:W-:-:S07]  /*b160*/  IMAD.MOV.U32 R6, RZ, RZ, R2 ;  /* 0x000000ffff067224 */ /* 0x000fce00078e0002 */
[----:B------:R-:W-:Y:S05]  /*b170*/  WARPSYNC.COLLECTIVE R0, `(.L_x_453) ;  /* 0x0000000000087348 */ /* 0x000fea0003c00000 */
[----:B------:R0:W1:Y:S02]  /*b180*/  SHFL.DOWN P1, R2, R9, R4, R7 ;  /* 0x0800000409027389 */ /* 0x0000640000020007 */
[----:B01----:R-:W-:Y:S05]  /*b190*/  ENDCOLLECTIVE ;  /* 0x000000000000791b */ /* 0x003fea0003800000 */
.L_x_453:
[----:B------:R-:W-:Y:S01]  /*b1a0*/  IMAD.MOV.U32 R8, RZ, RZ, R2 ;  /* 0x000000ffff087224 */ /* 0x000fe200078e0002 */
[----:B------:R-:W-:Y:S06]  /*b1b0*/  BRA `(.L_x_454) ;  /* 0xffffff8800447947 */ /* 0x000fec000383ffff */
.L_x_151:
[----:B------:R-:W-:Y:S01]  /*b1c0*/  BSSY B1, `(.L_x_455) ;  /* 0x0000006000017945 */ /* 0x000fe20003800000 */
[----:B------:R-:W-:Y:S01]  /*b1d0*/  MOV R9, R35 ;  /* 0x0000002300097202 */ /* 0x000fe20000000f00 */
[----:B------:R-:W-:-:S07]  /*b1e0*/  IMAD.MOV.U32 R0, RZ, RZ, -0x1 ;  /* 0xffffffffff007424 */ /* 0x000fce00078e00ff */
[----:B------:R-:W-:Y:S05]  /*b1f0*/  WARPSYNC.COLLECTIVE R0, `(.L_x_456) ;  /* 0x0000000000087348 */ /* 0x000fea0003c00000 */
[----:B------:R0:W1:Y:S02]  /*b200*/  SHFL.DOWN P1, R2, R9, R4, R7 ;  /* 0x0800000409027389 */ /* 0x0000640000020007 */
[----:B01----:R-:W-:Y:S05]  /*b210*/  ENDCOLLECTIVE ;  /* 0x000000000000791b */ /* 0x003fea0003800000 */
.L_x_456:
[----:B------:R-:W-:Y:S05]  /*b220*/  BSYNC B1 ;  /* 0x0000000000017941 */ /* 0x000fea0003800000 */
.L_x_455:
[----:B------:R-:W-:Y:S01]  /*b230*/  MOV R9, R34 ;  /* 0x0000002200097202 */ /* 0x000fe20000000f00 */
[----:B------:R-:W-:Y:S02]  /*b240*/  IMAD.MOV.U32 R0, RZ, RZ, -0x1 ;  /* 0xffffffffff007424 */ /* 0x000fe400078e00ff */
[----:B------:R-:W-:-:S07]  /*b250*/  IMAD.MOV.U32 R6, RZ, RZ, R2 ;  /* 0x000000ffff067224 */ /* 0x000fce00078e0002 */
[----:B------:R-:W-:Y:S05]  /*b260*/  WARPSYNC.COLLECTIVE R0, `(.L_x_457) ;  /* 0x0000000000087348 */ /* 0x000fea0003c00000 */
[----:B------:R0:W1:Y:S02]  /*b270*/  SHFL.DOWN P1, R2, R9, R4, R7 ;  /* 0x0800000409027389 */ /* 0x0000640000020007 */
[----:B01----:R-:W-:Y:S05]  /*b280*/  ENDCOLLECTIVE ;  /* 0x000000000000791b */ /* 0x003fea0003800000 */
.L_x_457:
[----:B------:R-:W-:Y:S01]  /*b290*/  IMAD.MOV.U32 R8, RZ, RZ, R2 ;  /* 0x000000ffff087224 */ /* 0x000fe200078e0002 */
[----:B------:R-:W-:Y:S06]  /*b2a0*/  BRA `(.L_x_458) ;  /* 0xffffff88002c7947 */ /* 0x000fec000383ffff */
.L_x_152:
[----:B------:R-:W-:Y:S01]  /*b2b0*/  BSSY B1, `(.L_x_459) ;  /* 0x0000006000017945 */ /* 0x000fe20003800000 */
[----:B------:R-:W-:Y:S01]  /*b2c0*/  MOV R9, R35 ;  /* 0x0000002300097202 */ /* 0x000fe20000000f00 */
[----:B------:R-:W-:-:S07]  /*b2d0*/  IMAD.MOV.U32 R0, RZ, RZ, -0x1 ;  /* 0xffffffffff007424 */ /* 0x000fce00078e00ff */
[----:B------:R-:W-:Y:S05]  /*b2e0*/  WARPSYNC.COLLECTIVE R0, `(.L_x_460) ;  /* 0x0000000000087348 */ /* 0x000fea0003c00000 */
[----:B------:R0:W1:Y:S02]  /*b2f0*/  SHFL.DOWN P1, R2, R9, R4, R7 ;  /* 0x0800000409027389 */ /* 0x0000640000020007 */
[----:B01----:R-:W-:Y:S05]  /*b300*/  ENDCOLLECTIVE ;  /* 0x000000000000791b */ /* 0x003fea0003800000 */
.L_x_460:
[----:B------:R-:W-:Y:S05]  /*b310*/  BSYNC B1 ;  /* 0x0000000000017941 */ /* 0x000fea0003800000 */
.L_x_459:
[----:B------:R-:W-:Y:S01]  /*b320*/  MOV R9, R34 ;  /* 0x0000002200097202 */ /* 0x000fe20000000f00 */
[----:B------:R-:W-:Y:S02]  /*b330*/  IMAD.MOV.U32 R0, RZ, RZ, -0x1 ;  /* 0xffffffffff007424 */ /* 0x000fe400078e00ff */
[----:B------:R-:W-:-:S07]  /*b340*/  IMAD.MOV.U32 R6, RZ, RZ, R2 ;  /* 0x000000ffff067224 */ /* 0x000fce00078e0002 */
[----:B------:R-:W-:Y:S05]  /*b350*/  WARPSYNC.COLLECTIVE R0, `(.L_x_461) ;  /* 0x0000000000087348 */ /* 0x000fea0003c00000 */
[----:B------:R0:W1:Y:S02]  /*b360*/  SHFL.DOWN P1, R2, R9, R4, R7 ;  /* 0x0800000409027389 */ /* 0x0000640000020007 */
[----:B01----:R-:W-:Y:S05]  /*b370*/  ENDCOLLECTIVE ;  /* 0x000000000000791b */ /* 0x003fea0003800000 */
.L_x_461:
[----:B------:R-:W-:Y:S01]  /*b380*/  IMAD.MOV.U32 R8, RZ, RZ, R2 ;  /* 0x000000ffff087224 */ /* 0x000fe200078e0002 */
[----:B------:R-:W-:Y:S06]  /*b390*/  BRA `(.L_x_462) ;  /* 0xffffff8800147947 */ /* 0x000fec000383ffff */
.L_x_153:
[----:B------:R-:W-:Y:S01]  /*b3a0*/  BSSY B1, `(.L_x_463) ;  /* 0x0000006000017945 */ /* 0x000fe20003800000 */
[----:B------:R-:W-:Y:S01]  /*b3b0*/  MOV R9, R35 ;  /* 0x0000002300097202 */ /* 0x000fe20000000f00 */
[----:B------:R-:W-:-:S07]  /*b3c0*/  IMAD.MOV.U32 R0, RZ, RZ, -0x1 ;  /* 0xffffffffff007424 */ /* 0x000fce00078e00ff */
[----:B------:R-:W-:Y:S05]  /*b3d0*/  WARPSYNC.COLLECTIVE R0, `(.L_x_464) ;  /* 0x0000000000087348 */ /* 0x000fea0003c00000 */
[----:B------:R0:W1:Y:S02]  /*b3e0*/  SHFL.DOWN P1, R2, R9, R4, R7 ;  /* 0x0800000409027389 */ /* 0x0000640000020007 */
[----:B01----:R-:W-:Y:S05]  /*b3f0*/  ENDCOLLECTIVE ;  /* 0x000000000000791b */ /* 0x003fea0003800000 */
.L_x_464:
[----:B------:R-:W-:Y:S05]  /*b400*/  BSYNC B1 ;  /* 0x0000000000017941 */ /* 0x000fea0003800000 */
.L_x_463:
[----:B------:R-:W-:Y:S01]  /*b410*/  MOV R9, R34 ;  /* 0x0000002200097202 */ /* 0x000fe20000000f00 */
[----:B------:R-:W-:Y:S02]  /*b420*/  IMAD.MOV.U32 R0, RZ, RZ, -0x1 ;  /* 0xffffffffff007424 */ /* 0x000fe400078e00ff */
[----:B------:R-:W-:-:S07]  /*b430*/  IMAD.MOV.U32 R6, RZ, RZ, R2 ;  /* 0x000000ffff067224 */ /* 0x000fce00078e0002 */
[----:B------:R-:W-:Y:S05]  /*b440*/  WARPSYNC.COLLECTIVE R0, `(.L_x_465) ;  /* 0x0000000000087348 */ /* 0x000fea0003c00000 */
[----:B------:R0:W1:Y:S02]  /*b450*/  SHFL.DOWN P1, R2, R9, R4, R7 ;  /* 0x0800000409027389 */ /* 0x0000640000020007 */
[----:B01----:R-:W-:Y:S05]  /*b460*/  ENDCOLLECTIVE ;  /* 0x000000000000791b */ /* 0x003fea0003800000 */
.L_x_465:
[----:B------:R-:W-:Y:S01]  /*b470*/  IMAD.MOV.U32 R8, RZ, RZ, R2 ;  /* 0x000000ffff087224 */ /* 0x000fe200078e0002 */
[----:B------:R-:W-:Y:S06]  /*b480*/  BRA `(.L_x_466) ;  /* 0xffffff8400fc7947 */ /* 0x000fec000383ffff */
.L_x_154:
[----:B------:R-:W-:Y:S01]  /*b490*/  BSSY B1, `(.L_x_467) ;  /* 0x0000006000017945 */ /* 0x000fe20003800000 */
[----:B------:R-:W-:Y:S01]  /*b4a0*/  MOV R9, R35 ;  /* 0x0000002300097202 */ /* 0x000fe20000000f00 */
[----:B------:R-:W-:-:S07]  /*b4b0*/  IMAD.MOV.U32 R0, RZ, RZ, -0x1 ;  /* 0xffffffffff007424 */ /* 0x000fce00078e00ff */
[----:B------:R-:W-:Y:S05]  /*b4c0*/  WARPSYNC.COLLECTIVE R0, `(.L_x_468) ;  /* 0x0000000000087348 */ /* 0x000fea0003c00000 */
[----:B------:R0:W1:Y:S02]  /*b4d0*/  SHFL.DOWN P1, R2, R9, R4, R7 ;  /* 0x0800000409027389 */ /* 0x0000640000020007 */
[----:B01----:R-:W-:Y:S05]  /*b4e0*/  ENDCOLLECTIVE ;  /* 0x000000000000791b */ /* 0x003fea0003800000 */
.L_x_468:
[----:B------:R-:W-:Y:S05]  /*b4f0*/  BSYNC B1 ;  /* 0x0000000000017941 */ /* 0x000fea0003800000 */
.L_x_467:
[----:B------:R-:W-:Y:S01]  /*b500*/  MOV R9, R34 ;  /* 0x0000002200097202 */ /* 0x000fe20000000f00 */
[----:B------:R-:W-:Y:S02]  /*b510*/  IMAD.MOV.U32 R0, RZ, RZ, -0x1 ;  /* 0xffffffffff007424 */ /* 0x000fe400078e00ff */
[----:B------:R-:W-:-:S07]  /*b520*/  IMAD.MOV.U32 R6, RZ, RZ, R2 ;  /* 0x000000ffff067224 */ /* 0x000fce00078e0002 */
[----:B------:R-:W-:Y:S05]  /*b530*/  WARPSYNC.COLLECTIVE R0, `(.L_x_469) ;  /* 0x0000000000087348 */ /* 0x000fea0003c00000 */
[----:B------:R0:W1:Y:S02]  /*b540*/  SHFL.DOWN P1, R2, R9, R4, R7 ;  /* 0x0800000409027389 */ /* 0x0000640000020007 */
[----:B01----:R-:W-:Y:S05]  /*b550*/  ENDCOLLECTIVE ;  /* 0x000000000000791b */ /* 0x003fea0003800000 */
.L_x_469:
[----:B------:R-:W-:Y:S01]  /*b560*/  IMAD.MOV.U32 R8, RZ, RZ, R2 ;  /* 0x000000ffff087224 */ /* 0x000fe200078e0002 */
[----:B------:R-:W-:Y:S06]  /*b570*/  BRA `(.L_x_470) ;  /* 0xffffff8400e47947 */ /* 0x000fec000383ffff */
.L_x_155:
[----:B------:R-:W-:Y:S01]  /*b580*/  BSSY B1, `(.L_x_471) ;  /* 0x0000006000017945 */ /* 0x000fe20003800000 */
[----:B------:R-:W-:Y:S01]  /*b590*/  MOV R9, R35 ;  /* 0x0000002300097202 */ /* 0x000fe20000000f00 */
[----:B------:R-:W-:-:S07]  /*b5a0*/  IMAD.MOV.U32 R0, RZ, RZ, -0x1 ;  /* 0xffffffffff007424 */ /* 0x000fce00078e00ff */
[----:B------:R-:W-:Y:S05]  /*b5b0*/  WARPSYNC.COLLECTIVE R0, `(.L_x_472) ;  /* 0x0000000000087348 */ /* 0x000fea0003c00000 */
[----:B------:R0:W1:Y:S02]  /*b5c0*/  SHFL.DOWN P1, R2, R9, R4, R7 ;  /* 0x0800000409027389 */ /* 0x0000640000020007 */
[----:B01----:R-:W-:Y:S05]  /*b5d0*/  ENDCOLLECTIVE ;  /* 0x000000000000791b */ /* 0x003fea0003800000 */
.L_x_472:
[----:B------:R-:W-:Y:S05]  /*b5e0*/  BSYNC B1 ;  /* 0x0000000000017941 */ /* 0x000fea0003800000 */
.L_x_471:
[----:B------:R-:W-:Y:S01]  /*b5f0*/  MOV R9, R34 ;  /* 0x0000002200097202 */ /* 0x000fe20000000f00 */
[----:B------:R-:W-:Y:S02]  /*b600*/  IMAD.MOV.U32 R0, RZ, RZ, -0x1 ;  /* 0xffffffffff007424 */ /* 0x000fe400078e00ff */
[----:B------:R-:W-:-:S07]  /*b610*/  IMAD.MOV.U32 R6, RZ, RZ, R2 ;  /* 0x000000ffff067224 */ /* 0x000fce00078e0002 */
[----:B------:R-:W-:Y:S05]  /*b620*/  WARPSYNC.COLLECTIVE R0, `(.L_x_473) ;  /* 0x0000000000087348 */ /* 0x000fea0003c00000 */
[----:B------:R0:W1:Y:S02]  /*b630*/  SHFL.DOWN P1, R2, R9, R4, R7 ;  /* 0x0800000409027389 */ /* 0x0000640000020007 */
[----:B01----:R-:W-:Y:S05]  /*b640*/  ENDCOLLECTIVE ;  /* 0x000000000000791b */ /* 0x003fea0003800000 */
.L_x_473:
[----:B------:R-:W-:Y:S01]  /*b650*/  IMAD.MOV.U32 R8, RZ, RZ, R2 ;  /* 0x000000ffff087224 */ /* 0x000fe200078e0002 */
[----:B------:R-:W-:Y:S06]  /*b660*/  BRA `(.L_x_474) ;  /* 0xffffff8400cc7947 */ /* 0x000fec000383ffff */
.L_x_156:
[----:B------:R-:W-:Y:S01]  /*b670*/  BSSY B1, `(.L_x_475) ;  /* 0x0000006000017945 */ /* 0x000fe20003800000 */
[----:B------:R-:W-:Y:S01]  /*b680*/  MOV R9, R35 ;  /* 0x0000002300097202 */ /* 0x000fe20000000f00 */
[----:B------:R-:W-:-:S07]  /*b690*/  IMAD.MOV.U32 R0, RZ, RZ, -0x1 ;  /* 0xffffffffff007424 */ /* 0x000fce00078e00ff */
[----:B------:R-:W-:Y:S05]  /*b6a0*/  WARPSYNC.COLLECTIVE R0, `(.L_x_476) ;  /* 0x0000000000087348 */ /* 0x000fea0003c00000 */
[----:B------:R0:W1:Y:S02]  /*b6b0*/  SHFL.DOWN P1, R2, R9, R4, R7 ;  /* 0x0800000409027389 */ /* 0x0000640000020007 */
[----:B01----:R-:W-:Y:S05]  /*b6c0*/  ENDCOLLECTIVE ;  /* 0x000000000000791b */ /* 0x003fea0003800000 */
.L_x_476:
[----:B------:R-:W-:Y:S05]  /*b6d0*/  BSYNC B1 ;  /* 0x0000000000017941 */ /* 0x000fea0003800000 */
.L_x_475:
[----:B------:R-:W-:Y:S01]  /*b6e0*/  MOV R9, R34 ;  /* 0x0000002200097202 */ /* 0x000fe20000000f00 */
[----:B------:R-:W-:Y:S02]  /*b6f0*/  IMAD.MOV.U32 R0, RZ, RZ, -0x1 ;  /* 0xffffffffff007424 */ /* 0x000fe400078e00ff */
[----:B------:R-:W-:-:S07]  /*b700*/  IMAD.MOV.U32 R6, RZ, RZ, R2 ;  /* 0x000000ffff067224 */ /* 0x000fce00078e0002 */
[----:B------:R-:W-:Y:S05]  /*b710*/  WARPSYNC.COLLECTIVE R0, `(.L_x_477) ;  /* 0x0000000000087348 */ /* 0x000fea0003c00000 */
[----:B------:R0:W1:Y:S02]  /*b720*/  SHFL.DOWN P1, R2, R9, R4, R7 ;  /* 0x0800000409027389 */ /* 0x0000640000020007 */
[----:B01----:R-:W-:Y:S05]  /*b730*/  ENDCOLLECTIVE ;  /* 0x000000000000791b */ /* 0x003fea0003800000 */
.L_x_477:
[----:B------:R-:W-:Y:S01]  /*b740*/  IMAD.MOV.U32 R8, RZ, RZ, R2 ;  /* 0x000000ffff087224 */ /* 0x000fe200078e0002 */
[----:B------:R-:W-:Y:S06]  /*b750*/  BRA `(.L_x_478) ;  /* 0xffffff8400b47947 */ /* 0x000fec000383ffff */
.L_x_157:
[----:B------:R-:W-:Y:S01]  /*b760*/  BSSY B1, `(.L_x_479) ;  /* 0x0000006000017945 */ /* 0x000fe20003800000 */
[----:B------:R-:W-:Y:S01]  /*b770*/  MOV R9, R35 ;  /* 0x0000002300097202 */ /* 0x000fe20000000f00 */
[----:B------:R-:W-:-:S07]  /*b780*/  IMAD.MOV.U32 R0, RZ, RZ, -0x1 ;  /* 0xffffffffff007424 */ /* 0x000fce00078e00ff */
[----:B------:R-:W-:Y:S05]  /*b790*/  WARPSYNC.COLLECTIVE R0, `(.L_x_480) ;  /* 0x0000000000087348 */ /* 0x000fea0003c00000 */
[----:B------:R0:W1:Y:S02]  /*b7a0*/  SHFL.DOWN P1, R2, R9, R4, R7 ;  /* 0x0800000409027389 */ /* 0x0000640000020007 */
[----:B01----:R-:W-:Y:S05]  /*b7b0*/  ENDCOLLECTIVE ;  /* 0x000000000000791b */ /* 0x003fea0003800000 */
.L_x_480:
[----:B------:R-:W-:Y:S05]  /*b7c0*/  BSYNC B1 ;  /* 0x0000000000017941 */ /* 0x000fea0003800000 */
.L_x_479:
[----:B------:R-:W-:Y:S01]  /*b7d0*/  MOV R9, R34 ;  /* 0x0000002200097202 */ /* 0x000fe20000000f00 */
[----:B------:R-:W-:Y:S02]  /*b7e0*/  IMAD.MOV.U32 R0, RZ, RZ, -0x1 ;  /* 0xffffffffff007424 */ /* 0x000fe400078e00ff */
[----:B------:R-:W-:-:S07]  /*b7f0*/  IMAD.MOV.U32 R6, RZ, RZ, R2 ;  /* 0x000000ffff067224 */ /* 0x000fce00078e0002 */
[----:B------:R-:W-:Y:S05]  /*b800*/  WARPSYNC.COLLECTIVE R0, `(.L_x_481) ;  /* 0x0000000000087348 */ /* 0x000fea0003c00000 */
[----:B------:R0:W1:Y:S02]  /*b810*/  SHFL.DOWN P1, R2, R9, R4, R7 ;  /* 0x0800000409027389 */ /* 0x0000640000020007 */
[----:B01----:R-:W-:Y:S05]  /*b820*/  ENDCOLLECTIVE ;  /* 0x000000000000791b */ /* 0x003fea0003800000 */
.L_x_481:
[----:B------:R-:W-:Y:S01]  /*b830*/  IMAD.MOV.U32 R8, RZ, RZ, R2 ;  /* 0x000000ffff087224 */ /* 0x000fe200078e0002 */
[----:B------:R-:W-:Y:S06]  /*b840*/  BRA `(.L_x_482) ;  /* 0xffffff84009c7947 */ /* 0x000fec000383ffff */
.L_x_158:
[----:B------:R-:W-:Y:S01]  /*b850*/  BSSY B1, `(.L_x_483) ;  /* 0x0000006000017945 */ /* 0x000fe20003800000 */
[----:B------:R-:W-:Y:S01]  /*b860*/  MOV R9, R35 ;  /* 0x0000002300097202 */ /* 0x000fe20000000f00 */
[----:B------:R-:W-:-:S07]  /*b870*/  IMAD.MOV.U32 R0, RZ, RZ, -0x1 ;  /* 0xffffffffff007424 */ /* 0x000fce00078e00ff */
[----:B------:R-:W-:Y:S05]  /*b880*/  WARPSYNC.COLLECTIVE R0, `(.L_x_484) ;  /* 0x0000000000087348 */ /* 0x000fea0003c00000 */
[----:B------:R0:W1:Y:S02]  /*b890*/  SHFL.DOWN P1, R2, R9, R4, R7 ;  /* 0x0800000409027389 */ /* 0x0000640000020007 */
[----:B01----:R-:W-:Y:S05]  /*b8a0*/  ENDCOLLECTIVE ;  /* 0x000000000000791b */ /* 0x003fea0003800000 */
.L_x_484:
[----:B------:R-:W-:Y:S05]  /*b8b0*/  BSYNC B1 ;  /* 0x0000000000017941 */ /* 0x000fea0003800000 */
.L_x_483:
[----:B------:R-:W-:Y:S01]  /*b8c0*/  MOV R9, R34 ;  /* 0x0000002200097202 */ /* 0x000fe20000000f00 */
[----:B------:R-:W-:Y:S02]  /*b8d0*/  IMAD.MOV.U32 R0, RZ, RZ, -0x1 ;  /* 0xffffffffff007424 */ /* 0x000fe400078e00ff */
[----:B------:R-:W-:-:S07]  /*b8e0*/  IMAD.MOV.U32 R6, RZ, RZ, R2 ;  /* 0x000000ffff067224 */ /* 0x000fce00078e0002 */
[----:B------:R-:W-:Y:S05]  /*b8f0*/  WARPSYNC.COLLECTIVE R0, `(.L_x_485) ;  /* 0x0000000000087348 */ /* 0x000fea0003c00000 */
[----:B------:R0:W1:Y:S02]  /*b900*/  SHFL.DOWN P1, R2, R9, R4, R7 ;  /* 0x0800000409027389 */ /* 0x0000640000020007 */
[----:B01----:R-:W-:Y:S05]  /*b910*/  ENDCOLLECTIVE ;  /* 0x000000000000791b */ /* 0x003fea0003800000 */
.L_x_485:
[----:B------:R-:W-:Y:S01]  /*b920*/  IMAD.MOV.U32 R8, RZ, RZ, R2 ;  /* 0x000000ffff087224 */ /* 0x000fe200078e0002 */
[----:B------:R-:W-:Y:S06]  /*b930*/  BRA `(.L_x_486) ;  /* 0xffffff8400847947 */ /* 0x000fec000383ffff */
.L_x_159:
[----:B------:R-:W-:Y:S01]  /*b940*/  BSSY B1, `(.L_x_487) ;  /* 0x0000006000017945 */ /* 0x000fe20003800000 */
[----:B------:R-:W-:Y:S01]  /*b950*/  MOV R9, R35 ;  /* 0x0000002300097202 */ /* 0x000fe20000000f00 */
[----:B------:R-:W-:-:S07]  /*b960*/  IMAD.MOV.U32 R0, RZ, RZ, -0x1 ;  /* 0xffffffffff007424 */ /* 0x000fce00078e00ff */
[----:B------:R-:W-:Y:S05]  /*b970*/  WARPSYNC.COLLECTIVE R0, `(.L_x_488) ;  /* 0x0000000000087348 */ /* 0x000fea0003c00000 */
[----:B------:R0:W1:Y:S02]  /*b980*/  SHFL.DOWN P1, R2, R9, R4, R7 ;  /* 0x0800000409027389 */ /* 0x0000640000020007 */
[----:B01----:R-:W-:Y:S05]  /*b990*/  ENDCOLLECTIVE ;  /* 0x000000000000791b */ /* 0x003fea0003800000 */
.L_x_488:
[----:B------:R-:W-:Y:S05]  /*b9a0*/  BSYNC B1 ;  /* 0x0000000000017941 */ /* 0x000fea0003800000 */
.L_x_487:
[----:B------:R-:W-:Y:S01]  /*b9b0*/  MOV R9, R34 ;  /* 0x0000002200097202 */ /* 0x000fe20000000f00 */
[----:B------:R-:W-:Y:S02]  /*b9c0*/  IMAD.MOV.U32 R0, RZ, RZ, -0x1 ;  /* 0xffffffffff007424 */ /* 0x000fe400078e00ff */
[----:B------:R-:W-:-:S07]  /*b9d0*/  IMAD.MOV.U32 R6, RZ, RZ, R2 ;  /* 0x000000ffff067224 */ /* 0x000fce00078e0002 */
[----:B------:R-:W-:Y:S05]  /*b9e0*/  WARPSYNC.COLLECTIVE R0, `(.L_x_489) ;  /* 0x0000000000087348 */ /* 0x000fea0003c00000 */
[----:B------:R0:W1:Y:S02]  /*b9f0*/  SHFL.DOWN P1, R2, R9, R4, R7 ;  /* 0x0800000409027389 */ /* 0x0000640000020007 */
[----:B01----:R-:W-:Y:S05]  /*ba00*/  ENDCOLLECTIVE ;  /* 0x000000000000791b */ /* 0x003fea0003800000 */
.L_x_489:
[----:B------:R-:W-:Y:S01]  /*ba10*/  IMAD.MOV.U32 R8, RZ, RZ, R2 ;  /* 0x000000ffff087224 */ /* 0x000fe200078e0002 */
[----:B------:R-:W-:Y:S06]  /*ba20*/  BRA `(.L_x_490) ;  /* 0xffffff84006c7947 */ /* 0x000fec000383ffff */
.L_x_160:
[----:B------:R-:W-:Y:S01]  /*ba30*/  BSSY B1, `(.L_x_491) ;  /* 0x0000006000017945 */ /* 0x000fe20003800000 */
[----:B------:R-:W-:Y:S01]  /*ba40*/  MOV R9, R35 ;  /* 0x0000002300097202 */ /* 0x000fe20000000f00 */
[----:B------:R-:W-:-:S07]  /*ba50*/  IMAD.MOV.U32 R0, RZ, RZ, -0x1 ;  /* 0xffffffffff007424 */ /* 0x000fce00078e00ff */
[----:B------:R-:W-:Y:S05]  /*ba60*/  WARPSYNC.COLLECTIVE R0, `(.L_x_492) ;  /* 0x0000000000087348 */ /* 0x000fea0003c00000 */
[----:B------:R0:W1:Y:S02]  /*ba70*/  SHFL.DOWN P1, R2, R9, R4, R7 ;  /* 0x0800000409027389 */ /* 0x0000640000020007 */
[----:B01----:R-:W-:Y:S05]  /*ba80*/  ENDCOLLECTIVE ;  /* 0x000000000000791b */ /* 0x003fea0003800000 */
.L_x_492:
[----:B------:R-:W-:Y:S05]  /*ba90*/  BSYNC B1 ;  /* 0x0000000000017941 */ /* 0x000fea0003800000 */
.L_x_491:
[----:B------:R-:W-:Y:S01]  /*baa0*/  MOV R9, R34 ;  /* 0x0000002200097202 */ /* 0x000fe20000000f00 */
[----:B------:R-:W-:Y:S02]  /*bab0*/  IMAD.MOV.U32 R0, RZ, RZ, -0x1 ;  /* 0xffffffffff007424 */ /* 0x000fe400078e00ff */
[----:B------:R-:W-:-:S07]  /*bac0*/  IMAD.MOV.U32 R6, RZ, RZ, R2 ;  /* 0x000000ffff067224 */ /* 0x000fce00078e0002 */
[----:B------:R-:W-:Y:S05]  /*bad0*/  WARPSYNC.COLLECTIVE R0, `(.L_x_493) ;  /* 0x0000000000087348 */ /* 0x000fea0003c00000 */
[----:B------:R0:W1:Y:S02]  /*bae0*/  SHFL.DOWN P1, R2, R9, R4, R7 ;  /* 0x0800000409027389 */ /* 0x0000640000020007 */
[----:B01----:R-:W-:Y:S05]  /*baf0*/  ENDCOLLECTIVE ;  /* 0x000000000000791b */ /* 0x003fea0003800000 */
.L_x_493:
[----:B------:R-:W-:Y:S01]  /*bb00*/  IMAD.MOV.U32 R8, RZ, RZ, R2 ;  /* 0x000000ffff087224 */ /* 0x000fe200078e0002 */
[----:B------:R-:W-:Y:S06]  /*bb10*/  BRA `(.L_x_494) ;  /* 0xffffff8400547947 */ /* 0x000fec000383ffff */
.L_x_161:
[----:B------:R-:W-:Y:S01]  /*bb20*/  BSSY B1, `(.L_x_495) ;  /* 0x0000006000017945 */ /* 0x000fe20003800000 */
[----:B------:R-:W-:Y:S01]  /*bb30*/  MOV R9, R35 ;  /* 0x0000002300097202 */ /* 0x000fe20000000f00 */
[----:B------:R-:W-:-:S07]  /*bb40*/  IMAD.MOV.U32 R0, RZ, RZ, -0x1 ;  /* 0xffffffffff007424 */ /* 0x000fce00078e00ff */
[----:B------:R-:W-:Y:S05]  /*bb50*/  WARPSYNC.COLLECTIVE R0, `(.L_x_496) ;  /* 0x0000000000087348 */ /* 0x000fea0003c00000 */
[----:B------:R0:W1:Y:S02]  /*bb60*/  SHFL.DOWN P1, R2, R9, R4, R7 ;  /* 0x0800000409027389 */ /* 0x0000640000020007 */
[----:B01----:R-:W-:Y:S05]  /*bb70*/  ENDCOLLECTIVE ;  /* 0x000000000000791b */ /* 0x003fea0003800000 */
.L_x_496:
[----:B------:R-:W-:Y:S05]  /*bb80*/  BSYNC B1 ;  /* 0x0000000000017941 */ /* 0x000fea0003800000 */
.L_x_495:
[----:B------:R-:W-:Y:S01]  /*bb90*/  MOV R9, R34 ;  /* 0x0000002200097202 */ /* 0x000fe20000000f00 */
[----:B------:R-:W-:Y:S02]  /*bba0*/  IMAD.MOV.U32 R0, RZ, RZ, -0x1 ;  /* 0xffffffffff007424 */ /* 0x000fe400078e00ff */
[----:B------:R-:W-:-:S07]  /*bbb0*/  IMAD.MOV.U32 R6, RZ, RZ, R2 ;  /* 0x000000ffff067224 */ /* 0x000fce00078e0002 */
[----:B------:R-:W-:Y:S05]  /*bbc0*/  WARPSYNC.COLLECTIVE R0, `(.L_x_497) ;  /* 0x0000000000087348 */ /* 0x000fea0003c00000 */
[----:B------:R0:W1:Y:S02]  /*bbd0*/  SHFL.DOWN P1, R2, R9, R4, R7 ;  /* 0x0800000409027389 */ /* 0x0000640000020007 */
[----:B01----:R-:W-:Y:S05]  /*bbe0*/  ENDCOLLECTIVE ;  /* 0x000000000000791b */ /* 0x003fea0003800000 */
.L_x_497:
[----:B------:R-:W-:Y:S01]  /*bbf0*/  IMAD.MOV.U32 R8, RZ, RZ, R2 ;  /* 0x000000ffff087224 */ /* 0x000fe200078e0002 */
[----:B------:R-:W-:Y:S06]  /*bc00*/  BRA `(.L_x_498) ;  /* 0xffffff84003c7947 */ /* 0x000fec000383ffff */
.L_x_162:
[----:B------:R-:W-:Y:S01]  /*bc10*/  BSSY B1, `(.L_x_499) ;  /* 0x0000006000017945 */ /* 0x000fe20003800000 */
[----:B------:R-:W-:Y:S01]  /*bc20*/  MOV R9, R35 ;  /* 0x0000002300097202 */ /* 0x000fe20000000f00 */
[----:B------:R-:W-:-:S07]  /*bc30*/  IMAD.MOV.U32 R0, RZ, RZ, -0x1 ;  /* 0xffffffffff007424 */ /* 0x000fce00078e00ff */
[----:B------:R-:W-:Y:S05]  /*bc40*/  WARPSYNC.COLLECTIVE R0, `(.L_x_500) ;  /* 0x0000000000087348 */ /* 0x000fea0003c00000 */
[----:B------:R0:W1:Y:S02]  /*bc50*/  SHFL.DOWN P1, R2, R9, R4, R7 ;  /* 0x0800000409027389 */ /* 0x0000640000020007 */
[----:B01----:R-:W-:Y:S05]  /*bc60*/  ENDCOLLECTIVE ;  /* 0x000000000000791b */ /* 0x003fea0003800000 */
.L_x_500:
[----:B------:R-:W-:Y:S05]  /*bc70*/  BSYNC B1 ;  /* 0x0000000000017941 */ /* 0x000fea0003800000 */
.L_x_499:
[----:B------:R-:W-:Y:S01]  /*bc80*/  MOV R9, R34 ;  /* 0x0000002200097202 */ /* 0x000fe20000000f00 */
[----:B------:R-:W-:Y:S02]  /*bc90*/  IMAD.MOV.U32 R0, RZ, RZ, -0x1 ;  /* 0xffffffffff007424 */ /* 0x000fe400078e00ff */
[----:B------:R-:W-:-:S07]  /*bca0*/  IMAD.MOV.U32 R6, RZ, RZ, R2 ;  /* 0x000000ffff067224 */ /* 0x000fce00078e0002 */
[----:B------:R-:W-:Y:S05]  /*bcb0*/  WARPSYNC.COLLECTIVE R0, `(.L_x_501) ;  /* 0x0000000000087348 */ /* 0x000fea0003c00000 */
[----:B------:R0:W1:Y:S02]  /*bcc0*/  SHFL.DOWN P1, R2, R9, R4, R7 ;  /* 0x0800000409027389 */ /* 0x0000640000020007 */
[----:B01----:R-:W-:Y:S05]  /*bcd0*/  ENDCOLLECTIVE ;  /* 0x000000000000791b */ /* 0x003fea0003800000 */
.L_x_501:
[----:B------:R-:W-:Y:S01]  /*bce0*/  IMAD.MOV.U32 R8, RZ, RZ, R2 ;  /* 0x000000ffff087224 */ /* 0x000fe200078e0002 */
[----:B------:R-:W-:Y:S06]  /*bcf0*/  BRA `(.L_x_502) ;  /* 0xffffff8400247947 */ /* 0x000fec000383ffff */
.L_x_163:
[----:B------:R-:W-:Y:S01]  /*bd00*/  BSSY B1, `(.L_x_503) ;  /* 0x0000006000017945 */ /* 0x000fe20003800000 */
[----:B------:R-:W-:Y:S01]  /*bd10*/  MOV R9, R35 ;  /* 0x0000002300097202 */ /* 0x000fe20000000f00 */
[----:B------:R-:W-:-:S07]  /*bd20*/  IMAD.MOV.U32 R0, RZ, RZ, -0x1 ;  /* 0xffffffffff007424 */ /* 0x000fce00078e00ff */
[----:B------:R-:W-:Y:S05]  /*bd30*/  WARPSYNC.COLLECTIVE R0, `(.L_x_504) ;  /* 0x0000000000087348 */ /* 0x000fea0003c00000 */
[----:B------:R0:W1:Y:S02]  /*bd40*/  SHFL.DOWN P1, R2, R9, R4, R7 ;  /* 0x0800000409027389 */ /* 0x0000640000020007 */
[----:B01----:R-:W-:Y:S05]  /*bd50*/  ENDCOLLECTIVE ;  /* 0x000000000000791b */ /* 0x003fea0003800000 */
.L_x_504:
[----:B------:R-:W-:Y:S05]  /*bd60*/  BSYNC B1 ;  /* 0x0000000000017941 */ /* 0x000fea0003800000 */
.L_x_503:
[----:B------:R-:W-:Y:S01]  /*bd70*/  MOV R9, R34 ;  /* 0x0000002200097202 */ /* 0x000fe20000000f00 */
[----:B------:R-:W-:Y:S02]  /*bd80*/  IMAD.MOV.U32 R0, RZ, RZ, -0x1 ;  /* 0xffffffffff007424 */ /* 0x000fe400078e00ff */
[----:B------:R-:W-:-:S07]  /*bd90*/  IMAD.MOV.U32 R6, RZ, RZ, R2 ;  /* 0x000000ffff067224 */ /* 0x000fce00078e0002 */
[----:B------:R-:W-:Y:S05]  /*bda0*/  WARPSYNC.COLLECTIVE R0, `(.L_x_505) ;  /* 0x0000000000087348 */ /* 0x000fea0003c00000 */
[----:B------:R0:W1:Y:S02]  /*bdb0*/  SHFL.DOWN P1, R2, R9, R4, R7 ;  /* 0x0800000409027389 */ /* 0x0000640000020007 */
[----:B01----:R-:W-:Y:S05]  /*bdc0*/  ENDCOLLECTIVE ;  /* 0x000000000000791b */ /* 0x003fea0003800000 */
.L_x_505:
[----:B------:R-:W-:Y:S01]  /*bdd0*/  IMAD.MOV.U32 R8, RZ, RZ, R2 ;  /* 0x000000ffff087224 */ /* 0x000fe200078e0002 */
[----:B------:R-:W-:Y:S06]  /*bde0*/  BRA `(.L_x_506) ;  /* 0xffffff84000c7947 */ /* 0x000fec000383ffff */
.L_x_164:
[----:B------:R-:W-:Y:S01]  /*bdf0*/  BSSY B1, `(.L_x_507) ;  /* 0x0000006000017945 */ /* 0x000fe20003800000 */
[----:B------:R-:W-:Y:S01]  /*be00*/  MOV R9, R35 ;  /* 0x0000002300097202 */ /* 0x000fe20000000f00 */
[----:B------:R-:W-:-:S07]  /*be10*/  IMAD.MOV.U32 R0, RZ, RZ, -0x1 ;  /* 0xffffffffff007424 */ /* 0x000fce00078e00ff */
[----:B------:R-:W-:Y:S05]  /*be20*/  WARPSYNC.COLLECTIVE R0, `(.L_x_508) ;  /* 0x0000000000087348 */ /* 0x000fea0003c00000 */
[----:B------:R0:W1:Y:S02]  /*be30*/  SHFL.DOWN P1, R2, R9, R4, R7 ;  /* 0x0800000409027389 */ /* 0x0000640000020007 */
[----:B01----:R-:W-:Y:S05]  /*be40*/  ENDCOLLECTIVE ;  /* 0x000000000000791b */ /* 0x003fea0003800000 */
.L_x_508:
[----:B------:R-:W-:Y:S05]  /*be50*/  BSYNC B1 ;  /* 0x0000000000017941 */ /* 0x000fea0003800000 */
.L_x_507:
[----:B------:R-:W-:Y:S01]  /*be60*/  MOV R9, R34 ;  /* 0x0000002200097202 */ /* 0x000fe20000000f00 */
[----:B------:R-:W-:Y:S02]  /*be70*/  IMAD.MOV.U32 R0, RZ, RZ, -0x1 ;  /* 0xffffffffff007424 */ /* 0x000fe400078e00ff */
[----:B------:R-:W-:-:S07]  /*be80*/  IMAD.MOV.U32 R6, RZ, RZ, R2 ;  /* 0x000000ffff067224 */ /* 0x000fce00078e0002 */
[----:B------:R-:W-:Y:S05]  /*be90*/  WARPSYNC.COLLECTIVE R0, `(.L_x_509) ;  /* 0x0000000000087348 */ /* 0x000fea0003c00000 */
[----:B------:R0:W1:Y:S02]  /*bea0*/  SHFL.DOWN P1, R2, R9, R4, R7 ;  /* 0x0800000409027389 */ /* 0x0000640000020007 */
[----:B01----:R-:W-:Y:S05]  /*beb0*/  ENDCOLLECTIVE ;  /* 0x000000000000791b */ /* 0x003fea0003800000 */
.L_x_509:
[----:B------:R-:W-:Y:S01]  /*bec0*/  IMAD.MOV.U32 R8, RZ, RZ, R2 ;  /* 0x000000ffff087224 */ /* 0x000fe200078e0002 */
[----:B------:R-:W-:Y:S06]  /*bed0*/  BRA `(.L_x_510) ;  /* 0xffffff8000f47947 */ /* 0x000fec000383ffff */
.L_x_165:
[----:B------:R-:W-:Y:S01]  /*bee0*/  BSSY B1, `(.L_x_511) ;  /* 0x0000006000017945 */ /* 0x000fe20003800000 */
[----:B------:R-:W-:Y:S01]  /*bef0*/  MOV R9, R35 ;  /* 0x0000002300097202 */ /* 0x000fe20000000f00 */
[----:B------:R-:W-:-:S07]  /*bf00*/  IMAD.MOV.U32 R0, RZ, RZ, -0x1 ;  /* 0xffffffffff007424 */ /* 0x000fce00078e00ff */
[----:B------:R-:W-:Y:S05]  /*bf10*/  WARPSYNC.COLLECTIVE R0, `(.L_x_512) ;  /* 0x0000000000087348 */ /* 0x000fea0003c00000 */
[----:B------:R0:W1:Y:S02]  /*bf20*/  SHFL.DOWN P1, R2, R9, R4, R7 ;  /* 0x0800000409027389 */ /* 0x0000640000020007 */
[----:B01----:R-:W-:Y:S05]  /*bf30*/  ENDCOLLECTIVE ;  /* 0x000000000000791b */ /* 0x003fea0003800000 */
.L_x_512:
[----:B------:R-:W-:Y:S05]  /*bf40*/  BSYNC B1 ;  /* 0x0000000000017941 */ /* 0x000fea0003800000 */
.L_x_511:
[----:B------:R-:W-:Y:S01]  /*bf50*/  MOV R9, R34 ;  /* 0x0000002200097202 */ /* 0x000fe20000000f00 */
[----:B------:R-:W-:Y:S02]  /*bf60*/  IMAD.MOV.U32 R0, RZ, RZ, -0x1 ;  /* 0xffffffffff007424 */ /* 0x000fe400078e00ff */
[----:B------:R-:W-:-:S07]  /*bf70*/  IMAD.MOV.U32 R6, RZ, RZ, R2 ;  /* 0x000000ffff067224 */ /* 0x000fce00078e0002 */
[----:B------:R-:W-:Y:S05]  /*bf80*/  WARPSYNC.COLLECTIVE R0, `(.L_x_513) ;  /* 0x0000000000087348 */ /* 0x000fea0003c00000 */
[----:B------:R0:W1:Y:S02]  /*bf90*/  SHFL.DOWN P1, R2, R9, R4, R7 ;  /* 0x0800000409027389 */ /* 0x0000640000020007 */
[----:B01----:R-:W-:Y:S05]  /*bfa0*/  ENDCOLLECTIVE ;  /* 0x000000000000791b */ /* 0x003fea0003800000 */
.L_x_513:
[----:B------:R-:W-:Y:S01]  /*bfb0*/  IMAD.MOV.U32 R8, RZ, RZ, R2 ;  /* 0x000000ffff087224 */ /* 0x000fe200078e0002 */
[----:B------:R-:W-:Y:S06]  /*bfc0*/  BRA `(.L_x_514) ;  /* 0xffffff8000dc7947 */ /* 0x000fec000383ffff */
.L_x_166:
[----:B------:R-:W-:Y:S01]  /*bfd0*/  BSSY B1, `(.L_x_515) ;  /* 0x0000006000017945 */ /* 0x000fe20003800000 */
[----:B------:R-:W-:Y:S01]  /*bfe0*/  MOV R9, R35 ;  /* 0x0000002300097202 */ /* 0x000fe20000000f00 */
[----:B------:R-:W-:-:S07]  /*bff0*/  IMAD.MOV.U32 R0, RZ, RZ, -0x1 ;  /* 0xffffffffff007424 */ /* 0x000fce00078e00ff */
[----:B------:R-:W-:Y:S05]  /*c000*/  WARPSYNC.COLLECTIVE R0, `(.L_x_516) ;  /* 0x0000000000087348 */ /* 0x000fea0003c00000 */
[----:B------:R0:W1:Y:S02]  /*c010*/  SHFL.DOWN P1, R2, R9, R4, R7 ;  /* 0x0800000409027389 */ /* 0x0000640000020007 */
[----:B01----:R-:W-:Y:S05]  /*c020*/  ENDCOLLECTIVE ;  /* 0x000000000000791b */ /* 0x003fea0003800000 */
.L_x_516:
[----:B------:R-:W-:Y:S05]  /*c030*/  BSYNC B1 ;  /* 0x0000000000017941 */ /* 0x000fea0003800000 */
.L_x_515:
[----:B------:R-:W-:Y:S01]  /*c040*/  MOV R9, R34 ;  /* 0x0000002200097202 */ /* 0x000fe20000000f00 */
[----:B------:R-:W-:Y:S02]  /*c050*/  IMAD.MOV.U32 R0, RZ, RZ, -0x1 ;  /* 0xffffffffff007424 */ /* 0x000fe400078e00ff */
[----:B------:R-:W-:-:S07]  /*c060*/  IMAD.MOV.U32 R6, RZ, RZ, R2 ;  /* 0x000000ffff067224 */ /* 0x000fce00078e0002 */
[----:B------:R-:W-:Y:S05]  /*c070*/  WARPSYNC.COLLECTIVE R0, `(.L_x_517) ;  /* 0x0000000000087348 */ /* 0x000fea0003c00000 */
[----:B------:R0:W1:Y:S02]  /*c080*/  SHFL.DOWN P1, R2, R9, R4, R7 ;  /* 0x0800000409027389 */ /* 0x0000640000020007 */
[----:B01----:R-:W-:Y:S05]  /*c090*/  ENDCOLLECTIVE ;  /* 0x000000000000791b */ /* 0x003fea0003800000 */
.L_x_517:
[----:B------:R-:W-:Y:S01]  /*c0a0*/  IMAD.MOV.U32 R8, RZ, RZ, R2 ;  /* 0x000000ffff087224 */ /* 0x000fe200078e0002 */
[----:B------:R-:W-:Y:S06]  /*c0b0*/  BRA `(.L_x_518) ;  /* 0xffffff8000c47947 */ /* 0x000fec000383ffff */
.L_x_167:
[----:B------:R-:W-:Y:S01]  /*c0c0*/  BSSY B1, `(.L_x_519) ;  /* 0x0000006000017945 */ /* 0x000fe20003800000 */
[----:B------:R-:W-:Y:S01]  /*c0d0*/  MOV R9, R35 ;  /* 0x0000002300097202 */ /* 0x000fe20000000f00 */
[----:B------:R-:W-:-:S07]  /*c0e0*/  IMAD.MOV.U32 R0, RZ, RZ, -0x1 ;  /* 0xffffffffff007424 */ /* 0x000fce00078e00ff */
[----:B------:R-:W-:Y:S05]  /*c0f0*/  WARPSYNC.COLLECTIVE R0, `(.L_x_520) ;  /* 0x0000000000087348 */ /* 0x000fea0003c00000 */
[----:B------:R0:W1:Y:S02]  /*c100*/  SHFL.DOWN P1, R2, R9, R4, R7 ;  /* 0x0800000409027389 */ /* 0x0000640000020007 */
[----:B01----:R-:W-:Y:S05]  /*c110*/  ENDCOLLECTIVE ;  /* 0x000000000000791b */ /* 0x003fea0003800000 */
.L_x_520:
[----:B------:R-:W-:Y:S05]  /*c120*/  BSYNC B1 ;  /* 0x0000000000017941 */ /* 0x000fea0003800000 */
.L_x_519:
[----:B------:R-:W-:Y:S01]  /*c130*/  MOV R9, R34 ;  /* 0x0000002200097202 */ /* 0x000fe20000000f00 */
[----:B------:R-:W-:Y:S02]  /*c140*/  IMAD.MOV.U32 R0, RZ, RZ, -0x1 ;  /* 0xffffffffff007424 */ /* 0x000fe400078e00ff */
[----:B------:R-:W-:-:S07]  /*c150*/  IMAD.MOV.U32 R6, RZ, RZ, R2 ;  /* 0x000000ffff067224 */ /* 0x000fce00078e0002 */
[----:B------:R-:W-:Y:S05]  /*c160*/  WARPSYNC.COLLECTIVE R0, `(.L_x_521) ;  /* 0x0000000000087348 */ /* 0x000fea0003c00000 */
[----:B------:R0:W1:Y:S02]  /*c170*/  SHFL.DOWN P1, R2, R9, R4, R7 ;  /* 0x0800000409027389 */ /* 0x0000640000020007 */
[----:B01----:R-:W-:Y:S05]  /*c180*/  ENDCOLLECTIVE ;  /* 0x000000000000791b */ /* 0x003fea0003800000 */
.L_x_521:
[----:B------:R-:W-:Y:S01]  /*c190*/  IMAD.MOV.U32 R8, RZ, RZ, R2 ;  /* 0x000000ffff087224 */ /* 0x000fe200078e0002 */
[----:B------:R-:W-:Y:S06]  /*c1a0*/  BRA `(.L_x_522) ;  /* 0xffffff8000ac7947 */ /* 0x000fec000383ffff */
.L_x_168:
[----:B------:R-:W-:Y:S01]  /*c1b0*/  BSSY B1, `(.L_x_523) ;  /* 0x0000006000017945 */ /* 0x000fe20003800000 */
[----:B------:R-:W-:Y:S01]  /*c1c0*/  MOV R9, R35 ;  /* 0x0000002300097202 */ /* 0x000fe20000000f00 */
[----:B------:R-:W-:-:S07]  /*c1d0*/  IMAD.MOV.U32 R0, RZ, RZ, -0x1 ;  /* 0xffffffffff007424 */ /* 0x000fce00078e00ff */
[----:B------:R-:W-:Y:S05]  /*c1e0*/  WARPSYNC.COLLECTIVE R0, `(.L_x_524) ;  /* 0x0000000000087348 */ /* 0x000fea0003c00000 */
[----:B------:R0:W1:Y:S02]  /*c1f0*/  SHFL.DOWN P1, R2, R9, R4, R7 ;  /* 0x0800000409027389 */ /* 0x0000640000020007 */
[----:B01----:R-:W-:Y:S05]  /*c200*/  ENDCOLLECTIVE ;  /* 0x000000000000791b */ /* 0x003fea0003800000 */
.L_x_524:
[----:B------:R-:W-:Y:S05]  /*c210*/  BSYNC B1 ;  /* 0x0000000000017941 */ /* 0x000fea0003800000 */
.L_x_523:
[----:B------:R-:W-:Y:S01]  /*c220*/  MOV R9, R34 ;  /* 0x0000002200097202 */ /* 0x000fe20000000f00 */
[----:B------:R-:W-:Y:S02]  /*c230*/  IMAD.MOV.U32 R0, RZ, RZ, -0x1 ;  /* 0xffffffffff007424 */ /* 0x000fe400078e00ff */
[----:B------:R-:W-:-:S07]  /*c240*/  IMAD.MOV.U32 R6, RZ, RZ, R2 ;  /* 0x000000ffff067224 */ /* 0x000fce00078e0002 */
[----:B------:R-:W-:Y:S05]  /*c250*/  WARPSYNC.COLLECTIVE R0, `(.L_x_525) ;  /* 0x0000000000087348 */ /* 0x000fea0003c00000 */
[----:B------:R0:W1:Y:S02]  /*c260*/  SHFL.DOWN P1, R2, R9, R4, R7 ;  /* 0x0800000409027389 */ /* 0x0000640000020007 */
[----:B01----:R-:W-:Y:S05]  /*c270*/  ENDCOLLECTIVE ;  /* 0x000000000000791b */ /* 0x003fea0003800000 */
.L_x_525:
[----:B------:R-:W-:Y:S01]  /*c280*/  IMAD.MOV.U32 R8, RZ, RZ, R2 ;  /* 0x000000ffff087224 */ /* 0x000fe200078e0002 */
[----:B------:R-:W-:Y:S06]  /*c290*/  BRA `(.L_x_526) ;  /* 0xffffff8000947947 */ /* 0x000fec000383ffff */
.L_x_169:
[----:B------:R-:W-:Y:S01]  /*c2a0*/  BSSY B1, `(.L_x_527) ;  /* 0x0000006000017945 */ /* 0x000fe20003800000 */
[----:B------:R-:W-:Y:S01]  /*c2b0*/  MOV R9, R35 ;  /* 0x0000002300097202 */ /* 0x000fe20000000f00 */
[----:B------:R-:W-:-:S07]  /*c2c0*/  IMAD.MOV.U32 R0, RZ, RZ, -0x1 ;  /* 0xffffffffff007424 */ /* 0x000fce00078e00ff */
[----:B------:R-:W-:Y:S05]  /*c2d0*/  WARPSYNC.COLLECTIVE R0, `(.L_x_528) ;  /* 0x0000000000087348 */ /* 0x000fea0003c00000 */
[----:B------:R0:W1:Y:S02]  /*c2e0*/  SHFL.DOWN P1, R2, R9, R4, R7 ;  /* 0x0800000409027389 */ /* 0x0000640000020007 */
[----:B01----:R-:W-:Y:S05]  /*c2f0*/  ENDCOLLECTIVE ;  /* 0x000000000000791b */ /* 0x003fea0003800000 */
.L_x_528:
[----:B------:R-:W-:Y:S05]  /*c300*/  BSYNC B1 ;  /* 0x0000000000017941 */ /* 0x000fea0003800000 */
.L_x_527:
[----:B------:R-:W-:Y:S01]  /*c310*/  MOV R9, R34 ;  /* 0x0000002200097202 */ /* 0x000fe20000000f00 */
[----:B------:R-:W-:Y:S02]  /*c320*/  IMAD.MOV.U32 R0, RZ, RZ, -0x1 ;  /* 0xffffffffff007424 */ /* 0x000fe400078e00ff */
[----:B------:R-:W-:-:S07]  /*c330*/  IMAD.MOV.U32 R6, RZ, RZ, R2 ;  /* 0x000000ffff067224 */ /* 0x000fce00078e0002 */
[----:B------:R-:W-:Y:S05]  /*c340*/  WARPSYNC.COLLECTIVE R0, `(.L_x_529) ;  /* 0x0000000000087348 */ /* 0x000fea0003c00000 */
[----:B------:R0:W1:Y:S02]  /*c350*/  SHFL.DOWN P1, R2, R9, R4, R7 ;  /* 0x0800000409027389 */ /* 0x0000640000020007 */
[----:B01----:R-:W-:Y:S05]  /*c360*/  ENDCOLLECTIVE ;  /* 0x000000000000791b */ /* 0x003fea0003800000 */
.L_x_529:
[----:B------:R-:W-:Y:S01]  /*c370*/  IMAD.MOV.U32 R8, RZ, RZ, R2 ;  /* 0x000000ffff087224 */ /* 0x000fe200078e0002 */
[----:B------:R-:W-:Y:S06]  /*c380*/  BRA `(.L_x_530) ;  /* 0xffffff80007c7947 */ /* 0x000fec000383ffff */
.L_x_170:
[----:B------:R-:W-:Y:S01]  /*c390*/  BSSY B1, `(.L_x_531) ;  /* 0x0000006000017945 */ /* 0x000fe20003800000 */
[----:B------:R-:W-:Y:S01]  /*c3a0*/  MOV R9, R35 ;  /* 0x0000002300097202 */ /* 0x000fe20000000f00 */
[----:B------:R-:W-:-:S07]  /*c3b0*/  IMAD.MOV.U32 R0, RZ, RZ, -0x1 ;  /* 0xffffffffff007424 */ /* 0x000fce00078e00ff */
[----:B------:R-:W-:Y:S05]  /*c3c0*/  WARPSYNC.COLLECTIVE R0, `(.L_x_532) ;  /* 0x0000000000087348 */ /* 0x000fea0003c00000 */
[----:B------:R0:W1:Y:S02]  /*c3d0*/  SHFL.DOWN P1, R2, R9, R4, R7 ;  /* 0x0800000409027389 */ /* 0x0000640000020007 */
[----:B01----:R-:W-:Y:S05]  /*c3e0*/  ENDCOLLECTIVE ;  /* 0x000000000000791b */ /* 0x003fea0003800000 */
.L_x_532:
[----:B------:R-:W-:Y:S05]  /*c3f0*/  BSYNC B1 ;  /* 0x0000000000017941 */ /* 0x000fea0003800000 */
.L_x_531:
[----:B------:R-:W-:Y:S01]  /*c400*/  MOV R9, R34 ;  /* 0x0000002200097202 */ /* 0x000fe20000000f00 */
[----:B------:R-:W-:Y:S02]  /*c410*/  IMAD.MOV.U32 R0, RZ, RZ, -0x1 ;  /* 0xffffffffff007424 */ /* 0x000fe400078e00ff */
[----:B------:R-:W-:-:S07]  /*c420*/  IMAD.MOV.U32 R6, RZ, RZ, R2 ;  /* 0x000000ffff067224 */ /* 0x000fce00078e0002 */
[----:B------:R-:W-:Y:S05]  /*c430*/  WARPSYNC.COLLECTIVE R0, `(.L_x_533) ;  /* 0x0000000000087348 */ /* 0x000fea0003c00000 */
[----:B------:R0:W1:Y:S02]  /*c440*/  SHFL.DOWN P1, R2, R9, R4, R7 ;  /* 0x0800000409027389 */ /* 0x0000640000020007 */
[----:B01----:R-:W-:Y:S05]  /*c450*/  ENDCOLLECTIVE ;  /* 0x000000000000791b */ /* 0x003fea0003800000 */
.L_x_533:
[----:B------:R-:W-:Y:S01]  /*c460*/  IMAD.MOV.U32 R8, RZ, RZ, R2 ;  /* 0x000000ffff087224 */ /* 0x000fe200078e0002 */
[----:B------:R-:W-:Y:S06]  /*c470*/  BRA `(.L_x_534) ;  /* 0xffffff8000647947 */ /* 0x000fec000383ffff */
.L_x_171:
[----:B------:R-:W-:Y:S01]  /*c480*/  BSSY B1, `(.L_x_535) ;  /* 0x0000006000017945 */ /* 0x000fe20003800000 */
[----:B------:R-:W-:Y:S01]  /*c490*/  MOV R9, R35 ;  /* 0x0000002300097202 */ /* 0x000fe20000000f00 */
[----:B------:R-:W-:-:S07]  /*c4a0*/  IMAD.MOV.U32 R0, RZ, RZ, -0x1 ;  /* 0xffffffffff007424 */ /* 0x000fce00078e00ff */
[----:B------:R-:W-:Y:S05]  /*c4b0*/  WARPSYNC.COLLECTIVE R0, `(.L_x_536) ;  /* 0x0000000000087348 */ /* 0x000fea0003c00000 */
[----:B------:R0:W1:Y:S02]  /*c4c0*/  SHFL.DOWN P1, R2, R9, R4, R7 ;  /* 0x0800000409027389 */ /* 0x0000640000020007 */
[----:B01----:R-:W-:Y:S05]  /*c4d0*/  ENDCOLLECTIVE ;  /* 0x000000000000791b */ /* 0x003fea0003800000 */
.L_x_536:
[----:B------:R-:W-:Y:S05]  /*c4e0*/  BSYNC B1 ;  /* 0x0000000000017941 */ /* 0x000fea0003800000 */
.L_x_535:
[----:B------:R-:W-:Y:S01]  /*c4f0*/  MOV R9, R34 ;  /* 0x0000002200097202 */ /* 0x000fe20000000f00 */
[----:B------:R-:W-:Y:S02]  /*c500*/  IMAD.MOV.U32 R0, RZ, RZ, -0x1 ;  /* 0xffffffffff007424 */ /* 0x000fe400078e00ff */
[----:B------:R-:W-:-:S07]  /*c510*/  IMAD.MOV.U32 R8, RZ, RZ, R2 ;  /* 0x000000ffff087224 */ /* 0x000fce00078e0002 */
[----:B------:R-:W-:Y:S05]  /*c520*/  WARPSYNC.COLLECTIVE R0, `(.L_x_537) ;  /* 0x0000000000087348 */ /* 0x000fea0003c00000 */
[----:B------:R0:W1:Y:S02]  /*c530*/  SHFL.DOWN P1, R2, R9, R4, R7 ;  /* 0x0800000409027389 */ /* 0x0000640000020007 */
[----:B01----:R-:W-:Y:S05]  /*c540*/  ENDCOLLECTIVE ;  /* 0x000000000000791b */ /* 0x003fea0003800000 */
.L_x_537:
[----:B------:R-:W-:Y:S01]  /*c550*/  IMAD.MOV.U32 R6, RZ, RZ, R2 ;  /* 0x000000ffff067224 */ /* 0x000fe200078e0002 */
[----:B------:R-:W-:Y:S06]  /*c560*/  BRA `(.L_x_538) ;  /* 0xffffff80004c7947 */ /* 0x000fec000383ffff */
.L_x_174:
[----:B------:R-:W-:Y:S01]  /*c570*/  BSSY B1, `(.L_x_539) ;  /* 0x0000007000017945 */ /* 0x000fe20003800000 */
[----:B------:R-:W-:Y:S01]  /*c580*/  MOV R9, R29 ;  /* 0x0000001d00097202 */ /* 0x000fe20000000f00 */
[----:B------:R-:W-:Y:S02]  /*c590*/  IMAD.MOV.U32 R4, RZ, RZ, R3 ;  /* 0x000000ffff047224 */ /* 0x000fe400078e0003 */
[----:B------:R-:W-:-:S07]  /*c5a0*/  IMAD.MOV.U32 R0, RZ, RZ, -0x1 ;  /* 0xffffffffff007424 */ /* 0x000fce00078e00ff */
[----:B------:R-:W-:Y:S05]  /*c5b0*/  WARPSYNC.COLLECTIVE R0, `(.L_x_540) ;  /* 0x0000000000087348 */ /* 0x000fea0003c00000 */
[----:B------:R0:W1:Y:S02]  /*c5c0*/  SHFL.DOWN P1, R2, R9, R4, R7 ;  /* 0x0800000409027389 */ /* 0x0000640000020007 */
[----:B01----:R-:W-:Y:S05]  /*c5d0*/  ENDCOLLECTIVE ;  /* 0x000000000000791b */ /* 0x003fea0003800000 */
.L_x_540:
[----:B------:R-:W-:Y:S05]  /*c5e0*/  BSYNC B1 ;  /* 0x0000000000017941 */ /* 0x000fea0003800000 */
.L_x_539:
[----:B------:R-:W-:Y:S01]  /*c5f0*/  IMAD.MOV.U32 R9, RZ, RZ, R28 ;  /* 0x000000ffff097224 */ /* 0x000fe200078e001c */
[----:B------:R-:W-:Y:S01]  /*c600*/  MOV R0, 0xffffffff ;  /* 0xffffffff00007802 */ /* 0x000fe20000000f00 */
[----:B------:R-:W-:Y:S01]  /*c610*/  IMAD.MOV.U32 R4, RZ, RZ, R3 ;  /* 0x000000ffff047224 */ /* 0x000fe200078e0003 */
[----:B------:R-:W-:-:S07]  /*c620*/  MOV R6, R2 ;  /* 0x0000000200067202 */ /* 0x000fce0000000f00 */
[----:B------:R-:W-:Y:S05]  /*c630*/  WARPSYNC.COLLECTIVE R0, `(.L_x_541) ;  /* 0x0000000000087348 */ /* 0x000fea0003c00000 */
[----:B------:R0:W1:Y:S02]  /*c640*/  SHFL.DOWN P1, R2, R9, R4, R7 ;  /* 0x0800000409027389 */ /* 0x0000640000020007 */
[----:B01----:R-:W-:Y:S05]  /*c650*/  ENDCOLLECTIVE ;  /* 0x000000000000791b */ /* 0x003fea0003800000 */
.L_x_541:
[----:B------:R-:W-:Y:S01]  /*c660*/  IMAD.MOV.U32 R8, RZ, RZ, R2 ;  /* 0x000000ffff087224 */ /* 0x000fe200078e0002 */
[----:B------:R-:W-:Y:S06]  /*c670*/  BRA `(.L_x_542) ;  /* 0xffffff8000347947 */ /* 0x000fec000383ffff */
.L_x_175:
[----:B------:R-:W-:Y:S01]  /*c680*/  BSSY B1, `(.L_x_543) ;  /* 0x0000006000017945 */ /* 0x000fe20003800000 */
[----:B------:R-:W-:Y:S01]  /*c690*/  IMAD.MOV.U32 R9, RZ, RZ, R29 ;  /* 0x000000ffff097224 */ /* 0x000fe200078e001d */
[----:B------:R-:W-:-:S07]  /*c6a0*/  MOV R0, 0xffffffff ;  /* 0xffffffff00007802 */ /* 0x000fce0000000f00 */
[----:B------:R-:W-:Y:S05]  /*c6b0*/  WARPSYNC.COLLECTIVE R0, `(.L_x_544) ;  /* 0x0000000000087348 */ /* 0x000fea0003c00000 */
[----:B------:R0:W1:Y:S02]  /*c6c0*/  SHFL.DOWN P1, R2, R9, R4, R7 ;  /* 0x0800000409027389 */ /* 0x0000640000020007 */
[----:B01----:R-:W-:Y:S05]  /*c6d0*/  ENDCOLLECTIVE ;  /* 0x000000000000791b */ /* 0x003fea0003800000 */
.L_x_544:
[----:B------:R-:W-:Y:S05]  /*c6e0*/  BSYNC B1 ;  /* 0x0000000000017941 */ /* 0x000fea0003800000 */
.L_x_543:
[----:B------:R-:W-:Y:S01]  /*c6f0*/  IMAD.MOV.U32 R9, RZ, RZ, R28 ;  /* 0x000000ffff097224 */ /* 0x000fe200078e001c */
[----:B------:R-:W-:Y:S01]  /*c700*/  MOV R0, 0xffffffff ;  /* 0xffffffff00007802 */ /* 0x000fe20000000f00 */
[----:B------:R-:W-:-:S07]  /*c710*/  IMAD.MOV.U32 R6, RZ, RZ, R2 ;  /* 0x000000ffff067224 */ /* 0x000fce00078e0002 */
[----:B------:R-:W-:Y:S05]  /*c720*/  WARPSYNC.COLLECTIVE R0, `(.L_x_545) ;  /* 0x0000000000087348 */ /* 0x000fea0003c00000 */
[----:B------:R0:W1:Y:S02]  /*c730*/  SHFL.DOWN P1, R2, R9, R4, R7 ;  /* 0x0800000409027389 */ /* 0x0000640000020007 */
[----:B01----:R-:W-:Y:S05]  /*c740*/  ENDCOLLECTIVE ;  /* 0x000000000000791b */ /* 0x003fea0003800000 */
.L_x_545:
[----:B------:R-:W-:Y:S01]  /*c750*/  IMAD.MOV.U32 R8, RZ, RZ, R2 ;  /* 0x000000ffff087224 */ /* 0x000fe200078e0002 */
[----:B------:R-:W-:Y:S06]  /*c760*/  BRA `(.L_x_546) ;  /* 0xffffff80001c7947 */ /* 0x000fec000383ffff */
.L_x_176:
[----:B------:R-:W-:Y:S01]  /*c770*/  BSSY B1, `(.L_x_547) ;  /* 0x0000006000017945 */ /* 0x000fe20003800000 */
[----:B------:R-:W-:Y:S01]  /*c780*/  IMAD.MOV.U32 R9, RZ, RZ, R29 ;  /* 0x000000ffff097224 */ /* 0x000fe200078e001d */
[----:B------:R-:W-:-:S07]  /*c790*/  MOV R0, 0xffffffff ;  /* 0xffffffff00007802 */ /* 0x000fce0000000f00 */
[----:B------:R-:W-:Y:S05]  /*c7a0*/  WARPSYNC.COLLECTIVE R0, `(.L_x_548) ;  /* 0x0000000000087348 */ /* 0x000fea0003c00000 */
[----:B------:R0:W1:Y:S02]  /*c7b0*/  SHFL.DOWN P1, R2, R9, R4, R7 ;  /* 0x0800000409027389 */ /* 0x0000640000020007 */
[----:B01----:R-:W-:Y:S05]  /*c7c0*/  ENDCOLLECTIVE ;  /* 0x000000000000791b */ /* 0x003fea0003800000 */
.L_x_548:
[----:B------:R-:W-:Y:S05]  /*c7d0*/  BSYNC B1 ;  /* 0x0000000000017941 */ /* 0x000fea0003800000 */
.L_x_547:
[----:B------:R-:W-:Y:S01]  /*c7e0*/  IMAD.MOV.U32 R9, RZ, RZ, R28 ;  /* 0x000000ffff097224 */ /* 0x000fe200078e001c */
[----:B------:R-:W-:Y:S01]  /*c7f0*/  MOV R0, 0xffffffff ;  /* 0xffffffff00007802 */ /* 0x000fe20000000f00 */
[----:B------:R-:W-:-:S07]  /*c800*/  IMAD.MOV.U32 R6, RZ, RZ, R2 ;  /* 0x000000ffff067224 */ /* 0x000fce00078e0002 */
[----:B------:R-:W-:Y:S05]  /*c810*/  WARPSYNC.COLLECTIVE R0, `(.L_x_549) ;  /* 0x0000000000087348 */ /* 0x000fea0003c00000 */
[----:B------:R0:W1:Y:S02]  /*c820*/  SHFL.DOWN P1, R2, R9, R4, R7 ;  /* 0x0800000409027389 */ /* 0x0000640000020007 */
[----:B01----:R-:W-:Y:S05]  /*c830*/  ENDCOLLECTIVE ;  /* 0x000000000000791b */ /* 0x003fea0003800000 */
.L_x_549:
[----:B------:R-:W-:Y:S01]  /*c840*/  IMAD.MOV.U32 R8, RZ, RZ, R2 ;  /* 0x000000ffff087224 */ /* 0x000fe200078e0002 */
[----:B------:R-:W-:Y:S06]  /*c850*/  BRA `(.L_x_550) ;  /* 0xffffff8000047947 */ /* 0x000fec000383ffff */
.L_x_177:
[----:B------:R-:W-:Y:S01]  /*c860*/  BSSY B1, `(.L_x_551) ;  /* 0x0000006000017945 */ /* 0x000fe20003800000 */
[----:B------:R-:W-:Y:S01]  /*c870*/  IMAD.MOV.U32 R9, RZ, RZ, R29 ;  /* 0x000000ffff097224 */ /* 0x000fe200078e001d */
[----:B------:R-:W-:-:S07]  /*c880*/  MOV R0, 0xffffffff ;  /* 0xffffffff00007802 */ /* 0x000fce0000000f00 */
[----:B------:R-:W-:Y:S05]  /*c890*/  WARPSYNC.COLLECTIVE R0, `(.L_x_552) ;  /* 0x0000000000087348 */ /* 0x000fea0003c00000 */
[----:B------:R0:W1:Y:S02]  /*c8a0*/  SHFL.DOWN P1, R2, R9, R4, R7 ;  /* 0x0800000409027389 */ /* 0x0000640000020007 */
[----:B01----:R-:W-:Y:S05]  /*c8b0*/  ENDCOLLECTIVE ;  /* 0x000000000000791b */ /* 0x003fea0003800000 */
.L_x_552:
[----:B------:R-:W-:Y:S05]  /*c8c0*/  BSYNC B1 ;  /* 0x0000000000017941 */ /* 0x000fea0003800000 */
.L_x_551:
[----:B------:R-:W-:Y:S01]  /*c8d0*/  IMAD.MOV.U32 R9, RZ, RZ, R28 ;  /* 0x000000ffff097224 */ /* 0x000fe200078e001c */
[----:B------:R-:W-:Y:S01]  /*c8e0*/  MOV R0, 0xffffffff ;  /* 0xffffffff00007802 */ /* 0x000fe20000000f00 */
[----:B------:R-:W-:-:S07]  /*c8f0*/  IMAD.MOV.U32 R6, RZ, RZ, R2 ;  /* 0x000000ffff067224 */ /* 0x000fce00078e0002 */
[----:B------:R-:W-:Y:S05]  /*c900*/  WARPSYNC.COLLECTIVE R0, `(.L_x_553) ;  /* 0x0000000000087348 */ /* 0x000fea0003c00000 */
[----:B------:R0:W1:Y:S02]  /*c910*/  SHFL.DOWN P1, R2, R9, R4, R7 ;  /* 0x0800000409027389 */ /* 0x0000640000020007 */
[----:B01----:R-:W-:Y:S05]  /*c920*/  ENDCOLLECTIVE ;  /* 0x000000000000791b */ /* 0x003fea0003800000 */
.L_x_553:
[----:B------:R-:W-:Y:S01]  /*c930*/  IMAD.MOV.U32 R8, RZ, RZ, R2 ;  /* 0x000000ffff087224 */ /* 0x000fe200078e0002 */
[----:B------:R-:W-:Y:S06]  /*c940*/  BRA `(.L_x_554) ;  /* 0xffffff7c00ec7947 */ /* 0x000fec000383ffff */
.L_x_178:
[----:B------:R-:W-:Y:S01]  /*c950*/  BSSY B1, `(.L_x_555) ;  /* 0x0000006000017945 */ /* 0x000fe20003800000 */
[----:B------:R-:W-:Y:S01]  /*c960*/  IMAD.MOV.U32 R9, RZ, RZ, R29 ;  /* 0x000000ffff097224 */ /* 0x000fe200078e001d */
[----:B------:R-:W-:-:S07]  /*c970*/  MOV R0, 0xffffffff ;  /* 0xffffffff00007802 */ /* 0x000fce0000000f00 */
[----:B------:R-:W-:Y:S05]  /*c980*/  WARPSYNC.COLLECTIVE R0, `(.L_x_556) ;  /* 0x0000000000087348 */ /* 0x000fea0003c00000 */
[----:B------:R0:W1:Y:S02]  /*c990*/  SHFL.DOWN P1, R2, R9, R4, R7 ;  /* 0x0800000409027389 */ /* 0x0000640000020007 */
[----:B01----:R-:W-:Y:S05]  /*c9a0*/  ENDCOLLECTIVE ;  /* 0x000000000000791b */ /* 0x003fea0003800000 */
.L_x_556:
[----:B------:R-:W-:Y:S05]  /*c9b0*/  BSYNC B1 ;  /* 0x0000000000017941 */ /* 0x000fea0003800000 */
.L_x_555:
[----:B------:R-:W-:Y:S01]  /*c9c0*/  IMAD.MOV.U32 R9, RZ, RZ, R28 ;  /* 0x000000ffff097224 */ /* 0x000fe200078e001c */
[----:B------:R-:W-:Y:S01]  /*c9d0*/  MOV R0, 0xffffffff ;  /* 0xffffffff00007802 */ /* 0x000fe20000000f00 */
[----:B------:R-:W-:-:S07]  /*c9e0*/  IMAD.MOV.U32 R6, RZ, RZ, R2 ;  /* 0x000000ffff067224 */ /* 0x000fce00078e0002 */
[----:B------:R-:W-:Y:S05]  /*c9f0*/  WARPSYNC.COLLECTIVE R0, `(.L_x_557) ;  /* 0x0000000000087348 */ /* 0x000fea0003c00000 */
[----:B------:R0:W1:Y:S02]  /*ca00*/  SHFL.DOWN P1, R2, R9, R4, R7 ;  /* 0x0800000409027389 */ /* 0x0000640000020007 */
[----:B01----:R-:W-:Y:S05]  /*ca10*/  ENDCOLLECTIVE ;  /* 0x000000000000791b */ /* 0x003fea0003800000 */
.L_x_557:
[----:B------:R-:W-:Y:S01]  /*ca20*/  IMAD.MOV.U32 R8, RZ, RZ, R2 ;  /* 0x000000ffff087224 */ /* 0x000fe200078e0002 */
[----:B------:R-:W-:Y:S06]  /*ca30*/  BRA `(.L_x_558) ;  /* 0xffffff7c00d47947 */ /* 0x000fec000383ffff */
.L_x_179:
[----:B------:R-:W-:Y:S01]  /*ca40*/  BSSY B1, `(.L_x_559) ;  /* 0x0000006000017945 */ /* 0x000fe20003800000 */
[----:B------:R-:W-:Y:S01]  /*ca50*/  IMAD.MOV.U32 R9, RZ, RZ, R29 ;  /* 0x000000ffff097224 */ /* 0x000fe200078e001d */
[----:B------:R-:W-:-:S07]  /*ca60*/  MOV R0, 0xffffffff ;  /* 0xffffffff00007802 */ /* 0x000fce0000000f00 */
[----:B------:R-:W-:Y:S05]  /*ca70*/  WARPSYNC.COLLECTIVE R0, `(.L_x_560) ;  /* 0x0000000000087348 */ /* 0x000fea0003c00000 */
[----:B------:R0:W1:Y:S02]  /*ca80*/  SHFL.DOWN P1, R2, R9, R4, R7 ;  /* 0x0800000409027389 */ /* 0x0000640000020007 */
[----:B01----:R-:W-:Y:S05]  /*ca90*/  ENDCOLLECTIVE ;  /* 0x000000000000791b */ /* 0x003fea0003800000 */
.L_x_560:
[----:B------:R-:W-:Y:S05]  /*caa0*/  BSYNC B1 ;  /* 0x0000000000017941 */ /* 0x000fea0003800000 */
.L_x_559:
[----:B------:R-:W-:Y:S01]  /*cab0*/  IMAD.MOV.U32 R9, RZ, RZ, R28 ;  /* 0x000000ffff097224 */ /* 0x000fe200078e001c */
[----:B------:R-:W-:Y:S01]  /*cac0*/  MOV R0, 0xffffffff ;  /* 0xffffffff00007802 */ /* 0x000fe20000000f00 */
[----:B------:R-:W-:-:S07]  /*cad0*/  IMAD.MOV.U32 R6, RZ, RZ, R2 ;  /* 0x000000ffff067224 */ /* 0x000fce00078e0002 */
[----:B------:R-:W-:Y:S05]  /*cae0*/  WARPSYNC.COLLECTIVE R0, `(.L_x_561) ;  /* 0x0000000000087348 */ /* 0x000fea0003c00000 */
[----:B------:R0:W1:Y:S02]  /*caf0*/  SHFL.DOWN P1, R2, R9, R4, R7 ;  /* 0x0800000409027389 */ /* 0x0000640000020007 */
[----:B01----:R-:W-:Y:S05]  /*cb00*/  ENDCOLLECTIVE ;  /* 0x000000000000791b */ /* 0x003fea0003800000 */
.L_x_561:
[----:B------:R-:W-:Y:S01]  /*cb10*/  IMAD.MOV.U32 R8, RZ, RZ, R2 ;  /* 0x000000ffff087224 */ /* 0x000fe200078e0002 */
[----:B------:R-:W-:Y:S06]  /*cb20*/  BRA `(.L_x_562) ;  /* 0xffffff7c00bc7947 */ /* 0x000fec000383ffff */
.L_x_180:
[----:B------:R-:W-:Y:S01]  /*cb30*/  BSSY B1, `(.L_x_563) ;  /* 0x0000006000017945 */ /* 0x000fe20003800000 */
[----:B------:R-:W-:Y:S01]  /*cb40*/  IMAD.MOV.U32 R9, RZ, RZ, R29 ;  /* 0x000000ffff097224 */ /* 0x000fe200078e001d */
[----:B------:R-:W-:-:S07]  /*cb50*/  MOV R0, 0xffffffff ;  /* 0xffffffff00007802 */ /* 0x000fce0000000f00 */
[----:B------:R-:W-:Y:S05]  /*cb60*/  WARPSYNC.COLLECTIVE R0, `(.L_x_564) ;  /* 0x0000000000087348 */ /* 0x000fea0003c00000 */
[----:B------:R0:W1:Y:S02]  /*cb70*/  SHFL.DOWN P1, R2, R9, R4, R7 ;  /* 0x0800000409027389 */ /* 0x0000640000020007 */
[----:B01----:R-:W-:Y:S05]  /*cb80*/  ENDCOLLECTIVE ;  /* 0x000000000000791b */ /* 0x003fea0003800000 */
.L_x_564:
[----:B------:R-:W-:Y:S05]  /*cb90*/  BSYNC B1 ;  /* 0x0000000000017941 */ /* 0x000fea0003800000 */
.L_x_563:
[----:B------:R-:W-:Y:S01]  /*cba0*/  IMAD.MOV.U32 R9, RZ, RZ, R28 ;  /* 0x000000ffff097224 */ /* 0x000fe200078e001c */
[----:B------:R-:W-:Y:S01]  /*cbb0*/  MOV R0, 0xffffffff ;  /* 0xffffffff00007802 */ /* 0x000fe20000000f00 */
[----:B------:R-:W-:-:S07]  /*cbc0*/  IMAD.MOV.U32 R6, RZ, RZ, R2 ;  /* 0x000000ffff067224 */ /* 0x000fce00078e0002 */
[----:B------:R-:W-:Y:S05]  /*cbd0*/  WARPSYNC.COLLECTIVE R0, `(.L_x_565) ;  /* 0x0000000000087348 */ /* 0x000fea0003c00000 */
[----:B------:R0:W1:Y:S02]  /*cbe0*/  SHFL.DOWN P1, R2, R9, R4, R7 ;  /* 0x0800000409027389 */ /* 0x0000640000020007 */
[----:B01----:R-:W-:Y:S05]  /*cbf0*/  ENDCOLLECTIVE ;  /* 0x000000000000791b */ /* 0x003fea0003800000 */
.L_x_565:
[----:B------:R-:W-:Y:S01]  /*cc00*/  IMAD.MOV.U32 R8, RZ, RZ, R2 ;  /* 0x000000ffff087224 */ /* 0x000fe200078e0002 */
[----:B------:R-:W-:Y:S06]  /*cc10*/  BRA `(.L_x_566) ;  /* 0xffffff7c00a47947 */ /* 0x000fec000383ffff */
.L_x_181:
[----:B------:R-:W-:Y:S01]  /*cc20*/  BSSY B1, `(.L_x_567) ;  /* 0x0000006000017945 */ /* 0x000fe20003800000 */
[----:B------:R-:W-:Y:S01]  /*cc30*/  IMAD.MOV.U32 R9, RZ, RZ, R29 ;  /* 0x000000ffff097224 */ /* 0x000fe200078e001d */
[----:B------:R-:W-:-:S07]  /*cc40*/  MOV R0, 0xffffffff ;  /* 0xffffffff00007802 */ /* 0x000fce0000000f00 */
[----:B------:R-:W-:Y:S05]  /*cc50*/  WARPSYNC.COLLECTIVE R0, `(.L_x_568) ;  /* 0x0000000000087348 */ /* 0x000fea0003c00000 */
[----:B------:R0:W1:Y:S02]  /*cc60*/  SHFL.DOWN P1, R2, R9, R4, R7 ;  /* 0x0800000409027389 */ /* 0x0000640000020007 */
[----:B01----:R-:W-:Y:S05]  /*cc70*/  ENDCOLLECTIVE ;  /* 0x000000000000791b */ /* 0x003fea0003800000 */
.L_x_568:
[----:B------:R-:W-:Y:S05]  /*cc80*/  BSYNC B1 ;  /* 0x0000000000017941 */ /* 0x000fea0003800000 */
.L_x_567:
[----:B------:R-:W-:Y:S01]  /*cc90*/  IMAD.MOV.U32 R9, RZ, RZ, R28 ;  /* 0x000000ffff097224 */ /* 0x000fe200078e001c */
[----:B------:R-:W-:Y:S01]  /*cca0*/  MOV R0, 0xffffffff ;  /* 0xffffffff00007802 */ /* 0x000fe20000000f00 */
[----:B------:R-:W-:-:S07]  /*ccb0*/  IMAD.MOV.U32 R6, RZ, RZ, R2 ;  /* 0x000000ffff067224 */ /* 0x000fce00078e0002 */
[----:B------:R-:W-:Y:S05]  /*ccc0*/  WARPSYNC.COLLECTIVE R0, `(.L_x_569) ;  /* 0x0000000000087348 */ /* 0x000fea0003c00000 */
[----:B------:R0:W1:Y:S02]  /*ccd0*/  SHFL.DOWN P1, R2, R9, R4, R7 ;  /* 0x0800000409027389 */ /* 0x0000640000020007 */
[----:B01----:R-:W-:Y:S05]  /*cce0*/  ENDCOLLECTIVE ;  /* 0x000000000000791b */ /* 0x003fea0003800000 */
.L_x_569:
[----:B------:R-:W-:Y:S01]  /*ccf0*/  IMAD.MOV.U32 R8, RZ, RZ, R2 ;  /* 0x000000ffff087224 */ /* 0x000fe200078e0002 */
[----:B------:R-:W-:Y:S06]  /*cd00*/  BRA `(.L_x_570) ;  /* 0xffffff7c008c7947 */ /* 0x000fec000383ffff */
.L_x_182:
[----:B------:R-:W-:Y:S01]  /*cd10*/  BSSY B1, `(.L_x_571) ;  /* 0x0000006000017945 */ /* 0x000fe20003800000 */
[----:B------:R-:W-:Y:S01]  /*cd20*/  IMAD.MOV.U32 R9, RZ, RZ, R29 ;  /* 0x000000ffff097224 */ /* 0x000fe200078e001d */
[----:B------:R-:W-:-:S07]  /*cd30*/  MOV R0, 0xffffffff ;  /* 0xffffffff00007802 */ /* 0x000fce0000000f00 */
[----:B------:R-:W-:Y:S05]  /*cd40*/  WARPSYNC.COLLECTIVE R0, `(.L_x_572) ;  /* 0x0000000000087348 */ /* 0x000fea0003c00000 */
[----:B------:R0:W1:Y:S02]  /*cd50*/  SHFL.DOWN P1, R2, R9, R4, R7 ;  /* 0x0800000409027389 */ /* 0x0000640000020007 */
[----:B01----:R-:W-:Y:S05]  /*cd60*/  ENDCOLLECTIVE ;  /* 0x000000000000791b */ /* 0x003fea0003800000 */
.L_x_572:
[----:B------:R-:W-:Y:S05]  /*cd70*/  BSYNC B1 ;  /* 0x0000000000017941 */ /* 0x000fea0003800000 */
.L_x_571:
[----:B------:R-:W-:Y:S01]  /*cd80*/  IMAD.MOV.U32 R9, RZ, RZ, R28 ;  /* 0x000000ffff097224 */ /* 0x000fe200078e001c */
[----:B------:R-:W-:Y:S01]  /*cd90*/  MOV R0, 0xffffffff ;  /* 0xffffffff00007802 */ /* 0x000fe20000000f00 */
[----:B------:R-:W-:-:S07]  /*cda0*/  IMAD.MOV.U32 R6, RZ, RZ, R2 ;  /* 0x000000ffff067224 */ /* 0x000fce00078e0002 */
[----:B------:R-:W-:Y:S05]  /*cdb0*/  WARPSYNC.COLLECTIVE R0, `(.L_x_573) ;  /* 0x0000000000087348 */ /* 0x000fea0003c00000 */
[----:B------:R0:W1:Y:S02]  /*cdc0*/  SHFL.DOWN P1, R2, R9, R4, R7 ;  /* 0x0800000409027389 */ /* 0x0000640000020007 */
[----:B01----:R-:W-:Y:S05]  /*cdd0*/  ENDCOLLECTIVE ;  /* 0x000000000000791b */ /* 0x003fea0003800000 */
.L_x_573:
[----:B------:R-:W-:Y:S01]  /*cde0*/  IMAD.MOV.U32 R8, RZ, RZ, R2 ;  /* 0x000000ffff087224 */ /* 0x000fe200078e0002 */
[----:B------:R-:W-:Y:S06]  /*cdf0*/  BRA `(.L_x_574) ;  /* 0xffffff7c00747947 */ /* 0x000fec000383ffff */
.L_x_183:
[----:B------:R-:W-:Y:S01]  /*ce00*/  BSSY B1, `(.L_x_575) ;  /* 0x0000006000017945 */ /* 0x000fe20003800000 */
[----:B------:R-:W-:Y:S01]  /*ce10*/  IMAD.MOV.U32 R9, RZ, RZ, R29 ;  /* 0x000000ffff097224 */ /* 0x000fe200078e001d */
[----:B------:R-:W-:-:S07]  /*ce20*/  MOV R0, 0xffffffff ;  /* 0xffffffff00007802 */ /* 0x000fce0000000f00 */
[----:B------:R-:W-:Y:S05]  /*ce30*/  WARPSYNC.COLLECTIVE R0, `(.L_x_576) ;  /* 0x0000000000087348 */ /* 0x000fea0003c00000 */
[----:B------:R0:W1:Y:S02]  /*ce40*/  SHFL.DOWN P1, R2, R9, R4, R7 ;  /* 0x0800000409027389 */ /* 0x0000640000020007 */
[----:B01----:R-:W-:Y:S05]  /*ce50*/  ENDCOLLECTIVE ;  /* 0x000000000000791b */ /* 0x003fea0003800000 */
.L_x_576:
[----:B------:R-:W-:Y:S05]  /*ce60*/  BSYNC B1 ;  /* 0x0000000000017941 */ /* 0x000fea0003800000 */
.L_x_575:
[----:B------:R-:W-:Y:S01]  /*ce70*/  IMAD.MOV.U32 R9, RZ, RZ, R28 ;  /* 0x000000ffff097224 */ /* 0x000fe200078e001c */
[----:B------:R-:W-:Y:S01]  /*ce80*/  MOV R0, 0xffffffff ;  /* 0xffffffff00007802 */ /* 0x000fe20000000f00 */
[----:B------:R-:W-:-:S07]  /*ce90*/  IMAD.MOV.U32 R6, RZ, RZ, R2 ;  /* 0x000000ffff067224 */ /* 0x000fce00078e0002 */
[----:B------:R-:W-:Y:S05]  /*cea0*/  WARPSYNC.COLLECTIVE R0, `(.L_x_577) ;  /* 0x0000000000087348 */ /* 0x000fea0003c00000 */
[----:B------:R0:W1:Y:S02]  /*ceb0*/  SHFL.DOWN P1, R2, R9, R4, R7 ;  /* 0x0800000409027389 */ /* 0x0000640000020007 */
[----:B01----:R-:W-:Y:S05]  /*cec0*/  ENDCOLLECTIVE ;  /* 0x000000000000791b */ /* 0x003fea0003800000 */
.L_x_577:
[----:B------:R-:W-:Y:S01]  /*ced0*/  IMAD.MOV.U32 R8, RZ, RZ, R2 ;  /* 0x000000ffff087224 */ /* 0x000fe200078e0002 */
[----:B------:R-:W-:Y:S06]  /*cee0*/  BRA `(.L_x_578) ;  /* 0xffffff7c005c7947 */ /* 0x000fec000383ffff */
.L_x_184:
[----:B------:R-:W-:Y:S01]  /*cef0*/  BSSY B1, `(.L_x_579) ;  /* 0x0000006000017945 */ /* 0x000fe20003800000 */
[----:B------:R-:W-:Y:S01]  /*cf00*/  IMAD.MOV.U32 R9, RZ, RZ, R29 ;  /* 0x000000ffff097224 */ /* 0x000fe200078e001d */
[----:B------:R-:W-:-:S07]  /*cf10*/  MOV R0, 0xffffffff ;  /* 0xffffffff00007802 */ /* 0x000fce0000000f00 */
[----:B------:R-:W-:Y:S05]  /*cf20*/  WARPSYNC.COLLECTIVE R0, `(.L_x_580) ;  /* 0x0000000000087348 */ /* 0x000fea0003c00000 */
[----:B------:R0:W1:Y:S02]  /*cf30*/  SHFL.DOWN P1, R2, R9, R4, R7 ;  /* 0x0800000409027389 */ /* 0x0000640000020007 */
[----:B01----:R-:W-:Y:S05]  /*cf40*/  ENDCOLLECTIVE ;  /* 0x000000000000791b */ /* 0x003fea0003800000 */
.L_x_580:
[----:B------:R-:W-:Y:S05]  /*cf50*/  BSYNC B1 ;  /* 0x0000000000017941 */ /* 0x000fea0003800000 */
.L_x_579:
[----:B------:R-:W-:Y:S01]  /*cf60*/  IMAD.MOV.U32 R9, RZ, RZ, R28 ;  /* 0x000000ffff097224 */ /* 0x000fe200078e001c */
[----:B------:R-:W-:Y:S01]  /*cf70*/  MOV R0, 0xffffffff ;  /* 0xffffffff00007802 */ /* 0x000fe20000000f00 */
[----:B------:R-:W-:-:S07]  /*cf80*/  IMAD.MOV.U32 R6, RZ, RZ, R2 ;  /* 0x000000ffff067224 */ /* 0x000fce00078e0002 */
[----:B------:R-:W-:Y:S05]  /*cf90*/  WARPSYNC.COLLECTIVE R0, `(.L_x_581) ;  /* 0x0000000000087348 */ /* 0x000fea0003c00000 */
[----:B------:R0:W1:Y:S02]  /*cfa0*/  SHFL.DOWN P1, R2, R9, R4, R7 ;  /* 0x0800000409027389 */ /* 0x0000640000020007 */
[----:B01----:R-:W-:Y:S05]  /*cfb0*/  ENDCOLLECTIVE ;  /* 0x000000000000791b */ /* 0x003fea0003800000 */
.L_x_581:
[----:B------:R-:W-:Y:S01]  /*cfc0*/  IMAD.MOV.U32 R8, RZ, RZ, R2 ;  /* 0x000000ffff087224 */ /* 0x000fe200078e0002 */
[----:B------:R-:W-:Y:S06]  /*cfd0*/  BRA `(.L_x_582) ;  /* 0xffffff7c00447947 */ /* 0x000fec000383ffff */
.L_x_185:
[----:B------:R-:W-:Y:S01]  /*cfe0*/  BSSY B1, `(.L_x_583) ;  /* 0x0000006000017945 */ /* 0x000fe20003800000 */
[----:B------:R-:W-:Y:S01]  /*cff0*/  IMAD.MOV.U32 R9, RZ, RZ, R29 ;  /* 0x000000ffff097224 */ /* 0x000fe200078e001d */
[----:B------:R-:W-:-:S07]  /*d000*/  MOV R0, 0xffffffff ;  /* 0xffffffff00007802 */ /* 0x000fce0000000f00 */
[----:B------:R-:W-:Y:S05]  /*d010*/  WARPSYNC.COLLECTIVE R0, `(.L_x_584) ;  /* 0x0000000000087348 */ /* 0x000fea0003c00000 */
[----:B------:R0:W1:Y:S02]  /*d020*/  SHFL.DOWN P1, R2, R9, R4, R7 ;  /* 0x0800000409027389 */ /* 0x0000640000020007 */
[----:B01----:R-:W-:Y:S05]  /*d030*/  ENDCOLLECTIVE ;  /* 0x000000000000791b */ /* 0x003fea0003800000 */
.L_x_584:
[----:B------:R-:W-:Y:S05]  /*d040*/  BSYNC B1 ;  /* 0x0000000000017941 */ /* 0x000fea0003800000 */
.L_x_583:
[----:B------:R-:W-:Y:S01]  /*d050*/  IMAD.MOV.U32 R9, RZ, RZ, R28 ;  /* 0x000000ffff097224 */ /* 0x000fe200078e001c */
[----:B------:R-:W-:Y:S01]  /*d060*/  MOV R0, 0xffffffff ;  /* 0xffffffff00007802 */ /* 0x000fe20000000f00 */
[----:B------:R-:W-:-:S07]  /*d070*/  IMAD.MOV.U32 R6, RZ, RZ, R2 ;  /* 0x000000ffff067224 */ /* 0x000fce00078e0002 */
[----:B------:R-:W-:Y:S05]  /*d080*/  WARPSYNC.COLLECTIVE R0, `(.L_x_585) ;  /* 0x0000000000087348 */ /* 0x000fea0003c00000 */
[----:B------:R0:W1:Y:S02]  /*d090*/  SHFL.DOWN P1, R2, R9, R4, R7 ;  /* 0x0800000409027389 */ /* 0x0000640000020007 */
[----:B01----:R-:W-:Y:S05]  /*d0a0*/  ENDCOLLECTIVE ;  /* 0x000000000000791b */ /* 0x003fea0003800000 */
.L_x_585:
[----:B------:R-:W-:Y:S01]  /*d0b0*/  IMAD.MOV.U32 R8, RZ, RZ, R2 ;  /* 0x000000ffff087224 */ /* 0x000fe200078e0002 */
[----:B------:R-:W-:Y:S06]  /*d0c0*/  BRA `(.L_x_586) ;  /* 0xffffff7c002c7947 */ /* 0x000fec000383ffff */
.L_x_186:
[----:B------:R-:W-:Y:S01]  /*d0d0*/  BSSY B1, `(.L_x_587) ;  /* 0x0000006000017945 */ /* 0x000fe20003800000 */
[----:B------:R-:W-:Y:S01]  /*d0e0*/  IMAD.MOV.U32 R9, RZ, RZ, R29 ;  /* 0x000000ffff097224 */ /* 0x000fe200078e001d */
[----:B------:R-:W-:-:S07]  /*d0f0*/  MOV R0, 0xffffffff ;  /* 0xffffffff00007802 */ /* 0x000fce0000000f00 */
[----:B------:R-:W-:Y:S05]  /*d100*/  WARPSYNC.COLLECTIVE R0, `(.L_x_588) ;  /* 0x0000000000087348 */ /* 0x000fea0003c00000 */
[----:B------:R0:W1:Y:S02]  /*d110*/  SHFL.DOWN P1, R2, R9, R4, R7 ;  /* 0x0800000409027389 */ /* 0x0000640000020007 */
[----:B01----:R-:W-:Y:S05]  /*d120*/  ENDCOLLECTIVE ;  /* 0x000000000000791b */ /* 0x003fea0003800000 */
.L_x_588:
[----:B------:R-:W-:Y:S05]  /*d130*/  BSYNC B1 ;  /* 0x0000000000017941 */ /* 0x000fea0003800000 */
.L_x_587:
[----:B------:R-:W-:Y:S01]  /*d140*/  IMAD.MOV.U32 R9, RZ, RZ, R28 ;  /* 0x000000ffff097224 */ /* 0x000fe200078e001c */
[----:B------:R-:W-:Y:S01]  /*d150*/  MOV R0, 0xffffffff ;  /* 0xffffffff00007802 */ /* 0x000fe20000000f00 */
[----:B------:R-:W-:-:S07]  /*d160*/  IMAD.MOV.U32 R6, RZ, RZ, R2 ;  /* 0x000000ffff067224 */ /* 0x000fce00078e0002 */
[----:B------:R-:W-:Y:S05]  /*d170*/  WARPSYNC.COLLECTIVE R0, `(.L_x_589) ;  /* 0x0000000000087348 */ /* 0x000fea0003c00000 */
[----:B------:R0:W1:Y:S02]  /*d180*/  SHFL.DOWN P1, R2, R9, R4, R7 ;  /* 0x0800000409027389 */ /* 0x0000640000020007 */
[----:B01----:R-:W-:Y:S05]  /*d190*/  ENDCOLLECTIVE ;  /* 0x000000000000791b */ /* 0x003fea0003800000 */
.L_x_589:
[----:B------:R-:W-:Y:S01]  /*d1a0*/  IMAD.MOV.U32 R8, RZ, RZ, R2 ;  /* 0x000000ffff087224 */ /* 0x000fe200078e0002 */
[----:B------:R-:W-:Y:S06]  /*d1b0*/  BRA `(.L_x_590) ;  /* 0xffffff7c00147947 */ /* 0x000fec000383ffff */
.L_x_187:
[----:B------:R-:W-:Y:S01]  /*d1c0*/  BSSY B1, `(.L_x_591) ;  /* 0x0000006000017945 */ /* 0x000fe20003800000 */
[----:B------:R-:W-:Y:S01]  /*d1d0*/  IMAD.MOV.U32 R9, RZ, RZ, R29 ;  /* 0x000000ffff097224 */ /* 0x000fe200078e001d */
[----:B------:R-:W-:-:S07]  /*d1e0*/  MOV R0, 0xffffffff ;  /* 0xffffffff00007802 */ /* 0x000fce0000000f00 */
[----:B------:R-:W-:Y:S05]  /*d1f0*/  WARPSYNC.COLLECTIVE R0, `(.L_x_592) ;  /* 0x0000000000087348 */ /* 0x000fea0003c00000 */
[----:B------:R0:W1:Y:S02]  /*d200*/  SHFL.DOWN P1, R2, R9, R4, R7 ;  /* 0x0800000409027389 */ /* 0x0000640000020007 */
[----:B01----:R-:W-:Y:S05]  /*d210*/  ENDCOLLECTIVE ;  /* 0x000000000000791b */ /* 0x003fea0003800000 */
.L_x_592:
[----:B------:R-:W-:Y:S05]  /*d220*/  BSYNC B1 ;  /* 0x0000000000017941 */ /* 0x000fea0003800000 */
.L_x_591:
[----:B------:R-:W-:Y:S01]  /*d230*/  IMAD.MOV.U32 R9, RZ, RZ, R28 ;  /* 0x000000ffff097224 */ /* 0x000fe200078e001c */
[----:B------:R-:W-:Y:S01]  /*d240*/  MOV R0, 0xffffffff ;  /* 0xffffffff00007802 */ /* 0x000fe20000000f00 */
[----:B------:R-:W-:-:S07]  /*d250*/  IMAD.MOV.U32 R6, RZ, RZ, R2 ;  /* 0x000000ffff067224 */ /* 0x000fce00078e0002 */
[----:B------:R-:W-:Y:S05]  /*d260*/  WARPSYNC.COLLECTIVE R0, `(.L_x_593) ;  /* 0x0000000000087348 */ /* 0x000fea0003c00000 */
[----:B------:R0:W1:Y:S02]  /*d270*/  SHFL.DOWN P1, R2, R9, R4, R7 ;  /* 0x0800000409027389 */ /* 0x0000640000020007 */
[----:B01----:R-:W-:Y:S05]  /*d280*/  ENDCOLLECTIVE ;  /* 0x000000000000791b */ /* 0x003fea0003800000 */
.L_x_593:
[----:B------:R-:W-:Y:S01]  /*d290*/  IMAD.MOV.U32 R8, RZ, RZ, R2 ;  /* 0x000000ffff087224 */ /* 0x000fe200078e0002 */
[----:B------:R-:W-:Y:S06]  /*d2a0*/  BRA `(.L_x_594) ;  /* 0xffffff7800fc7947 */ /* 0x000fec000383ffff */
.L_x_188:
[----:B------:R-:W-:Y:S01]  /*d2b0*/  BSSY B1, `(.L_x_595) ;  /* 0x0000006000017945 */ /* 0x000fe20003800000 */
[----:B------:R-:W-:Y:S01]  /*d2c0*/  IMAD.MOV.U32 R9, RZ, RZ, R29 ;  /* 0x000000ffff097224 */ /* 0x000fe200078e001d */
[----:B------:R-:W-:-:S07]  /*d2d0*/  MOV R0, 0xffffffff ;  /* 0xffffffff00007802 */ /* 0x000fce0000000f00 */
[----:B------:R-:W-:Y:S05]  /*d2e0*/  WARPSYNC.COLLECTIVE R0, `(.L_x_596) ;  /* 0x0000000000087348 */ /* 0x000fea0003c00000 */
[----:B------:R0:W1:Y:S02]  /*d2f0*/  SHFL.DOWN P1, R2, R9, R4, R7 ;  /* 0x0800000409027389 */ /* 0x0000640000020007 */
[----:B01----:R-:W-:Y:S05]  /*d300*/  ENDCOLLECTIVE ;  /* 0x000000000000791b */ /* 0x003fea0003800000 */
.L_x_596:
[----:B------:R-:W-:Y:S05]  /*d310*/  BSYNC B1 ;  /* 0x0000000000017941 */ /* 0x000fea0003800000 */
.L_x_595:
[----:B------:R-:W-:Y:S01]  /*d320*/  IMAD.MOV.U32 R9, RZ, RZ, R28 ;  /* 0x000000ffff097224 */ /* 0x000fe200078e001c */
[----:B------:R-:W-:Y:S01]  /*d330*/  MOV R0, 0xffffffff ;  /* 0xffffffff00007802 */ /* 0x000fe20000000f00 */
[----:B------:R-:W-:-:S07]  /*d340*/  IMAD.MOV.U32 R6, RZ, RZ, R2 ;  /* 0x000000ffff067224 */ /* 0x000fce00078e0002 */
[----:B------:R-:W-:Y:S05]  /*d350*/  WARPSYNC.COLLECTIVE R0, `(.L_x_597) ;  /* 0x0000000000087348 */ /* 0x000fea0003c00000 */
[----:B------:R0:W1:Y:S02]  /*d360*/  SHFL.DOWN P1, R2, R9, R4, R7 ;  /* 0x0800000409027389 */ /* 0x0000640000020007 */
[----:B01----:R-:W-:Y:S05]  /*d370*/  ENDCOLLECTIVE ;  /* 0x000000000000791b */ /* 0x003fea0003800000 */
.L_x_597:
[----:B------:R-:W-:Y:S01]  /*d380*/  IMAD.MOV.U32 R8, RZ, RZ, R2 ;  /* 0x000000ffff087224 */ /* 0x000fe200078e0002 */
[----:B------:R-:W-:Y:S06]  /*d390*/  BRA `(.L_x_598) ;  /* 0xffffff7800e47947 */ /* 0x000fec000383ffff */
.L_x_189:
[----:B------:R-:W-:Y:S01]  /*d3a0*/  BSSY B1, `(.L_x_599) ;  /* 0x0000006000017945 */ /* 0x000fe20003800000 */
[----:B------:R-:W-:Y:S01]  /*d3b0*/  IMAD.MOV.U32 R9, RZ, RZ, R29 ;  /* 0x000000ffff097224 */ /* 0x000fe200078e001d */
[----:B------:R-:W-:-:S07]  /*d3c0*/  MOV R0, 0xffffffff ;  /* 0xffffffff00007802 */ /* 0x000fce0000000f00 */
[----:B------:R-:W-:Y:S05]  /*d3d0*/  WARPSYNC.COLLECTIVE R0, `(.L_x_600) ;  /* 0x0000000000087348 */ /* 0x000fea0003c00000 */
[----:B------:R0:W1:Y:S02]  /*d3e0*/  SHFL.DOWN P1, R2, R9, R4, R7 ;  /* 0x0800000409027389 */ /* 0x0000640000020007 */
[----:B01----:R-:W-:Y:S05]  /*d3f0*/  ENDCOLLECTIVE ;  /* 0x000000000000791b */ /* 0x003fea0003800000 */
.L_x_600:
[----:B------:R-:W-:Y:S05]  /*d400*/  BSYNC B1 ;  /* 0x0000000000017941 */ /* 0x000fea0003800000 */
.L_x_599:
[----:B------:R-:W-:Y:S01]  /*d410*/  IMAD.MOV.U32 R9, RZ, RZ, R28 ;  /* 0x000000ffff097224 */ /* 0x000fe200078e001c */
[----:B------:R-:W-:Y:S01]  /*d420*/  MOV R0, 0xffffffff ;  /* 0xffffffff00007802 */ /* 0x000fe20000000f00 */
[----:B------:R-:W-:-:S07]  /*d430*/  IMAD.MOV.U32 R6, RZ, RZ, R2 ;  /* 0x000000ffff067224 */ /* 0x000fce00078e0002 */
[----:B------:R-:W-:Y:S05]  /*d440*/  WARPSYNC.COLLECTIVE R0, `(.L_x_601) ;  /* 0x0000000000087348 */ /* 0x000fea0003c00000 */
[----:B------:R0:W1:Y:S02]  /*d450*/  SHFL.DOWN P1, R2, R9, R4, R7 ;  /* 0x0800000409027389 */ /* 0x0000640000020007 */
[----:B01----:R-:W-:Y:S05]  /*d460*/  ENDCOLLECTIVE ;  /* 0x000000000000791b */ /* 0x003fea0003800000 */
.L_x_601:
[----:B------:R-:W-:Y:S01]  /*d470*/  IMAD.MOV.U32 R8, RZ, RZ, R2 ;  /* 0x000000ffff087224 */ /* 0x000fe200078e0002 */
[----:B------:R-:W-:Y:S06]  /*d480*/  BRA `(.L_x_602) ;  /* 0xffffff7800cc7947 */ /* 0x000fec000383ffff */
.L_x_190:
[----:B------:R-:W-:Y:S01]  /*d490*/  BSSY B1, `(.L_x_603) ;  /* 0x0000006000017945 */ /* 0x000fe20003800000 */
[----:B------:R-:W-:Y:S01]  /*d4a0*/  IMAD.MOV.U32 R9, RZ, RZ, R29 ;  /* 0x000000ffff097224 */ /* 0x000fe200078e001d */
[----:B------:R-:W-:-:S07]  /*d4b0*/  MOV R0, 0xffffffff ;  /* 0xffffffff00007802 */ /* 0x000fce0000000f00 */
[----:B------:R-:W-:Y:S05]  /*d4c0*/  WARPSYNC.COLLECTIVE R0, `(.L_x_604) ;  /* 0x0000000000087348 */ /* 0x000fea0003c00000 */
[----:B------:R0:W1:Y:S02]  /*d4d0*/  SHFL.DOWN P1, R2, R9, R4, R7 ;  /* 0x0800000409027389 */ /* 0x0000640000020007 */
[----:B01----:R-:W-:Y:S05]  /*d4e0*/  ENDCOLLECTIVE ;  /* 0x000000000000791b */ /* 0x003fea0003800000 */
.L_x_604:
[----:B------:R-:W-:Y:S05]  /*d4f0*/  BSYNC B1 ;  /* 0x0000000000017941 */ /* 0x000fea0003800000 */
.L_x_603:
[----:B------:R-:W-:Y:S01]  /*d500*/  IMAD.MOV.U32 R9, RZ, RZ, R28 ;  /* 0x000000ffff097224 */ /* 0x000fe200078e001c */
[----:B------:R-:W-:Y:S01]  /*d510*/  MOV R0, 0xffffffff ;  /* 0xffffffff00007802 */ /* 0x000fe20000000f00 */
[----:B------:R-:W-:-:S07]  /*d520*/  IMAD.MOV.U32 R6, RZ, RZ, R2 ;  /* 0x000000ffff067224 */ /* 0x000fce00078e0002 */
[----:B------:R-:W-:Y:S05]  /*d530*/  WARPSYNC.COLLECTIVE R0, `(.L_x_605) ;  /* 0x0000000000087348 */ /* 0x000fea0003c00000 */
[----:B------:R0:W1:Y:S02]  /*d540*/  SHFL.DOWN P1, R2, R9, R4, R7 ;  /* 0x0800000409027389 */ /* 0x0000640000020007 */
[----:B01----:R-:W-:Y:S05]  /*d550*/  ENDCOLLECTIVE ;  /* 0x000000000000791b */ /* 0x003fea0003800000 */
.L_x_605:
[----:B------:R-:W-:Y:S01]  /*d560*/  IMAD.MOV.U32 R8, RZ, RZ, R2 ;  /* 0x000000ffff087224 */ /* 0x000fe200078e0002 */
[----:B------:R-:W-:Y:S06]  /*d570*/  BRA `(.L_x_606) ;  /* 0xffffff7800b47947 */ /* 0x000fec000383ffff */
.L_x_191:
[----:B------:R-:W-:Y:S01]  /*d580*/  BSSY B1, `(.L_x_607) ;  /* 0x0000006000017945 */ /* 0x000fe20003800000 */
[----:B------:R-:W-:Y:S01]  /*d590*/  IMAD.MOV.U32 R9, RZ, RZ, R29 ;  /* 0x000000ffff097224 */ /* 0x000fe200078e001d */
[----:B------:R-:W-:-:S07]  /*d5a0*/  MOV R0, 0xffffffff ;  /* 0xffffffff00007802 */ /* 0x000fce0000000f00 */
[----:B------:R-:W-:Y:S05]  /*d5b0*/  WARPSYNC.COLLECTIVE R0, `(.L_x_608) ;  /* 0x0000000000087348 */ /* 0x000fea0003c00000 */
[----:B------:R0:W1:Y:S02]  /*d5c0*/  SHFL.DOWN P1, R2, R9, R4, R7 ;  /* 0x0800000409027389 */ /* 0x0000640000020007 */
[----:B01----:R-:W-:Y:S05]  /*d5d0*/  ENDCOLLECTIVE ;  /* 0x000000000000791b */ /* 0x003fea0003800000 */
.L_x_608:
[----:B------:R-:W-:Y:S05]  /*d5e0*/  BSYNC B1 ;  /* 0x0000000000017941 */ /* 0x000fea0003800000 */
.L_x_607:
[----:B------:R-:W-:Y:S01]  /*d5f0*/  IMAD.MOV.U32 R9, RZ, RZ, R28 ;  /* 0x000000ffff097224 */ /* 0x000fe200078e001c */
[----:B------:R-:W-:Y:S01]  /*d600*/  MOV R0, 0xffffffff ;  /* 0xffffffff00007802 */ /* 0x000fe20000000f00 */
[----:B------:R-:W-:-:S07]  /*d610*/  IMAD.MOV.U32 R6, RZ, RZ, R2 ;  /* 0x000000ffff067224 */ /* 0x000fce00078e0002 */
[----:B------:R-:W-:Y:S05]  /*d620*/  WARPSYNC.COLLECTIVE R0, `(.L_x_609) ;  /* 0x0000000000087348 */ /* 0x000fea0003c00000 */
[----:B------:R0:W1:Y:S02]  /*d630*/  SHFL.DOWN P1, R2, R9, R4, R7 ;  /* 0x0800000409027389 */ /* 0x0000640000020007 */
[----:B01----:R-:W-:Y:S05]  /*d640*/  ENDCOLLECTIVE ;  /* 0x000000000000791b */ /* 0x003fea0003800000 */
.L_x_609:
[----:B------:R-:W-:Y:S01]  /*d650*/  IMAD.MOV.U32 R8, RZ, RZ, R2 ;  /* 0x000000ffff087224 */ /* 0x000fe200078e0002 */
[----:B------:R-:W-:Y:S06]  /*d660*/  BRA `(.L_x_610) ;  /* 0xffffff78009c7947 */ /* 0x000fec000383ffff */
.L_x_192:
[----:B------:R-:W-:Y:S01]  /*d670*/  BSSY B1, `(.L_x_611) ;  /* 0x0000006000017945 */ /* 0x000fe20003800000 */
[----:B------:R-:W-:Y:S01]  /*d680*/  IMAD.MOV.U32 R9, RZ, RZ, R29 ;  /* 0x000000ffff097224 */ /* 0x000fe200078e001d */
[----:B------:R-:W-:-:S07]  /*d690*/  MOV R0, 0xffffffff ;  /* 0xffffffff00007802 */ /* 0x000fce0000000f00 */
[----:B------:R-:W-:Y:S05]  /*d6a0*/  WARPSYNC.COLLECTIVE R0, `(.L_x_612) ;  /* 0x0000000000087348 */ /* 0x000fea0003c00000 */
[----:B------:R0:W1:Y:S02]  /*d6b0*/  SHFL.DOWN P1, R2, R9, R4, R7 ;  /* 0x0800000409027389 */ /* 0x0000640000020007 */
[----:B01----:R-:W-:Y:S05]  /*d6c0*/  ENDCOLLECTIVE ;  /* 0x000000000000791b */ /* 0x003fea0003800000 */
.L_x_612:
[----:B------:R-:W-:Y:S05]  /*d6d0*/  BSYNC B1 ;  /* 0x0000000000017941 */ /* 0x000fea0003800000 */
.L_x_611:
[----:B------:R-:W-:Y:S01]  /*d6e0*/  IMAD.MOV.U32 R9, RZ, RZ, R28 ;  /* 0x000000ffff097224 */ /* 0x000fe200078e001c */
[----:B------:R-:W-:Y:S01]  /*d6f0*/  MOV R0, 0xffffffff ;  /* 0xffffffff00007802 */ /* 0x000fe20000000f00 */
[----:B------:R-:W-:-:S07]  /*d700*/  IMAD.MOV.U32 R6, RZ, RZ, R2 ;  /* 0x000000ffff067224 */ /* 0x000fce00078e0002 */
[----:B------:R-:W-:Y:S05]  /*d710*/  WARPSYNC.COLLECTIVE R0, `(.L_x_613) ;  /* 0x0000000000087348 */ /* 0x000fea0003c00000 */
[----:B------:R0:W1:Y:S02]  /*d720*/  SHFL.DOWN P1, R2, R9, R4, R7 ;  /* 0x0800000409027389 */ /* 0x0000640000020007 */
[----:B01----:R-:W-:Y:S05]  /*d730*/  ENDCOLLECTIVE ;  /* 0x000000000000791b */ /* 0x003fea0003800000 */
.L_x_613:
[----:B------:R-:W-:Y:S01]  /*d740*/  IMAD.MOV.U32 R8, RZ, RZ, R2 ;  /* 0x000000ffff087224 */ /* 0x000fe200078e0002 */
[----:B------:R-:W-:Y:S06]  /*d750*/  BRA `(.L_x_614) ;  /* 0xffffff7800847947 */ /* 0x000fec000383ffff */
.L_x_193:
[----:B------:R-:W-:Y:S01]  /*d760*/  BSSY B1, `(.L_x_615) ;  /* 0x0000006000017945 */ /* 0x000fe20003800000 */
[----:B------:R-:W-:Y:S01]  /*d770*/  IMAD.MOV.U32 R9, RZ, RZ, R29 ;  /* 0x000000ffff097224 */ /* 0x000fe200078e001d */
[----:B------:R-:W-:-:S07]  /*d780*/  MOV R0, 0xffffffff ;  /* 0xffffffff00007802 */ /* 0x000fce0000000f00 */
[----:B------:R-:W-:Y:S05]  /*d790*/  WARPSYNC.COLLECTIVE R0, `(.L_x_616) ;  /* 0x0000000000087348 */ /* 0x000fea0003c00000 */
[----:B------:R0:W1:Y:S02]  /*d7a0*/  SHFL.DOWN P1, R2, R9, R4, R7 ;  /* 0x0800000409027389 */ /* 0x0000640000020007 */
[----:B01----:R-:W-:Y:S05]  /*d7b0*/  ENDCOLLECTIVE ;  /* 0x000000000000791b */ /* 0x003fea0003800000 */
.L_x_616:
[----:B------:R-:W-:Y:S05]  /*d7c0*/  BSYNC B1 ;  /* 0x0000000000017941 */ /* 0x000fea0003800000 */
.L_x_615:
[----:B------:R-:W-:Y:S01]  /*d7d0*/  IMAD.MOV.U32 R9, RZ, RZ, R28 ;  /* 0x000000ffff097224 */ /* 0x000fe200078e001c */
[----:B------:R-:W-:Y:S01]  /*d7e0*/  MOV R0, 0xffffffff ;  /* 0xffffffff00007802 */ /* 0x000fe20000000f00 */
[----:B------:R-:W-:-:S07]  /*d7f0*/  IMAD.MOV.U32 R6, RZ, RZ, R2 ;  /* 0x000000ffff067224 */ /* 0x000fce00078e0002 */
[----:B------:R-:W-:Y:S05]  /*d800*/  WARPSYNC.COLLECTIVE R0, `(.L_x_617) ;  /* 0x0000000000087348 */ /* 0x000fea0003c00000 */
[----:B------:R0:W1:Y:S02]  /*d810*/  SHFL.DOWN P1, R2, R9, R4, R7 ;  /* 0x0800000409027389 */ /* 0x0000640000020007 */
[----:B01----:R-:W-:Y:S05]  /*d820*/  ENDCOLLECTIVE ;  /* 0x000000000000791b */ /* 0x003fea0003800000 */
.L_x_617:
[----:B------:R-:W-:Y:S01]  /*d830*/  IMAD.MOV.U32 R8, RZ, RZ, R2 ;  /* 0x000000ffff087224 */ /* 0x000fe200078e0002 */
[----:B------:R-:W-:Y:S06]  /*d840*/  BRA `(.L_x_618) ;  /* 0xffffff78006c7947 */ /* 0x000fec000383ffff */
.L_x_194:
[----:B------:R-:W-:Y:S01]  /*d850*/  BSSY B1, `(.L_x_619) ;  /* 0x0000006000017945 */ /* 0x000fe20003800000 */
[----:B------:R-:W-:Y:S01]  /*d860*/  IMAD.MOV.U32 R9, RZ, RZ, R29 ;  /* 0x000000ffff097224 */ /* 0x000fe200078e001d */
[----:B------:R-:W-:-:S07]  /*d870*/  MOV R0, 0xffffffff ;  /* 0xffffffff00007802 */ /* 0x000fce0000000f00 */
[----:B------:R-:W-:Y:S05]  /*d880*/  WARPSYNC.COLLECTIVE R0, `(.L_x_620) ;  /* 0x0000000000087348 */ /* 0x000fea0003c00000 */
[----:B------:R0:W1:Y:S02]  /*d890*/  SHFL.DOWN P1, R2, R9, R4, R7 ;  /* 0x0800000409027389 */ /* 0x0000640000020007 */
[----:B01----:R-:W-:Y:S05]  /*d8a0*/  ENDCOLLECTIVE ;  /* 0x000000000000791b */ /* 0x003fea0003800000 */
.L_x_620:
[----:B------:R-:W-:Y:S05]  /*d8b0*/  BSYNC B1 ;  /* 0x0000000000017941 */ /* 0x000fea0003800000 */
.L_x_619:
[----:B------:R-:W-:Y:S01]  /*d8c0*/  IMAD.MOV.U32 R9, RZ, RZ, R28 ;  /* 0x000000ffff097224 */ /* 0x000fe200078e001c */
[----:B------:R-:W-:Y:S01]  /*d8d0*/  MOV R0, 0xffffffff ;  /* 0xffffffff00007802 */ /* 0x000fe20000000f00 */
[----:B------:R-:W-:-:S07]  /*d8e0*/  IMAD.MOV.U32 R6, RZ, RZ, R2 ;  /* 0x000000ffff067224 */ /* 0x000fce00078e0002 */
[----:B------:R-:W-:Y:S05]  /*d8f0*/  WARPSYNC.COLLECTIVE R0, `(.L_x_621) ;  /* 0x0000000000087348 */ /* 0x000fea0003c00000 */
[----:B------:R0:W1:Y:S02]  /*d900*/  SHFL.DOWN P1, R2, R9, R4, R7 ;  /* 0x0800000409027389 */ /* 0x0000640000020007 */
[----:B01----:R-:W-:Y:S05]  /*d910*/  ENDCOLLECTIVE ;  /* 0x000000000000791b */ /* 0x003fea0003800000 */
.L_x_621:
[----:B------:R-:W-:Y:S01]  /*d920*/  IMAD.MOV.U32 R8, RZ, RZ, R2 ;  /* 0x000000ffff087224 */ /* 0x000fe200078e0002 */
[----:B------:R-:W-:Y:S06]  /*d930*/  BRA `(.L_x_622) ;  /* 0xffffff7800547947 */ /* 0x000fec000383ffff */
.L_x_195:
[----:B------:R-:W-:Y:S01]  /*d940*/  BSSY B1, `(.L_x_623) ;  /* 0x0000006000017945 */ /* 0x000fe20003800000 */
[----:B------:R-:W-:Y:S01]  /*d950*/  IMAD.MOV.U32 R9, RZ, RZ, R29 ;  /* 0x000000ffff097224 */ /* 0x000fe200078e001d */
[----:B------:R-:W-:-:S07]  /*d960*/  MOV R0, 0xffffffff ;  /* 0xffffffff00007802 */ /* 0x000fce0000000f00 */
[----:B------:R-:W-:Y:S05]  /*d970*/  WARPSYNC.COLLECTIVE R0, `(.L_x_624) ;  /* 0x0000000000087348 */ /* 0x000fea0003c00000 */
[----:B------:R0:W1:Y:S02]  /*d980*/  SHFL.DOWN P1, R2, R9, R4, R7 ;  /* 0x0800000409027389 */ /* 0x0000640000020007 */
[----:B01----:R-:W-:Y:S05]  /*d990*/  ENDCOLLECTIVE ;  /* 0x000000000000791b */ /* 0x003fea0003800000 */
.L_x_624:
[----:B------:R-:W-:Y:S05]  /*d9a0*/  BSYNC B1 ;  /* 0x0000000000017941 */ /* 0x000fea0003800000 */
.L_x_623:
[----:B------:R-:W-:Y:S01]  /*d9b0*/  IMAD.MOV.U32 R9, RZ, RZ, R28 ;  /* 0x000000ffff097224 */ /* 0x000fe200078e001c */
[----:B------:R-:W-:Y:S01]  /*d9c0*/  MOV R0, 0xffffffff ;  /* 0xffffffff00007802 */ /* 0x000fe20000000f00 */
[----:B------:R-:W-:-:S07]  /*d9d0*/  IMAD.MOV.U32 R6, RZ, RZ, R2 ;  /* 0x000000ffff067224 */ /* 0x000fce00078e0002 */
[----:B------:R-:W-:Y:S05]  /*d9e0*/  WARPSYNC.COLLECTIVE R0, `(.L_x_625) ;  /* 0x0000000000087348 */ /* 0x000fea0003c00000 */
[----:B------:R0:W1:Y:S02]  /*d9f0*/  SHFL.DOWN P1, R2, R9, R4, R7 ;  /* 0x0800000409027389 */ /* 0x0000640000020007 */
[----:B01----:R-:W-:Y:S05]  /*da00*/  ENDCOLLECTIVE ;  /* 0x000000000000791b */ /* 0x003fea0003800000 */
.L_x_625:
[----:B------:R-:W-:Y:S01]  /*da10*/  IMAD.MOV.U32 R8, RZ, RZ, R2 ;  /* 0x000000ffff087224 */ /* 0x000fe200078e0002 */
[----:B------:R-:W-:Y:S06]  /*da20*/  BRA `(.L_x_626) ;  /* 0xffffff78003c7947 */ /* 0x000fec000383ffff */
.L_x_196:
[----:B------:R-:W-:Y:S01]  /*da30*/  BSSY B1, `(.L_x_627) ;  /* 0x0000006000017945 */ /* 0x000fe20003800000 */
[----:B------:R-:W-:Y:S01]  /*da40*/  IMAD.MOV.U32 R9, RZ, RZ, R29 ;  /* 0x000000ffff097224 */ /* 0x000fe200078e001d */
[----:B------:R-:W-:-:S07]  /*da50*/  MOV R0, 0xffffffff ;  /* 0xffffffff00007802 */ /* 0x000fce0000000f00 */
[----:B------:R-:W-:Y:S05]  /*da60*/  WARPSYNC.COLLECTIVE R0, `(.L_x_628) ;  /* 0x0000000000087348 */ /* 0x000fea0003c00000 */
[----:B------:R0:W1:Y:S02]  /*da70*/  SHFL.DOWN P1, R2, R9, R4, R7 ;  /* 0x0800000409027389 */ /* 0x0000640000020007 */
[----:B01----:R-:W-:Y:S05]  /*da80*/  ENDCOLLECTIVE ;  /* 0x000000000000791b */ /* 0x003fea0003800000 */
.L_x_628:
[----:B------:R-:W-:Y:S05]  /*da90*/  BSYNC B1 ;  /* 0x0000000000017941 */ /* 0x000fea0003800000 */
.L_x_627:
[----:B------:R-:W-:Y:S01]  /*daa0*/  IMAD.MOV.U32 R9, RZ, RZ, R28 ;  /* 0x000000ffff097224 */ /* 0x000fe200078e001c */
[----:B------:R-:W-:Y:S01]  /*dab0*/  MOV R0, 0xffffffff ;  /* 0xffffffff00007802 */ /* 0x000fe20000000f00 */
[----:B------:R-:W-:-:S07]  /*dac0*/  IMAD.MOV.U32 R6, RZ, RZ, R2 ;  /* 0x000000ffff067224 */ /* 0x000fce00078e0002 */
[----:B------:R-:W-:Y:S05]  /*dad0*/  WARPSYNC.COLLECTIVE R0, `(.L_x_629) ;  /* 0x0000000000087348 */ /* 0x000fea0003c00000 */
[----:B------:R0:W1:Y:S02]  /*dae0*/  SHFL.DOWN P1, R2, R9, R4, R7 ;  /* 0x0800000409027389 */ /* 0x0000640000020007 */
[----:B01----:R-:W-:Y:S05]  /*daf0*/  ENDCOLLECTIVE ;  /* 0x000000000000791b */ /* 0x003fea0003800000 */
.L_x_629:
[----:B------:R-:W-:Y:S01]  /*db00*/  IMAD.MOV.U32 R8, RZ, RZ, R2 ;  /* 0x000000ffff087224 */ /* 0x000fe200078e0002 */
[----:B------:R-:W-:Y:S06]  /*db10*/  BRA `(.L_x_630) ;  /* 0xffffff7800247947 */ /* 0x000fec000383ffff */
.L_x_197:
[----:B------:R-:W-:Y:S01]  /*db20*/  BSSY B1, `(.L_x_631) ;  /* 0x0000006000017945 */ /* 0x000fe20003800000 */
[----:B------:R-:W-:Y:S01]  /*db30*/  IMAD.MOV.U32 R9, RZ, RZ, R29 ;  /* 0x000000ffff097224 */ /* 0x000fe200078e001d */
[----:B------:R-:W-:-:S07]  /*db40*/  MOV R0, 0xffffffff ;  /* 0xffffffff00007802 */ /* 0x000fce0000000f00 */
[----:B------:R-:W-:Y:S05]  /*db50*/  WARPSYNC.COLLECTIVE R0, `(.L_x_632) ;  /* 0x0000000000087348 */ /* 0x000fea0003c00000 */
[----:B------:R0:W1:Y:S02]  /*db60*/  SHFL.DOWN P1, R2, R9, R4, R7 ;  /* 0x0800000409027389 */ /* 0x0000640000020007 */
[----:B01----:R-:W-:Y:S05]  /*db70*/  ENDCOLLECTIVE ;  /* 0x000000000000791b */ /* 0x003fea0003800000 */
.L_x_632:
[----:B------:R-:W-:Y:S05]  /*db80*/  BSYNC B1 ;  /* 0x0000000000017941 */ /* 0x000fea0003800000 */
.L_x_631:
[----:B------:R-:W-:Y:S01]  /*db90*/  IMAD.MOV.U32 R9, RZ, RZ, R28 ;  /* 0x000000ffff097224 */ /* 0x000fe200078e001c */
[----:B------:R-:W-:Y:S01]  /*dba0*/  MOV R0, 0xffffffff ;  /* 0xffffffff00007802 */ /* 0x000fe20000000f00 */
[----:B------:R-:W-:-:S07]  /*dbb0*/  IMAD.MOV.U32 R6, RZ, RZ, R2 ;  /* 0x000000ffff067224 */ /* 0x000fce00078e0002 */
[----:B------:R-:W-:Y:S05]  /*dbc0*/  WARPSYNC.COLLECTIVE R0, `(.L_x_633) ;  /* 0x0000000000087348 */ /* 0x000fea0003c00000 */
[----:B------:R0:W1:Y:S02]  /*dbd0*/  SHFL.DOWN P1, R2, R9, R4, R7 ;  /* 0x0800000409027389 */ /* 0x0000640000020007 */
[----:B01----:R-:W-:Y:S05]  /*dbe0*/  ENDCOLLECTIVE ;  /* 0x000000000000791b */ /* 0x003fea0003800000 */
.L_x_633:
[----:B------:R-:W-:Y:S01]  /*dbf0*/  IMAD.MOV.U32 R8, RZ, RZ, R2 ;  /* 0x000000ffff087224 */ /* 0x000fe200078e0002 */
[----:B------:R-:W-:Y:S06]  /*dc00*/  BRA `(.L_x_634) ;  /* 0xffffff78000c7947 */ /* 0x000fec000383ffff */
.L_x_198:
[----:B------:R-:W-:Y:S01]  /*dc10*/  BSSY B1, `(.L_x_635) ;  /* 0x0000006000017945 */ /* 0x000fe20003800000 */
[----:B------:R-:W-:Y:S01]  /*dc20*/  IMAD.MOV.U32 R9, RZ, RZ, R29 ;  /* 0x000000ffff097224 */ /* 0x000fe200078e001d */
[----:B------:R-:W-:-:S07]  /*dc30*/  MOV R0, 0xffffffff ;  /* 0xffffffff00007802 */ /* 0x000fce0000000f00 */
[----:B------:R-:W-:Y:S05]  /*dc40*/  WARPSYNC.COLLECTIVE R0, `(.L_x_636) ;  /* 0x0000000000087348 */ /* 0x000fea0003c00000 */
[----:B------:R0:W1:Y:S02]  /*dc50*/  SHFL.DOWN P1, R2, R9, R4, R7 ;  /* 0x0800000409027389 */ /* 0x0000640000020007 */
[----:B01----:R-:W-:Y:S05]  /*dc60*/  ENDCOLLECTIVE ;  /* 0x000000000000791b */ /* 0x003fea0003800000 */
.L_x_636:
[----:B------:R-:W-:Y:S05]  /*dc70*/  BSYNC B1 ;  /* 0x0000000000017941 */ /* 0x000fea0003800000 */
.L_x_635:
[----:B------:R-:W-:Y:S01]  /*dc80*/  IMAD.MOV.U32 R9, RZ, RZ, R28 ;  /* 0x000000ffff097224 */ /* 0x000fe200078e001c */
[----:B------:R-:W-:Y:S01]  /*dc90*/  MOV R0, 0xffffffff ;  /* 0xffffffff00007802 */ /* 0x000fe20000000f00 */
[----:B------:R-:W-:-:S07]  /*dca0*/  IMAD.MOV.U32 R6, RZ, RZ, R2 ;  /* 0x000000ffff067224 */ /* 0x000fce00078e0002 */
[----:B------:R-:W-:Y:S05]  /*dcb0*/  WARPSYNC.COLLECTIVE R0, `(.L_x_637) ;  /* 0x0000000000087348 */ /* 0x000fea0003c00000 */
[----:B------:R0:W1:Y:S02]  /*dcc0*/  SHFL.DOWN P1, R2, R9, R4, R7 ;  /* 0x0800000409027389 */ /* 0x0000640000020007 */
[----:B01----:R-:W-:Y:S05]  /*dcd0*/  ENDCOLLECTIVE ;  /* 0x000000000000791b */ /* 0x003fea0003800000 */
.L_x_637:
[----:B------:R-:W-:Y:S01]  /*dce0*/  IMAD.MOV.U32 R8, RZ, RZ, R2 ;  /* 0x000000ffff087224 */ /* 0x000fe200078e0002 */
[----:B------:R-:W-:Y:S06]  /*dcf0*/  BRA `(.L_x_638) ;  /* 0xffffff7400f47947 */ /* 0x000fec000383ffff */
.L_x_199:
[----:B------:R-:W-:Y:S01]  /*dd00*/  BSSY B1, `(.L_x_639) ;  /* 0x0000006000017945 */ /* 0x000fe20003800000 */
[----:B------:R-:W-:Y:S01]  /*dd10*/  IMAD.MOV.U32 R9, RZ, RZ, R29 ;  /* 0x000000ffff097224 */ /* 0x000fe200078e001d */
[----:B------:R-:W-:-:S07]  /*dd20*/  MOV R0, 0xffffffff ;  /* 0xffffffff00007802 */ /* 0x000fce0000000f00 */
[----:B------:R-:W-:Y:S05]  /*dd30*/  WARPSYNC.COLLECTIVE R0, `(.L_x_640) ;  /* 0x0000000000087348 */ /* 0x000fea0003c00000 */
[----:B------:R0:W1:Y:S02]  /*dd40*/  SHFL.DOWN P1, R2, R9, R4, R7 ;  /* 0x0800000409027389 */ /* 0x0000640000020007 */
[----:B01----:R-:W-:Y:S05]  /*dd50*/  ENDCOLLECTIVE ;  /* 0x000000000000791b */ /* 0x003fea0003800000 */
.L_x_640:
[----:B------:R-:W-:Y:S05]  /*dd60*/  BSYNC B1 ;  /* 0x0000000000017941 */ /* 0x000fea0003800000 */
.L_x_639:
[----:B------:R-:W-:Y:S01]  /*dd70*/  IMAD.MOV.U32 R9, RZ, RZ, R28 ;  /* 0x000000ffff097224 */ /* 0x000fe200078e001c */
[----:B------:R-:W-:Y:S01]  /*dd80*/  MOV R0, 0xffffffff ;  /* 0xffffffff00007802 */ /* 0x000fe20000000f00 */
[----:B------:R-:W-:-:S07]  /*dd90*/  IMAD.MOV.U32 R6, RZ, RZ, R2 ;  /* 0x000000ffff067224 */ /* 0x000fce00078e0002 */
[----:B------:R-:W-:Y:S05]  /*dda0*/  WARPSYNC.COLLECTIVE R0, `(.L_x_641) ;  /* 0x0000000000087348 */ /* 0x000fea0003c00000 */
[----:B------:R0:W1:Y:S02]  /*ddb0*/  SHFL.DOWN P1, R2, R9, R4, R7 ;  /* 0x0800000409027389 */ /* 0x0000640000020007 */
[----:B01----:R-:W-:Y:S05]  /*ddc0*/  ENDCOLLECTIVE ;  /* 0x000000000000791b */ /* 0x003fea0003800000 */
.L_x_641:
[----:B------:R-:W-:Y:S01]  /*ddd0*/  IMAD.MOV.U32 R8, RZ, RZ, R2 ;  /* 0x000000ffff087224 */ /* 0x000fe200078e0002 */
[----:B------:R-:W-:Y:S06]  /*dde0*/  BRA `(.L_x_642) ;  /* 0xffffff7400dc7947 */ /* 0x000fec000383ffff */
.L_x_200:
[----:B------:R-:W-:Y:S01]  /*ddf0*/  BSSY B1, `(.L_x_643) ;  /* 0x0000006000017945 */ /* 0x000fe20003800000 */
[----:B------:R-:W-:Y:S01]  /*de00*/  IMAD.MOV.U32 R9, RZ, RZ, R29 ;  /* 0x000000ffff097224 */ /* 0x000fe200078e001d */
[----:B------:R-:W-:-:S07]  /*de10*/  MOV R0, 0xffffffff ;  /* 0xffffffff00007802 */ /* 0x000fce0000000f00 */
[----:B------:R-:W-:Y:S05]  /*de20*/  WARPSYNC.COLLECTIVE R0, `(.L_x_644) ;  /* 0x0000000000087348 */ /* 0x000fea0003c00000 */
[----:B------:R0:W1:Y:S02]  /*de30*/  SHFL.DOWN P1, R2, R9, R4, R7 ;  /* 0x0800000409027389 */ /* 0x0000640000020007 */
[----:B01----:R-:W-:Y:S05]  /*de40*/  ENDCOLLECTIVE ;  /* 0x000000000000791b */ /* 0x003fea0003800000 */
.L_x_644:
[----:B------:R-:W-:Y:S05]  /*de50*/  BSYNC B1 ;  /* 0x0000000000017941 */ /* 0x000fea0003800000 */
.L_x_643:
[----:B------:R-:W-:Y:S01]  /*de60*/  IMAD.MOV.U32 R9, RZ, RZ, R28 ;  /* 0x000000ffff097224 */ /* 0x000fe200078e001c */
[----:B------:R-:W-:Y:S01]  /*de70*/  MOV R0, 0xffffffff ;  /* 0xffffffff00007802 */ /* 0x000fe20000000f00 */
[----:B------:R-:W-:-:S07]  /*de80*/  IMAD.MOV.U32 R6, RZ, RZ, R2 ;  /* 0x000000ffff067224 */ /* 0x000fce00078e0002 */
[----:B------:R-:W-:Y:S05]  /*de90*/  WARPSYNC.COLLECTIVE R0, `(.L_x_645) ;  /* 0x0000000000087348 */ /* 0x000fea0003c00000 */
[----:B------:R0:W1:Y:S02]  /*dea0*/  SHFL.DOWN P1, R2, R9, R4, R7 ;  /* 0x0800000409027389 */ /* 0x0000640000020007 */
[----:B01----:R-:W-:Y:S05]  /*deb0*/  ENDCOLLECTIVE ;  /* 0x000000000000791b */ /* 0x003fea0003800000 */
.L_x_645:
[----:B------:R-:W-:Y:S01]  /*dec0*/  IMAD.MOV.U32 R8, RZ, RZ, R2 ;  /* 0x000000ffff087224 */ /* 0x000fe200078e0002 */
[----:B------:R-:W-:Y:S06]  /*ded0*/  BRA `(.L_x_646) ;  /* 0xffffff7400c47947 */ /* 0x000fec000383ffff */
.L_x_201:
[----:B------:R-:W-:Y:S01]  /*dee0*/  BSSY B1, `(.L_x_647) ;  /* 0x0000006000017945 */ /* 0x000fe20003800000 */
[----:B------:R-:W-:Y:S01]  /*def0*/  IMAD.MOV.U32 R9, RZ, RZ, R29 ;  /* 0x000000ffff097224 */ /* 0x000fe200078e001d */
[----:B------:R-:W-:-:S07]  /*df00*/  MOV R0, 0xffffffff ;  /* 0xffffffff00007802 */ /* 0x000fce0000000f00 */
[----:B------:R-:W-:Y:S05]  /*df10*/  WARPSYNC.COLLECTIVE R0, `(.L_x_648) ;  /* 0x0000000000087348 */ /* 0x000fea0003c00000 */
[----:B------:R0:W1:Y:S02]  /*df20*/  SHFL.DOWN P1, R2, R9, R4, R7 ;  /* 0x0800000409027389 */ /* 0x0000640000020007 */
[----:B01----:R-:W-:Y:S05]  /*df30*/  ENDCOLLECTIVE ;  /* 0x000000000000791b */ /* 0x003fea0003800000 */
.L_x_648:
[----:B------:R-:W-:Y:S05]  /*df40*/  BSYNC B1 ;  /* 0x0000000000017941 */ /* 0x000fea0003800000 */
.L_x_647:
[----:B------:R-:W-:Y:S01]  /*df50*/  IMAD.MOV.U32 R9, RZ, RZ, R28 ;  /* 0x000000ffff097224 */ /* 0x000fe200078e001c */
[----:B------:R-:W-:Y:S01]  /*df60*/  MOV R0, 0xffffffff ;  /* 0xffffffff00007802 */ /* 0x000fe20000000f00 */
[----:B------:R-:W-:-:S07]  /*df70*/  IMAD.MOV.U32 R6, RZ, RZ, R2 ;  /* 0x000000ffff067224 */ /* 0x000fce00078e0002 */
[----:B------:R-:W-:Y:S05]  /*df80*/  WARPSYNC.COLLECTIVE R0, `(.L_x_649) ;  /* 0x0000000000087348 */ /* 0x000fea0003c00000 */
[----:B------:R0:W1:Y:S02]  /*df90*/  SHFL.DOWN P1, R2, R9, R4, R7 ;  /* 0x0800000409027389 */ /* 0x0000640000020007 */
[----:B01----:R-:W-:Y:S05]  /*dfa0*/  ENDCOLLECTIVE ;  /* 0x000000000000791b */ /* 0x003fea0003800000 */
.L_x_649:
[----:B------:R-:W-:Y:S01]  /*dfb0*/  IMAD.MOV.U32 R8, RZ, RZ, R2 ;  /* 0x000000ffff087224 */ /* 0x000fe200078e0002 */
[----:B------:R-:W-:Y:S06]  /*dfc0*/  BRA `(.L_x_650) ;  /* 0xffffff7400ac7947 */ /* 0x000fec000383ffff */
.L_x_202:
[----:B------:R-:W-:Y:S01]  /*dfd0*/  BSSY B1, `(.L_x_651) ;  /* 0x0000006000017945 */ /* 0x000fe20003800000 */
[----:B------:R-:W-:Y:S01]  /*dfe0*/  IMAD.MOV.U32 R9, RZ, RZ, R29 ;  /* 0x000000ffff097224 */ /* 0x000fe200078e001d */
[----:B------:R-:W-:-:S07]  /*dff0*/  MOV R0, 0xffffffff ;  /* 0xffffffff00007802 */ /* 0x000fce0000000f00 */
[----:B------:R-:W-:Y:S05]  /*e000*/  WARPSYNC.COLLECTIVE R0, `(.L_x_652) ;  /* 0x0000000000087348 */ /* 0x000fea0003c00000 */
[----:B------:R0:W1:Y:S02]  /*e010*/  SHFL.DOWN P1, R2, R9, R4, R7 ;  /* 0x0800000409027389 */ /* 0x0000640000020007 */
[----:B01----:R-:W-:Y:S05]  /*e020*/  ENDCOLLECTIVE ;  /* 0x000000000000791b */ /* 0x003fea0003800000 */
.L_x_652:
[----:B------:R-:W-:Y:S05]  /*e030*/  BSYNC B1 ;  /* 0x0000000000017941 */ /* 0x000fea0003800000 */
.L_x_651:
[----:B------:R-:W-:Y:S01]  /*e040*/  IMAD.MOV.U32 R9, RZ, RZ, R28 ;  /* 0x000000ffff097224 */ /* 0x000fe200078e001c */
[----:B------:R-:W-:Y:S01]  /*e050*/  MOV R0, 0xffffffff ;  /* 0xffffffff00007802 */ /* 0x000fe20000000f00 */
[----:B------:R-:W-:-:S07]  /*e060*/  IMAD.MOV.U32 R6, RZ, RZ, R2 ;  /* 0x000000ffff067224 */ /* 0x000fce00078e0002 */
[----:B------:R-:W-:Y:S05]  /*e070*/  WARPSYNC.COLLECTIVE R0, `(.L_x_653) ;  /* 0x0000000000087348 */ /* 0x000fea0003c00000 */
[----:B------:R0:W1:Y:S02]  /*e080*/  SHFL.DOWN P1, R2, R9, R4, R7 ;  /* 0x0800000409027389 */ /* 0x0000640000020007 */
[----:B01----:R-:W-:Y:S05]  /*e090*/  ENDCOLLECTIVE ;  /* 0x000000000000791b */ /* 0x003fea0003800000 */
.L_x_653:
[----:B------:R-:W-:Y:S01]  /*e0a0*/  IMAD.MOV.U32 R8, RZ, RZ, R2 ;  /* 0x000000ffff087224 */ /* 0x000fe200078e0002 */
[----:B------:R-:W-:Y:S06]  /*e0b0*/  BRA `(.L_x_654) ;  /* 0xffffff7400947947 */ /* 0x000fec000383ffff */
.L_x_203:
[----:B------:R-:W-:Y:S01]  /*e0c0*/  BSSY B1, `(.L_x_655) ;  /* 0x0000006000017945 */ /* 0x000fe20003800000 */
[----:B------:R-:W-:Y:S01]  /*e0d0*/  IMAD.MOV.U32 R9, RZ, RZ, R29 ;  /* 0x000000ffff097224 */ /* 0x000fe200078e001d */
[----:B------:R-:W-:-:S07]  /*e0e0*/  MOV R0, 0xffffffff ;  /* 0xffffffff00007802 */ /* 0x000fce0000000f00 */
[----:B------:R-:W-:Y:S05]  /*e0f0*/  WARPSYNC.COLLECTIVE R0, `(.L_x_656) ;  /* 0x0000000000087348 */ /* 0x000fea0003c00000 */
[----:B------:R0:W1:Y:S02]  /*e100*/  SHFL.DOWN P1, R2, R9, R4, R7 ;  /* 0x0800000409027389 */ /* 0x0000640000020007 */
[----:B01----:R-:W-:Y:S05]  /*e110*/  ENDCOLLECTIVE ;  /* 0x000000000000791b */ /* 0x003fea0003800000 */
.L_x_656:
[----:B------:R-:W-:Y:S05]  /*e120*/  BSYNC B1 ;  /* 0x0000000000017941 */ /* 0x000fea0003800000 */
.L_x_655:
[----:B------:R-:W-:Y:S01]  /*e130*/  IMAD.MOV.U32 R9, RZ, RZ, R28 ;  /* 0x000000ffff097224 */ /* 0x000fe200078e001c */
[----:B------:R-:W-:Y:S01]  /*e140*/  MOV R0, 0xffffffff ;  /* 0xffffffff00007802 */ /* 0x000fe20000000f00 */
[----:B------:R-:W-:-:S07]  /*e150*/  IMAD.MOV.U32 R8, RZ, RZ, R2 ;  /* 0x000000ffff087224 */ /* 0x000fce00078e0002 */
[----:B------:R-:W-:Y:S05]  /*e160*/  WARPSYNC.COLLECTIVE R0, `(.L_x_657) ;  /* 0x0000000000087348 */ /* 0x000fea0003c00000 */
[----:B------:R0:W1:Y:S02]  /*e170*/  SHFL.DOWN P1, R2, R9, R4, R7 ;  /* 0x0800000409027389 */ /* 0x0000640000020007 */
[----:B01----:R-:W-:Y:S05]  /*e180*/  ENDCOLLECTIVE ;  /* 0x000000000000791b */ /* 0x003fea0003800000 */
.L_x_657:
[----:B------:R-:W-:Y:S01]  /*e190*/  IMAD.MOV.U32 R6, RZ, RZ, R2 ;  /* 0x000000ffff067224 */ /* 0x000fe200078e0002 */
[----:B------:R-:W-:Y:S06]  /*e1a0*/  BRA `(.L_x_658) ;  /* 0xffffff74007c7947 */ /* 0x000fec000383ffff */
.L_x_206:
[----:B------:R-:W-:Y:S01]  /*e1b0*/  BSSY B1, `(.L_x_659) ;  /* 0x0000007000017945 */ /* 0x000fe20003800000 */
[----:B------:R-:W-:Y:S01]  /*e1c0*/  IMAD.MOV.U32 R9, RZ, RZ, R31 ;  /* 0x000000ffff097224 */ /* 0x000fe200078e001f */
[----:B------:R-:W-:Y:S01]  /*e1d0*/  MOV R4, R3 ;  /* 0x0000000300047202 */ /* 0x000fe20000000f00 */
[----:B------:R-:W-:-:S07]  /*e1e0*/  IMAD.MOV.U32 R0, RZ, RZ, -0x1 ;  /* 0xffffffffff007424 */ /* 0x000fce00078e00ff */
[----:B------:R-:W-:Y:S05]  /*e1f0*/  WARPSYNC.COLLECTIVE R0, `(.L_x_660) ;  /* 0x0000000000087348 */ /* 0x000fea0003c00000 */
[----:B------:R0:W1:Y:S02]  /*e200*/  SHFL.DOWN P1, R2, R9, R4, R7 ;  /* 0x0800000409027389 */ /* 0x0000640000020007 */
[----:B01----:R-:W-:Y:S05]  /*e210*/  ENDCOLLECTIVE ;  /* 0x000000000000791b */ /* 0x003fea0003800000 */
.L_x_660:
[----:B------:R-:W-:Y:S05]  /*e220*/  BSYNC B1 ;  /* 0x0000000000017941 */ /* 0x000fea0003800000 */
.L_x_659:
[----:B------:R-:W-:Y:S01]  /*e230*/  MOV R9, R30 ;  /* 0x0000001e00097202 */ /* 0x000fe20000000f00 */
[----:B------:R-:W-:Y:S02]  /*e240*/  IMAD.MOV.U32 R4, RZ, RZ, R3 ;  /* 0x000000ffff047224 */ /* 0x000fe400078e0003 */
[----:B------:R-:W-:Y:S02]  /*e250*/  IMAD.MOV.U32 R0, RZ, RZ, -0x1 ;  /* 0xffffffffff007424 */ /* 0x000fe400078e00ff */
[----:B------:R-:W-:-:S07]  /*e260*/  IMAD.MOV.U32 R6, RZ, RZ, R2 ;  /* 0x000000ffff067224 */ /* 0x000fce00078e0002 */
[----:B------:R-:W-:Y:S05]  /*e270*/  WARPSYNC.COLLECTIVE R0, `(.L_x_661) ;  /* 0x0000000000087348 */ /* 0x000fea0003c00000 */
[----:B------:R0:W1:Y:S02]  /*e280*/  SHFL.DOWN P1, R2, R9, R4, R7 ;  /* 0x0800000409027389 */ /* 0x0000640000020007 */
[----:B01----:R-:W-:Y:S05]  /*e290*/  ENDCOLLECTIVE ;  /* 0x000000000000791b */ /* 0x003fea0003800000 */
.L_x_661:
[----:B------:R-:W-:Y:S01]  /*e2a0*/  MOV R8, R2 ;  /* 0x0000000200087202 */ /* 0x000fe20000000f00 */
[----:B------:R-:W-:Y:S06]  /*e2b0*/  BRA `(.L_x_662) ;  /* 0xffffff7400647947 */ /* 0x000fec000383ffff */
.L_x_207:
[----:B------:R-:W-:Y:S01]  /*e2c0*/  BSSY B1, `(.L_x_663) ;  /* 0x0000006000017945 */ /* 0x000fe20003800000 */
[----:B------:R-:W-:Y:S02]  /*e2d0*/  IMAD.MOV.U32 R9, RZ, RZ, R31 ;  /* 0x000000ffff097224 */ /* 0x000fe400078e001f */
[----:B------:R-:W-:-:S07]  /*e2e0*/  IMAD.MOV.U32 R0, RZ, RZ, -0x1 ;  /* 0xffffffffff007424 */ /* 0x000fce00078e00ff */
[----:B------:R-:W-:Y:S05]  /*e2f0*/  WARPSYNC.COLLECTIVE R0, `(.L_x_664) ;  /* 0x0000000000087348 */ /* 0x000fea0003c00000 */
[----:B------:R0:W1:Y:S02]  /*e300*/  SHFL.DOWN P1, R2, R9, R4, R7 ;  /* 0x0800000409027389 */ /* 0x0000640000020007 */
[----:B01----:R-:W-:Y:S05]  /*e310*/  ENDCOLLECTIVE ;  /* 0x000000000000791b */ /* 0x003fea0003800000 */
.L_x_664:
[----:B------:R-:W-:Y:S05]  /*e320*/  BSYNC B1 ;  /* 0x0000000000017941 */ /* 0x000fea0003800000 */
.L_x_663:
[----:B------:R-:W-:Y:S01]  /*e330*/  IMAD.MOV.U32 R9, RZ, RZ, R30 ;  /* 0x000000ffff097224 */ /* 0x000fe200078e001e */
[----:B------:R-:W-:Y:S01]  /*e340*/  MOV R6, R2 ;  /* 0x0000000200067202 */ /* 0x000fe20000000f00 */
[----:B------:R-:W-:-:S07]  /*e350*/  IMAD.MOV.U32 R0, RZ, RZ, -0x1 ;  /* 0xffffffffff007424 */ /* 0x000fce00078e00ff */
[----:B------:R-:W-:Y:S05]  /*e360*/  WARPSYNC.COLLECTIVE R0, `(.L_x_665) ;  /* 0x0000000000087348 */ /* 0x000fea0003c00000 */
[----:B------:R0:W1:Y:S02]  /*e370*/  SHFL.DOWN P1, R2, R9, R4, R7 ;  /* 0x0800000409027389 */ /* 0x0000640000020007 */
[----:B01----:R-:W-:Y:S05]  /*e380*/  ENDCOLLECTIVE ;  /* 0x000000000000791b */ /* 0x003fea0003800000 */
.L_x_665:
[----:B------:R-:W-:Y:S01]  /*e390*/  MOV R8, R2 ;  /* 0x0000000200087202 */ /* 0x000fe20000000f00 */
[----:B------:R-:W-:Y:S06]  /*e3a0*/  BRA `(.L_x_666) ;  /* 0xffffff74004c7947 */ /* 0x000fec000383ffff */
.L_x_208:
[----:B------:R-:W-:Y:S01]  /*e3b0*/  BSSY B1, `(.L_x_667) ;  /* 0x0000006000017945 */ /* 0x000fe20003800000 */
[----:B------:R-:W-:Y:S02]  /*e3c0*/  IMAD.MOV.U32 R9, RZ, RZ, R31 ;  /* 0x000000ffff097224 */ /* 0x000fe400078e001f */
[----:B------:R-:W-:-:S07]  /*e3d0*/  IMAD.MOV.U32 R0, RZ, RZ, -0x1 ;  /* 0xffffffffff007424 */ /* 0x000fce00078e00ff */
[----:B------:R-:W-:Y:S05]  /*e3e0*/  WARPSYNC.COLLECTIVE R0, `(.L_x_668) ;  /* 0x0000000000087348 */ /* 0x000fea0003c00000 */
[----:B------:R0:W1:Y:S02]  /*e3f0*/  SHFL.DOWN P1, R2, R9, R4, R7 ;  /* 0x0800000409027389 */ /* 0x0000640000020007 */
[----:B01----:R-:W-:Y:S05]  /*e400*/  ENDCOLLECTIVE ;  /* 0x000000000000791b */ /* 0x003fea0003800000 */
.L_x_668:
[----:B------:R-:W-:Y:S05]  /*e410*/  BSYNC B1 ;  /* 0x0000000000017941 */ /* 0x000fea0003800000 */
.L_x_667:
[----:B------:R-:W-:Y:S01]  /*e420*/  IMAD.MOV.U32 R9, RZ, RZ, R30 ;  /* 0x000000ffff097224 */ /* 0x000fe200078e001e */
[----:B------:R-:W-:Y:S01]  /*e430*/  MOV R6, R2 ;  /* 0x0000000200067202 */ /* 0x000fe20000000f00 */
[----:B------:R-:W-:-:S07]  /*e440*/  IMAD.MOV.U32 R0, RZ, RZ, -0x1 ;  /* 0xffffffffff007424 */ /* 0x000fce00078e00ff */
[----:B------:R-:W-:Y:S05]  /*e450*/  WARPSYNC.COLLECTIVE R0, `(.L_x_669) ;  /* 0x0000000000087348 */ /* 0x000fea0003c00000 */
[----:B------:R0:W1:Y:S02]  /*e460*/  SHFL.DOWN P1, R2, R9, R4, R7 ;  /* 0x0800000409027389 */ /* 0x0000640000020007 */
[----:B01----:R-:W-:Y:S05]  /*e470*/  ENDCOLLECTIVE ;  /* 0x000000000000791b */ /* 0x003fea0003800000 */
.L_x_669:
[----:B------:R-:W-:Y:S01]  /*e480*/  MOV R8, R2 ;  /* 0x0000000200087202 */ /* 0x000fe20000000f00 */
[----:B------:R-:W-:Y:S06]  /*e490*/  BRA `(.L_x_670) ;  /* 0xffffff7400347947 */ /* 0x000fec000383ffff */
.L_x_209:
[----:B------:R-:W-:Y:S01]  /*e4a0*/  BSSY B1, `(.L_x_671) ;  /* 0x0000006000017945 */ /* 0x000fe20003800000 */
[----:B------:R-:W-:Y:S02]  /*e4b0*/  IMAD.MOV.U32 R9, RZ, RZ, R31 ;  /* 0x000000ffff097224 */ /* 0x000fe400078e001f */
[----:B------:R-:W-:-:S07]  /*e4c0*/  IMAD.MOV.U32 R0, RZ, RZ, -0x1 ;  /* 0xffffffffff007424 */ /* 0x000fce00078e00ff */
[----:B------:R-:W-:Y:S05]  /*e4d0*/  WARPSYNC.COLLECTIVE R0, `(.L_x_672) ;  /* 0x0000000000087348 */ /* 0x000fea0003c00000 */
[----:B------:R0:W1:Y:S02]  /*e4e0*/  SHFL.DOWN P1, R2, R9, R4, R7 ;  /* 0x0800000409027389 */ /* 0x0000640000020007 */
[----:B01----:R-:W-:Y:S05]  /*e4f0*/  ENDCOLLECTIVE ;  /* 0x000000000000791b */ /* 0x003fea0003800000 */
.L_x_672:
[----:B------:R-:W-:Y:S05]  /*e500*/  BSYNC B1 ;  /* 0x0000000000017941 */ /* 0x000fea0003800000 */
.L_x_671:
[----:B------:R-:W-:Y:S01]  /*e510*/  IMAD.MOV.U32 R9, RZ, RZ, R30 ;  /* 0x000000ffff097224 */ /* 0x000fe200078e001e */
[----:B------:R-:W-:Y:S01]  /*e520*/  MOV R6, R2 ;  /* 0x0000000200067202 */ /* 0x000fe20000000f00 */
[----:B------:R-:W-:-:S07]  /*e530*/  IMAD.MOV.U32 R0, RZ, RZ, -0x1 ;  /* 0xffffffffff007424 */ /* 0x000fce00078e00ff */
[----:B------:R-:W-:Y:S05]  /*e540*/  WARPSYNC.COLLECTIVE R0, `(.L_x_673) ;  /* 0x0000000000087348 */ /* 0x000fea0003c00000 */
[----:B------:R0:W1:Y:S02]  /*e550*/  SHFL.DOWN P1, R2, R9, R4, R7 ;  /* 0x0800000409027389 */ /* 0x0000640000020007 */
[----:B01----:R-:W-:Y:S05]  /*e560*/  ENDCOLLECTIVE ;  /* 0x000000000000791b */ /* 0x003fea0003800000 */
.L_x_673:
[----:B------:R-:W-:Y:S01]  /*e570*/  MOV R8, R2 ;  /* 0x0000000200087202 */ /* 0x000fe20000000f00 */
[----:B------:R-:W-:Y:S06]  /*e580*/  BRA `(.L_x_674) ;  /* 0xffffff74001c7947 */ /* 0x000fec000383ffff */
.L_x_210:
[----:B------:R-:W-:Y:S01]  /*e590*/  BSSY B1, `(.L_x_675) ;  /* 0x0000006000017945 */ /* 0x000fe20003800000 */
[----:B------:R-:W-:Y:S02]  /*e5a0*/  IMAD.MOV.U32 R9, RZ, RZ, R31 ;  /* 0x000000ffff097224 */ /* 0x000fe400078e001f */
[----:B------:R-:W-:-:S07]  /*e5b0*/  IMAD.MOV.U32 R0, RZ, RZ, -0x1 ;  /* 0xffffffffff007424 */ /* 0x000fce00078e00ff */
[----:B------:R-:W-:Y:S05]  /*e5c0*/  WARPSYNC.COLLECTIVE R0, `(.L_x_676) ;  /* 0x0000000000087348 */ /* 0x000fea0003c00000 */
[----:B------:R0:W1:Y:S02]  /*e5d0*/  SHFL.DOWN P1, R2, R9, R4, R7 ;  /* 0x0800000409027389 */ /* 0x0000640000020007 */
[----:B01----:R-:W-:Y:S05]  /*e5e0*/  ENDCOLLECTIVE ;  /* 0x000000000000791b */ /* 0x003fea0003800000 */
.L_x_676:
[----:B------:R-:W-:Y:S05]  /*e5f0*/  BSYNC B1 ;  /* 0x0000000000017941 */ /* 0x000fea0003800000 */
.L_x_675:
[----:B------:R-:W-:Y:S01]  /*e600*/  IMAD.MOV.U32 R9, RZ, RZ, R30 ;  /* 0x000000ffff097224 */ /* 0x000fe200078e001e */
[----:B------:R-:W-:Y:S01]  /*e610*/  MOV R6, R2 ;  /* 0x0000000200067202 */ /* 0x000fe20000000f00 */
[----:B------:R-:W-:-:S07]  /*e620*/  IMAD.MOV.U32 R0, RZ, RZ, -0x1 ;  /* 0xffffffffff007424 */ /* 0x000fce00078e00ff */
[----:B------:R-:W-:Y:S05]  /*e630*/  WARPSYNC.COLLECTIVE R0, `(.L_x_677) ;  /* 0x0000000000087348 */ /* 0x000fea0003c00000 */
[----:B------:R0:W1:Y:S02]  /*e640*/  SHFL.DOWN P1, R2, R9, R4, R7 ;  /* 0x0800000409027389 */ /* 0x0000640000020007 */
[----:B01----:R-:W-:Y:S05]  /*e650*/  ENDCOLLECTIVE ;  /* 0x000000000000791b */ /* 0x003fea0003800000 */
.L_x_677:
[----:B------:R-:W-:Y:S01]  /*e660*/  MOV R8, R2 ;  /* 0x0000000200087202 */ /* 0x000fe20000000f00 */
[----:B------:R-:W-:Y:S06]  /*e670*/  BRA `(.L_x_678) ;  /* 0xffffff7400047947 */ /* 0x000fec000383ffff */
.L_x_211:
[----:B------:R-:W-:Y:S01]  /*e680*/  BSSY B1, `(.L_x_679) ;  /* 0x0000006000017945 */ /* 0x000fe20003800000 */
[----:B------:R-:W-:Y:S02]  /*e690*/  IMAD.MOV.U32 R9, RZ, RZ, R31 ;  /* 0x000000ffff097224 */ /* 0x000fe400078e001f */
[----:B------:R-:W-:-:S07]  /*e6a0*/  IMAD.MOV.U32 R0, RZ, RZ, -0x1 ;  /* 0xffffffffff007424 */ /* 0x000fce00078e00ff */
[----:B------:R-:W-:Y:S05]  /*e6b0*/  WARPSYNC.COLLECTIVE R0, `(.L_x_680) ;  /* 0x0000000000087348 */ /* 0x000fea0003c00000 */
[----:B------:R0:W1:Y:S02]  /*e6c0*/  SHFL.DOWN P1, R2, R9, R4, R7 ;  /* 0x0800000409027389 */ /* 0x0000640000020007 */
[----:B01----:R-:W-:Y:S05]  /*e6d0*/  ENDCOLLECTIVE ;  /* 0x000000000000791b */ /* 0x003fea0003800000 */
.L_x_680:
[----:B------:R-:W-:Y:S05]  /*e6e0*/  BSYNC B1 ;  /* 0x0000000000017941 */ /* 0x000fea0003800000 */
.L_x_679:
[----:B------:R-:W-:Y:S01]  /*e6f0*/  IMAD.MOV.U32 R9, RZ, RZ, R30 ;  /* 0x000000ffff097224 */ /* 0x000fe200078e001e */
[----:B------:R-:W-:Y:S01]  /*e700*/  MOV R6, R2 ;  /* 0x0000000200067202 */ /* 0x000fe20000000f00 */
[----:B------:R-:W-:-:S07]  /*e710*/  IMAD.MOV.U32 R0, RZ, RZ, -0x1 ;  /* 0xffffffffff007424 */ /* 0x000fce00078e00ff */
[----:B------:R-:W-:Y:S05]  /*e720*/  WARPSYNC.COLLECTIVE R0, `(.L_x_681) ;  /* 0x0000000000087348 */ /* 0x000fea0003c00000 */
[----:B------:R0:W1:Y:S02]  /*e730*/  SHFL.DOWN P1, R2, R9, R4, R7 ;  /* 0x0800000409027389 */ /* 0x0000640000020007 */
[----:B01----:R-:W-:Y:S05]  /*e740*/  ENDCOLLECTIVE ;  /* 0x000000000000791b */ /* 0x003fea0003800000 */
.L_x_681:
[----:B------:R-:W-:Y:S01]  /*e750*/  MOV R8, R2 ;  /* 0x0000000200087202 */ /* 0x000fe20000000f00 */
[----:B------:R-:W-:Y:S06]  /*e760*/  BRA `(.L_x_682) ;  /* 0xffffff7000ec7947 */ /* 0x000fec000383ffff */
.L_x_212:
[----:B------:R-:W-:Y:S01]  /*e770*/  BSSY B1, `(.L_x_683) ;  /* 0x0000006000017945 */ /* 0x000fe20003800000 */
[----:B------:R-:W-:Y:S02]  /*e780*/  IMAD.MOV.U32 R9, RZ, RZ, R31 ;  /* 0x000000ffff097224 */ /* 0x000fe400078e001f */
[----:B------:R-:W-:-:S07]  /*e790*/  IMAD.MOV.U32 R0, RZ, RZ, -0x1 ;  /* 0xffffffffff007424 */ /* 0x000fce00078e00ff */
[----:B------:R-:W-:Y:S05]  /*e7a0*/  WARPSYNC.COLLECTIVE R0, `(.L_x_684) ;  /* 0x0000000000087348 */ /* 0x000fea0003c00000 */
[----:B------:R0:W1:Y:S02]  /*e7b0*/  SHFL.DOWN P1, R2, R9, R4, R7 ;  /* 0x0800000409027389 */ /* 0x0000640000020007 */
[----:B01----:R-:W-:Y:S05]  /*e7c0*/  ENDCOLLECTIVE ;  /* 0x000000000000791b */ /* 0x003fea0003800000 */
.L_x_684:
[----:B------:R-:W-:Y:S05]  /*e7d0*/  BSYNC B1 ;  /* 0x0000000000017941 */ /* 0x000fea0003800000 */
.L_x_683:
[----:B------:R-:W-:Y:S01]  /*e7e0*/  IMAD.MOV.U32 R9, RZ, RZ, R30 ;  /* 0x000000ffff097224 */ /* 0x000fe200078e001e */
[----:B------:R-:W-:Y:S01]  /*e7f0*/  MOV R6, R2 ;  /* 0x0000000200067202 */ /* 0x000fe20000000f00 */
[----:B------:R-:W-:-:S07]  /*e800*/  IMAD.MOV.U32 R0, RZ, RZ, -0x1 ;  /* 0xffffffffff007424 */ /* 0x000fce00078e00ff */
[----:B------:R-:W-:Y:S05]  /*e810*/  WARPSYNC.COLLECTIVE R0, `(.L_x_685) ;  /* 0x0000000000087348 */ /* 0x000fea0003c00000 */
[----:B------:R0:W1:Y:S02]  /*e820*/  SHFL.DOWN P1, R2, R9, R4, R7 ;  /* 0x0800000409027389 */ /* 0x0000640000020007 */
[----:B01----:R-:W-:Y:S05]  /*e830*/  ENDCOLLECTIVE ;  /* 0x000000000000791b */ /* 0x003fea0003800000 */
.L_x_685:
[----:B------:R-:W-:Y:S01]  /*e840*/  MOV R8, R2 ;  /* 0x0000000200087202 */ /* 0x000fe20000000f00 */
[----:B------:R-:W-:Y:S06]  /*e850*/  BRA `(.L_x_686) ;  /* 0xffffff7000d47947 */ /* 0x000fec000383ffff */
.L_x_213:
[----:B------:R-:W-:Y:S01]  /*e860*/  BSSY B1, `(.L_x_687) ;  /* 0x0000006000017945 */ /* 0x000fe20003800000 */
[----:B------:R-:W-:Y:S02]  /*e870*/  IMAD.MOV.U32 R9, RZ, RZ, R31 ;  /* 0x000000ffff097224 */ /* 0x000fe400078e001f */
[----:B------:R-:W-:-:S07]  /*e880*/  IMAD.MOV.U32 R0, RZ, RZ, -0x1 ;  /* 0xffffffffff007424 */ /* 0x000fce00078e00ff */
[----:B------:R-:W-:Y:S05]  /*e890*/  WARPSYNC.COLLECTIVE R0, `(.L_x_688) ;  /* 0x0000000000087348 */ /* 0x000fea0003c00000 */
[----:B------:R0:W1:Y:S02]  /*e8a0*/  SHFL.DOWN P1, R2, R9, R4, R7 ;  /* 0x0800000409027389 */ /* 0x0000640000020007 */
[----:B01----:R-:W-:Y:S05]  /*e8b0*/  ENDCOLLECTIVE ;  /* 0x000000000000791b */ /* 0x003fea0003800000 */
.L_x_688:
[----:B------:R-:W-:Y:S05]  /*e8c0*/  BSYNC B1 ;  /* 0x0000000000017941 */ /* 0x000fea0003800000 */
.L_x_687:
[----:B------:R-:W-:Y:S01]  /*e8d0*/  IMAD.MOV.U32 R9, RZ, RZ, R30 ;  /* 0x000000ffff097224 */ /* 0x000fe200078e001e */
[----:B------:R-:W-:Y:S01]  /*e8e0*/  MOV R6, R2 ;  /* 0x0000000200067202 */ /* 0x000fe20000000f00 */
[----:B------:R-:W-:-:S07]  /*e8f0*/  IMAD.MOV.U32 R0, RZ, RZ, -0x1 ;  /* 0xffffffffff007424 */ /* 0x000fce00078e00ff */
[----:B------:R-:W-:Y:S05]  /*e900*/  WARPSYNC.COLLECTIVE R0, `(.L_x_689) ;  /* 0x0000000000087348 */ /* 0x000fea0003c00000 */
[----:B------:R0:W1:Y:S02]  /*e910*/  SHFL.DOWN P1, R2, R9, R4, R7 ;  /* 0x0800000409027389 */ /* 0x0000640000020007 */
[----:B01----:R-:W-:Y:S05]  /*e920*/  ENDCOLLECTIVE ;  /* 0x000000000000791b */ /* 0x003fea0003800000 */
.L_x_689:
[----:B------:R-:W-:Y:S01]  /*e930*/  MOV R8, R2 ;  /* 0x0000000200087202 */ /* 0x000fe20000000f00 */
[----:B------:R-:W-:Y:S06]  /*e940*/  BRA `(.L_x_690) ;  /* 0xffffff7000bc7947 */ /* 0x000fec000383ffff */
.L_x_214:
[----:B------:R-:W-:Y:S01]  /*e950*/  BSSY B1, `(.L_x_691) ;  /* 0x0000006000017945 */ /* 0x000fe20003800000 */
[----:B------:R-:W-:Y:S02]  /*e960*/  IMAD.MOV.U32 R9, RZ, RZ, R31 ;  /* 0x000000ffff097224 */ /* 0x000fe400078e001f */
[----:B------:R-:W-:-:S07]  /*e970*/  IMAD.MOV.U32 R0, RZ, RZ, -0x1 ;  /* 0xffffffffff007424 */ /* 0x000fce00078e00ff */
[----:B------:R-:W-:Y:S05]  /*e980*/  WARPSYNC.COLLECTIVE R0, `(.L_x_692) ;  /* 0x0000000000087348 */ /* 0x000fea0003c00000 */
[----:B------:R0:W1:Y:S02]  /*e990*/  SHFL.DOWN P1, R2, R9, R4, R7 ;  /* 0x0800000409027389 */ /* 0x0000640000020007 */
[----:B01----:R-:W-:Y:S05]  /*e9a0*/  ENDCOLLECTIVE ;  /* 0x000000000000791b */ /* 0x003fea0003800000 */
.L_x_692:
[----:B------:R-:W-:Y:S05]  /*e9b0*/  BSYNC B1 ;  /* 0x0000000000017941 */ /* 0x000fea0003800000 */
.L_x_691:
[----:B------:R-:W-:Y:S01]  /*e9c0*/  IMAD.MOV.U32 R9, RZ, RZ, R30 ;  /* 0x000000ffff097224 */ /* 0x000fe200078e001e */
[----:B------:R-:W-:Y:S01]  /*e9d0*/  MOV R6, R2 ;  /* 0x0000000200067202 */ /* 0x000fe20000000f00 */
[----:B------:R-:W-:-:S07]  /*e9e0*/  IMAD.MOV.U32 R0, RZ, RZ, -0x1 ;  /* 0xffffffffff007424 */ /* 0x000fce00078e00ff */
[----:B------:R-:W-:Y:S05]  /*e9f0*/  WARPSYNC.COLLECTIVE R0, `(.L_x_693) ;  /* 0x0000000000087348 */ /* 0x000fea0003c00000 */
[----:B------:R0:W1:Y:S02]  /*ea00*/  SHFL.DOWN P1, R2, R9, R4, R7 ;  /* 0x0800000409027389 */ /* 0x0000640000020007 */
[----:B01----:R-:W-:Y:S05]  /*ea10*/  ENDCOLLECTIVE ;  /* 0x000000000000791b */ /* 0x003fea0003800000 */
.L_x_693:
[----:B------:R-:W-:Y:S01]  /*ea20*/  MOV R8, R2 ;  /* 0x0000000200087202 */ /* 0x000fe20000000f00 */
[----:B------:R-:W-:Y:S06]  /*ea30*/  BRA `(.L_x_694) ;  /* 0xffffff7000a47947 */ /* 0x000fec000383ffff */
.L_x_215:
[----:B------:R-:W-:Y:S01]  /*ea40*/  BSSY B1, `(.L_x_695) ;  /* 0x0000006000017945 */ /* 0x000fe20003800000 */
[----:B------:R-:W-:Y:S02]  /*ea50*/  IMAD.MOV.U32 R9, RZ, RZ, R31 ;  /* 0x000000ffff097224 */ /* 0x000fe400078e001f */
[----:B------:R-:W-:-:S07]  /*ea60*/  IMAD.MOV.U32 R0, RZ, RZ, -0x1 ;  /* 0xffffffffff007424 */ /* 0x000fce00078e00ff */
[----:B------:R-:W-:Y:S05]  /*ea70*/  WARPSYNC.COLLECTIVE R0, `(.L_x_696) ;  /* 0x0000000000087348 */ /* 0x000fea0003c00000 */
[----:B------:R0:W1:Y:S02]  /*ea80*/  SHFL.DOWN P1, R2, R9, R4, R7 ;  /* 0x0800000409027389 */ /* 0x0000640000020007 */
[----:B01----:R-:W-:Y:S05]  /*ea90*/  ENDCOLLECTIVE ;  /* 0x000000000000791b */ /* 0x003fea0003800000 */
.L_x_696:
[----:B------:R-:W-:Y:S05]  /*eaa0*/  BSYNC B1 ;  /* 0x0000000000017941 */ /* 0x000fea0003800000 */
.L_x_695:
[----:B------:R-:W-:Y:S01]  /*eab0*/  IMAD.MOV.U32 R9, RZ, RZ, R30 ;  /* 0x000000ffff097224 */ /* 0x000fe200078e001e */
[----:B------:R-:W-:Y:S01]  /*eac0*/  MOV R6, R2 ;  /* 0x0000000200067202 */ /* 0x000fe20000000f00 */
[----:B------:R-:W-:-:S07]  /*ead0*/  IMAD.MOV.U32 R0, RZ, RZ, -0x1 ;  /* 0xffffffffff007424 */ /* 0x000fce00078e00ff */
[----:B------:R-:W-:Y:S05]  /*eae0*/  WARPSYNC.COLLECTIVE R0, `(.L_x_697) ;  /* 0x0000000000087348 */ /* 0x000fea0003c00000 */
[----:B------:R0:W1:Y:S02]  /*eaf0*/  SHFL.DOWN P1, R2, R9, R4, R7 ;  /* 0x0800000409027389 */ /* 0x0000640000020007 */
[----:B01----:R-:W-:Y:S05]  /*eb00*/  ENDCOLLECTIVE ;  /* 0x000000000000791b */ /* 0x003fea0003800000 */
.L_x_697:
[----:B------:R-:W-:Y:S01]  /*eb10*/  MOV R8, R2 ;  /* 0x0000000200087202 */ /* 0x000fe20000000f00 */
[----:B------:R-:W-:Y:S06]  /*eb20*/  BRA `(.L_x_698) ;  /* 0xffffff70008c7947 */ /* 0x000fec000383ffff */
.L_x_216:
[----:B------:R-:W-:Y:S01]  /*eb30*/  BSSY B1, `(.L_x_699) ;  /* 0x0000006000017945 */ /* 0x000fe20003800000 */
[----:B------:R-:W-:Y:S02]  /*eb40*/  IMAD.MOV.U32 R9, RZ, RZ, R31 ;  /* 0x000000ffff097224 */ /* 0x000fe400078e001f */
[----:B------:R-:W-:-:S07]  /*eb50*/  IMAD.MOV.U32 R0, RZ, RZ, -0x1 ;  /* 0xffffffffff007424 */ /* 0x000fce00078e00ff */
[----:B------:R-:W-:Y:S05]  /*eb60*/  WARPSYNC.COLLECTIVE R0, `(.L_x_700) ;  /* 0x0000000000087348 */ /* 0x000fea0003c00000 */
[----:B------:R0:W1:Y:S02]  /*eb70*/  SHFL.DOWN P1, R2, R9, R4, R7 ;  /* 0x0800000409027389 */ /* 0x0000640000020007 */
[----:B01----:R-:W-:Y:S05]  /*eb80*/  ENDCOLLECTIVE ;  /* 0x000000000000791b */ /* 0x003fea0003800000 */
.L_x_700:
[----:B------:R-:W-:Y:S05]  /*eb90*/  BSYNC B1 ;  /* 0x0000000000017941 */ /* 0x000fea0003800000 */
.L_x_699:
[----:B------:R-:W-:Y:S01]  /*eba0*/  IMAD.MOV.U32 R9, RZ, RZ, R30 ;  /* 0x000000ffff097224 */ /* 0x000fe200078e001e */
[----:B------:R-:W-:Y:S01]  /*ebb0*/  MOV R6, R2 ;  /* 0x0000000200067202 */ /* 0x000fe20000000f00 */
[----:B------:R-:W-:-:S07]  /*ebc0*/  IMAD.MOV.U32 R0, RZ, RZ, -0x1 ;  /* 0xffffffffff007424 */ /* 0x000fce00078e00ff */
[----:B------:R-:W-:Y:S05]  /*ebd0*/  WARPSYNC.COLLECTIVE R0, `(.L_x_701) ;  /* 0x0000000000087348 */ /* 0x000fea0003c00000 */
[----:B------:R0:W1:Y:S02]  /*ebe0*/  SHFL.DOWN P1, R2, R9, R4, R7 ;  /* 0x0800000409027389 */ /* 0x0000640000020007 */
[----:B01----:R-:W-:Y:S05]  /*ebf0*/  ENDCOLLECTIVE ;  /* 0x000000000000791b */ /* 0x003fea0003800000 */
.L_x_701:
[----:B------:R-:W-:Y:S01]  /*ec00*/  MOV R8, R2 ;  /* 0x0000000200087202 */ /* 0x000fe20000000f00 */
[----:B------:R-:W-:Y:S06]  /*ec10*/  BRA `(.L_x_702) ;  /* 0xffffff7000747947 */ /* 0x000fec000383ffff */
.L_x_217:
[----:B------:R-:W-:Y:S01]  /*ec20*/  BSSY B1, `(.L_x_703) ;  /* 0x0000006000017945 */ /* 0x000fe20003800000 */
[----:B------:R-:W-:Y:S02]  /*ec30*/  IMAD.MOV.U32 R9, RZ, RZ, R31 ;  /* 0x000000ffff097224 */ /* 0x000fe400078e001f */
[----:B------:R-:W-:-:S07]  /*ec40*/  IMAD.MOV.U32 R0, RZ, RZ, -0x1 ;  /* 0xffffffffff007424 */ /* 0x000fce00078e00ff */
[----:B------:R-:W-:Y:S05]  /*ec50*/  WARPSYNC.COLLECTIVE R0, `(.L_x_704) ;  /* 0x0000000000087348 */ /* 0x000fea0003c00000 */
[----:B------:R0:W1:Y:S02]  /*ec60*/  SHFL.DOWN P1, R2, R9, R4, R7 ;  /* 0x0800000409027389 */ /* 0x0000640000020007 */
[----:B01----:R-:W-:Y:S05]  /*ec70*/  ENDCOLLECTIVE ;  /* 0x000000000000791b */ /* 0x003fea0003800000 */
.L_x_704:
[----:B------:R-:W-:Y:S05]  /*ec80*/  BSYNC B1 ;  /* 0x0000000000017941 */ /* 0x000fea0003800000 */
.L_x_703:
[----:B------:R-:W-:Y:S01]  /*ec90*/  IMAD.MOV.U32 R9, RZ, RZ, R30 ;  /* 0x000000ffff097224 */ /* 0x000fe200078e001e */
[----:B------:R-:W-:Y:S01]  /*eca0*/  MOV R6, R2 ;  /* 0x0000000200067202 */ /* 0x000fe20000000f00 */
[----:B------:R-:W-:-:S07]  /*ecb0*/  IMAD.MOV.U32 R0, RZ, RZ, -0x1 ;  /* 0xffffffffff007424 */ /* 0x000fce00078e00ff */
[----:B------:R-:W-:Y:S05]  /*ecc0*/  WARPSYNC.COLLECTIVE R0, `(.L_x_705) ;  /* 0x0000000000087348 */ /* 0x000fea0003c00000 */
[----:B------:R0:W1:Y:S02]  /*ecd0*/  SHFL.DOWN P1, R2, R9, R4, R7 ;  /* 0x0800000409027389 */ /* 0x0000640000020007 */
[----:B01----:R-:W-:Y:S05]  /*ece0*/  ENDCOLLECTIVE ;  /* 0x000000000000791b */ /* 0x003fea0003800000 */
.L_x_705:
[----:B------:R-:W-:Y:S01]  /*ecf0*/  MOV R8, R2 ;  /* 0x0000000200087202 */ /* 0x000fe20000000f00 */
[----:B------:R-:W-:Y:S06]  /*ed00*/  BRA `(.L_x_706) ;  /* 0xffffff70005c7947 */ /* 0x000fec000383ffff */
.L_x_218:
[----:B------:R-:W-:Y:S01]  /*ed10*/  BSSY B1, `(.L_x_707) ;  /* 0x0000006000017945 */ /* 0x000fe20003800000 */
[----:B------:R-:W-:Y:S02]  /*ed20*/  IMAD.MOV.U32 R9, RZ, RZ, R31 ;  /* 0x000000ffff097224 */ /* 0x000fe400078e001f */
[----:B------:R-:W-:-:S07]  /*ed30*/  IMAD.MOV.U32 R0, RZ, RZ, -0x1 ;  /* 0xffffffffff007424 */ /* 0x000fce00078e00ff */
[----:B------:R-:W-:Y:S05]  /*ed40*/  WARPSYNC.COLLECTIVE R0, `(.L_x_708) ;  /* 0x0000000000087348 */ /* 0x000fea0003c00000 */
[----:B------:R0:W1:Y:S02]  /*ed50*/  SHFL.DOWN P1, R2, R9, R4, R7 ;  /* 0x0800000409027389 */ /* 0x0000640000020007 */
[----:B01----:R-:W-:Y:S05]  /*ed60*/  ENDCOLLECTIVE ;  /* 0x000000000000791b */ /* 0x003fea0003800000 */
.L_x_708:
[----:B------:R-:W-:Y:S05]  /*ed70*/  BSYNC B1 ;  /* 0x0000000000017941 */ /* 0x000fea0003800000 */
.L_x_707:
[----:B------:R-:W-:Y:S01]  /*ed80*/  IMAD.MOV.U32 R9, RZ, RZ, R30 ;  /* 0x000000ffff097224 */ /* 0x000fe200078e001e */
[----:B------:R-:W-:Y:S01]  /*ed90*/  MOV R6, R2 ;  /* 0x0000000200067202 */ /* 0x000fe20000000f00 */
[----:B------:R-:W-:-:S07]  /*eda0*/  IMAD.MOV.U32 R0, RZ, RZ, -0x1 ;  /* 0xffffffffff007424 */ /* 0x000fce00078e00ff */
[----:B------:R-:W-:Y:S05]  /*edb0*/  WARPSYNC.COLLECTIVE R0, `(.L_x_709) ;  /* 0x0000000000087348 */ /* 0x000fea0003c00000 */
[----:B------:R0:W1:Y:S02]  /*edc0*/  SHFL.DOWN P1, R2, R9, R4, R7 ;  /* 0x0800000409027389 */ /* 0x0000640000020007 */
[----:B01----:R-:W-:Y:S05]  /*edd0*/  ENDCOLLECTIVE ;  /* 0x000000000000791b */ /* 0x003fea0003800000 */
.L_x_709:
[----:B------:R-:W-:Y:S01]  /*ede0*/  MOV R8, R2 ;  /* 0x0000000200087202 */ /* 0x000fe20000000f00 */
[----:B------:R-:W-:Y:S06]  /*edf0*/  BRA `(.L_x_710) ;  /* 0xffffff7000447947 */ /* 0x000fec000383ffff */
.L_x_219:
[----:B------:R-:W-:Y:S01]  /*ee00*/  BSSY B1, `(.L_x_711) ;  /* 0x0000006000017945 */ /* 0x000fe20003800000 */
[----:B------:R-:W-:Y:S02]  /*ee10*/  IMAD.MOV.U32 R9, RZ, RZ, R31 ;  /* 0x000000ffff097224 */ /* 0x000fe400078e001f */
[----:B------:R-:W-:-:S07]  /*ee20*/  IMAD.MOV.U32 R0, RZ, RZ, -0x1 ;  /* 0xffffffffff007424 */ /* 0x000fce00078e00ff */
[----:B------:R-:W-:Y:S05]  /*ee30*/  WARPSYNC.COLLECTIVE R0, `(.L_x_712) ;  /* 0x0000000000087348 */ /* 0x000fea0003c00000 */
[----:B------:R0:W1:Y:S02]  /*ee40*/  SHFL.DOWN P1, R2, R9, R4, R7 ;  /* 0x0800000409027389 */ /* 0x0000640000020007 */
[----:B01----:R-:W-:Y:S05]  /*ee50*/  ENDCOLLECTIVE ;  /* 0x000000000000791b */ /* 0x003fea0003800000 */
.L_x_712:
[----:B------:R-:W-:Y:S05]  /*ee60*/  BSYNC B1 ;  /* 0x0000000000017941 */ /* 0x000fea0003800000 */
.L_x_711:
[----:B------:R-:W-:Y:S01]  /*ee70*/  IMAD.MOV.U32 R9, RZ, RZ, R30 ;  /* 0x000000ffff097224 */ /* 0x000fe200078e001e */
[----:B------:R-:W-:Y:S01]  /*ee80*/  MOV R6, R2 ;  /* 0x0000000200067202 */ /* 0x000fe20000000f00 */
[----:B------:R-:W-:-:S07]  /*ee90*/  IMAD.MOV.U32 R0, RZ, RZ, -0x1 ;  /* 0xffffffffff007424 */ /* 0x000fce00078e00ff */
[----:B------:R-:W-:Y:S05]  /*eea0*/  WARPSYNC.COLLECTIVE R0, `(.L_x_713) ;  /* 0x0000000000087348 */ /* 0x000fea0003c00000 */
[----:B------:R0:W1:Y:S02]  /*eeb0*/  SHFL.DOWN P1, R2, R9, R4, R7 ;  /* 0x0800000409027389 */ /* 0x0000640000020007 */
[----:B01----:R-:W-:Y:S05]  /*eec0*/  ENDCOLLECTIVE ;  /* 0x000000000000791b */ /* 0x003fea0003800000 */
.L_x_713:
[----:B------:R-:W-:Y:S01]  /*eed0*/  MOV R8, R2 ;  /* 0x0000000200087202 */ /* 0x000fe20000000f00 */
[----:B------:R-:W-:Y:S06]  /*eee0*/  BRA `(.L_x_714) ;  /* 0xffffff70002c7947 */ /* 0x000fec000383ffff */
.L_x_220:
[----:B------:R-:W-:Y:S01]  /*eef0*/  BSSY B1, `(.L_x_715) ;  /* 0x0000006000017945 */ /* 0x000fe20003800000 */
[----:B------:R-:W-:Y:S02]  /*ef00*/  IMAD.MOV.U32 R9, RZ, RZ, R31 ;  /* 0x000000ffff097224 */ /* 0x000fe400078e001f */
[----:B------:R-:W-:-:S07]  /*ef10*/  IMAD.MOV.U32 R0, RZ, RZ, -0x1 ;  /* 0xffffffffff007424 */ /* 0x000fce00078e00ff */
[----:B------:R-:W-:Y:S05]  /*ef20*/  WARPSYNC.COLLECTIVE R0, `(.L_x_716) ;  /* 0x0000000000087348 */ /* 0x000fea0003c00000 */
[----:B------:R0:W1:Y:S02]  /*ef30*/  SHFL.DOWN P1, R2, R9, R4, R7 ;  /* 0x0800000409027389 */ /* 0x0000640000020007 */
[----:B01----:R-:W-:Y:S05]  /*ef40*/  ENDCOLLECTIVE ;  /* 0x000000000000791b */ /* 0x003fea0003800000 */
.L_x_716:
[----:B------:R-:W-:Y:S05]  /*ef50*/  BSYNC B1 ;  /* 0x0000000000017941 */ /* 0x000fea0003800000 */
.L_x_715:
[----:B------:R-:W-:Y:S01]  /*ef60*/  IMAD.MOV.U32 R9, RZ, RZ, R30 ;  /* 0x000000ffff097224 */ /* 0x000fe200078e001e */
[----:B------:R-:W-:Y:S01]  /*ef70*/  MOV R6, R2 ;  /* 0x0000000200067202 */ /* 0x000fe20000000f00 */
[----:B------:R-:W-:-:S07]  /*ef80*/  IMAD.MOV.U32 R0, RZ, RZ, -0x1 ;  /* 0xffffffffff007424 */ /* 0x000fce00078e00ff */
[----:B------:R-:W-:Y:S05]  /*ef90*/  WARPSYNC.COLLECTIVE R0, `(.L_x_717) ;  /* 0x0000000000087348 */ /* 0x000fea0003c00000 */
[----:B------:R0:W1:Y:S02]  /*efa0*/  SHFL.DOWN P1, R2, R9, R4, R7 ;  /* 0x0800000409027389 */ /* 0x0000640000020007 */
[----:B01----:R-:W-:Y:S05]  /*efb0*/  ENDCOLLECTIVE ;  /* 0x000000000000791b */ /* 0x003fea0003800000 */
.L_x_717:
[----:B------:R-:W-:Y:S01]  /*efc0*/  MOV R8, R2 ;  /* 0x0000000200087202 */ /* 0x000fe20000000f00 */
[----:B------:R-:W-:Y:S06]  /*efd0*/  BRA `(.L_x_718) ;  /* 0xffffff7000147947 */ /* 0x000fec000383ffff */
.L_x_221:
[----:B------:R-:W-:Y:S01]  /*efe0*/  BSSY B1, `(.L_x_719) ;  /* 0x0000006000017945 */ /* 0x000fe20003800000 */
[----:B------:R-:W-:Y:S02]  /*eff0*/  IMAD.MOV.U32 R9, RZ, RZ, R31 ;  /* 0x000000ffff097224 */ /* 0x000fe400078e001f */
[----:B------:R-:W-:-:S07]  /*f000*/  IMAD.MOV.U32 R0, RZ, RZ, -0x1 ;  /* 0xffffffffff007424 */ /* 0x000fce00078e00ff */
[----:B------:R-:W-:Y:S05]  /*f010*/  WARPSYNC.COLLECTIVE R0, `(.L_x_720) ;  /* 0x0000000000087348 */ /* 0x000fea0003c00000 */
[----:B------:R0:W1:Y:S02]  /*f020*/  SHFL.DOWN P1, R2, R9, R4, R7 ;  /* 0x0800000409027389 */ /* 0x0000640000020007 */
[----:B01----:R-:W-:Y:S05]  /*f030*/  ENDCOLLECTIVE ;  /* 0x000000000000791b */ /* 0x003fea0003800000 */
.L_x_720:
[----:B------:R-:W-:Y:S05]  /*f040*/  BSYNC B1 ;  /* 0x0000000000017941 */ /* 0x000fea0003800000 */
.L_x_719:
[----:B------:R-:W-:Y:S01]  /*f050*/  IMAD.MOV.U32 R9, RZ, RZ, R30 ;  /* 0x000000ffff097224 */ /* 0x000fe200078e001e */
[----:B------:R-:W-:Y:S01]  /*f060*/  MOV R6, R2 ;  /* 0x0000000200067202 */ /* 0x000fe20000000f00 */
[----:B------:R-:W-:-:S07]  /*f070*/  IMAD.MOV.U32 R0, RZ, RZ, -0x1 ;  /* 0xffffffffff007424 */ /* 0x000fce00078e00ff */
[----:B------:R-:W-:Y:S05]  /*f080*/  WARPSYNC.COLLECTIVE R0, `(.L_x_721) ;  /* 0x0000000000087348 */ /* 0x000fea0003c00000 */
[----:B------:R0:W1:Y:S02]  /*f090*/  SHFL.DOWN P1, R2, R9, R4, R7 ;  /* 0x0800000409027389 */ /* 0x0000640000020007 */
[----:B01----:R-:W-:Y:S05]  /*f0a0*/  ENDCOLLECTIVE ;  /* 0x000000000000791b */ /* 0x003fea0003800000 */
.L_x_721:
[----:B------:R-:W-:Y:S01]  /*f0b0*/  MOV R8, R2 ;  /* 0x0000000200087202 */ /* 0x000fe20000000f00 */
[----:B------:R-:W-:Y:S06]  /*f0c0*/  BRA `(.L_x_722) ;  /* 0xffffff6c00fc7947 */ /* 0x000fec000383ffff */
.L_x_222:
[----:B------:R-:W-:Y:S01]  /*f0d0*/  BSSY B1, `(.L_x_723) ;  /* 0x0000006000017945 */ /* 0x000fe20003800000 */
[----:B------:R-:W-:Y:S02]  /*f0e0*/  IMAD.MOV.U32 R9, RZ, RZ, R31 ;  /* 0x000000ffff097224 */ /* 0x000fe400078e001f */
[----:B------:R-:W-:-:S07]  /*f0f0*/  IMAD.MOV.U32 R0, RZ, RZ, -0x1 ;  /* 0xffffffffff007424 */ /* 0x000fce00078e00ff */
[----:B------:R-:W-:Y:S05]  /*f100*/  WARPSYNC.COLLECTIVE R0, `(.L_x_724) ;  /* 0x0000000000087348 */ /* 0x000fea0003c00000 */
[----:B------:R0:W1:Y:S02]  /*f110*/  SHFL.DOWN P1, R2, R9, R4, R7 ;  /* 0x0800000409027389 */ /* 0x0000640000020007 */
[----:B01----:R-:W-:Y:S05]  /*f120*/  ENDCOLLECTIVE ;  /* 0x000000000000791b */ /* 0x003fea0003800000 */
.L_x_724:
[----:B------:R-:W-:Y:S05]  /*f130*/  BSYNC B1 ;  /* 0x0000000000017941 */ /* 0x000fea0003800000 */
.L_x_723:
[----:B------:R-:W-:Y:S01]  /*f140*/  IMAD.MOV.U32 R9, RZ, RZ, R30 ;  /* 0x000000ffff097224 */ /* 0x000fe200078e001e */
[----:B------:R-:W-:Y:S01]  /*f150*/  MOV R6, R2 ;  /* 0x0000000200067202 */ /* 0x000fe20000000f00 */
[----:B------:R-:W-:-:S07]  /*f160*/  IMAD.MOV.U32 R0, RZ, RZ, -0x1 ;  /* 0xffffffffff007424 */ /* 0x000fce00078e00ff */
[----:B------:R-:W-:Y:S05]  /*f170*/  WARPSYNC.COLLECTIVE R0, `(.L_x_725) ;  /* 0x0000000000087348 */ /* 0x000fea0003c00000 */
[----:B------:R0:W1:Y:S02]  /*f180*/  SHFL.DOWN P1, R2, R9, R4, R7 ;  /* 0x0800000409027389 */ /* 0x0000640000020007 */
[----:B01----:R-:W-:Y:S05]  /*f190*/  ENDCOLLECTIVE ;  /* 0x000000000000791b */ /* 0x003fea0003800000 */
.L_x_725:
[----:B------:R-:W-:Y:S01]  /*f1a0*/  MOV R8, R2 ;  /* 0x0000000200087202 */ /* 0x000fe20000000f00 */
[----:B------:R-:W-:Y:S06]  /*f1b0*/  BRA `(.L_x_726) ;  /* 0xffffff6c00e47947 */ /* 0x000fec000383ffff */
.L_x_223:
[----:B------:R-:W-:Y:S01]  /*f1c0*/  BSSY B1, `(.L_x_727) ;  /* 0x0000006000017945 */ /* 0x000fe20003800000 */
[----:B------:R-:W-:Y:S02]  /*f1d0*/  IMAD.MOV.U32 R9, RZ, RZ, R31 ;  /* 0x000000ffff097224 */ /* 0x000fe400078e001f */
[----:B------:R-:W-:-:S07]  /*f1e0*/  IMAD.MOV.U32 R0, RZ, RZ, -0x1 ;  /* 0xffffffffff007424 */ /* 0x000fce00078e00ff */
[----:B------:R-:W-:Y:S05]  /*f1f0*/  WARPSYNC.COLLECTIVE R0, `(.L_x_728) ;  /* 0x0000000000087348 */ /* 0x000fea0003c00000 */
[----:B------:R0:W1:Y:S02]  /*f200*/  SHFL.DOWN P1, R2, R9, R4, R7 ;  /* 0x0800000409027389 */ /* 0x0000640000020007 */
[----:B01----:R-:W-:Y:S05]  /*f210*/  ENDCOLLECTIVE ;  /* 0x000000000000791b */ /* 0x003fea0003800000 */
.L_x_728:
[----:B------:R-:W-:Y:S05]  /*f220*/  BSYNC B1 ;  /* 0x0000000000017941 */ /* 0x000fea0003800000 */
.L_x_727:
[----:B------:R-:W-:Y:S01]  /*f230*/  IMAD.MOV.U32 R9, RZ, RZ, R30 ;  /* 0x000000ffff097224 */ /* 0x000fe200078e001e */
[----:B------:R-:W-:Y:S01]  /*f240*/  MOV R6, R2 ;  /* 0x0000000200067202 */ /* 0x000fe20000000f00 */
[----:B------:R-:W-:-:S07]  /*f250*/  IMAD.MOV.U32 R0, RZ, RZ, -0x1 ;  /* 0xffffffffff007424 */ /* 0x000fce00078e00ff */
[----:B------:R-:W-:Y:S05]  /*f260*/  WARPSYNC.COLLECTIVE R0, `(.L_x_729) ;  /* 0x0000000000087348 */ /* 0x000fea0003c00000 */
[----:B------:R0:W1:Y:S02]  /*f270*/  SHFL.DOWN P1, R2, R9, R4, R7 ;  /* 0x0800000409027389 */ /* 0x0000640000020007 */
[----:B01----:R-:W-:Y:S05]  /*f280*/  ENDCOLLECTIVE ;  /* 0x000000000000791b */ /* 0x003fea0003800000 */
.L_x_729:
[----:B------:R-:W-:Y:S01]  /*f290*/  MOV R8, R2 ;  /* 0x0000000200087202 */ /* 0x000fe20000000f00 */
[----:B------:R-:W-:Y:S06]  /*f2a0*/  BRA `(.L_x_730) ;  /* 0xffffff6c00cc7947 */ /* 0x000fec000383ffff */
.L_x_224:
[----:B------:R-:W-:Y:S01]  /*f2b0*/  BSSY B1, `(.L_x_731) ;  /* 0x0000006000017945 */ /* 0x000fe20003800000 */
[----:B------:R-:W-:Y:S02]  /*f2c0*/  IMAD.MOV.U32 R9, RZ, RZ, R31 ;  /* 0x000000ffff097224 */ /* 0x000fe400078e001f */
[----:B------:R-:W-:-:S07]  /*f2d0*/  IMAD.MOV.U32 R0, RZ, RZ, -0x1 ;  /* 0xffffffffff007424 */ /* 0x000fce00078e00ff */
[----:B------:R-:W-:Y:S05]  /*f2e0*/  WARPSYNC.COLLECTIVE R0, `(.L_x_732) ;  /* 0x0000000000087348 */ /* 0x000fea0003c00000 */
[----:B------:R0:W1:Y:S02]  /*f2f0*/  SHFL.DOWN P1, R2, R9, R4, R7 ;  /* 0x0800000409027389 */ /* 0x0000640000020007 */
[----:B01----:R-:W-:Y:S05]  /*f300*/  ENDCOLLECTIVE ;  /* 0x000000000000791b */ /* 0x003fea0003800000 */
.L_x_732:
[----:B------:R-:W-:Y:S05]  /*f310*/  BSYNC B1 ;  /* 0x0000000000017941 */ /* 0x000fea0003800000 */
.L_x_731:
[----:B------:R-:W-:Y:S01]  /*f320*/  IMAD.MOV.U32 R9, RZ, RZ, R30 ;  /* 0x000000ffff097224 */ /* 0x000fe200078e001e */
[----:B------:R-:W-:Y:S01]  /*f330*/  MOV R6, R2 ;  /* 0x0000000200067202 */ /* 0x000fe20000000f00 */
[----:B------:R-:W-:-:S07]  /*f340*/  IMAD.MOV.U32 R0, RZ, RZ, -0x1 ;  /* 0xffffffffff007424 */ /* 0x000fce00078e00ff */
[----:B------:R-:W-:Y:S05]  /*f350*/  WARPSYNC.COLLECTIVE R0, `(.L_x_733) ;  /* 0x0000000000087348 */ /* 0x000fea0003c00000 */
[----:B------:R0:W1:Y:S02]  /*f360*/  SHFL.DOWN P1, R2, R9, R4, R7 ;  /* 0x0800000409027389 */ /* 0x0000640000020007 */
[----:B01----:R-:W-:Y:S05]  /*f370*/  ENDCOLLECTIVE ;  /* 0x000000000000791b */ /* 0x003fea0003800000 */
.L_x_733:
[----:B------:R-:W-:Y:S01]  /*f380*/  MOV R8, R2 ;  /* 0x0000000200087202 */ /* 0x000fe20000000f00 */
[----:B------:R-:W-:Y:S06]  /*f390*/  BRA `(.L_x_734) ;  /* 0xffffff6c00b47947 */ /* 0x000fec000383ffff */
.L_x_225:
[----:B------:R-:W-:Y:S01]  /*f3a0*/  BSSY B1, `(.L_x_735) ;  /* 0x0000006000017945 */ /* 0x000fe20003800000 */
[----:B------:R-:W-:Y:S02]  /*f3b0*/  IMAD.MOV.U32 R9, RZ, RZ, R31 ;  /* 0x000000ffff097224 */ /* 0x000fe400078e001f */
[----:B------:R-:W-:-:S07]  /*f3c0*/  IMAD.MOV.U32 R0, RZ, RZ, -0x1 ;  /* 0xffffffffff007424 */ /* 0x000fce00078e00ff */
[----:B------:R-:W-:Y:S05]  /*f3d0*/  WARPSYNC.COLLECTIVE R0, `(.L_x_736) ;  /* 0x0000000000087348 */ /* 0x000fea0003c00000 */
[----:B------:R0:W1:Y:S02]  /*f3e0*/  SHFL.DOWN P1, R2, R9, R4, R7 ;  /* 0x0800000409027389 */ /* 0x0000640000020007 */
[----:B01----:R-:W-:Y:S05]  /*f3f0*/  ENDCOLLECTIVE ;  /* 0x000000000000791b */ /* 0x003fea0003800000 */
.L_x_736:
[----:B------:R-:W-:Y:S05]  /*f400*/  BSYNC B1 ;  /* 0x0000000000017941 */ /* 0x000fea0003800000 */
.L_x_735:
[----:B------:R-:W-:Y:S01]  /*f410*/  IMAD.MOV.U32 R9, RZ, RZ, R30 ;  /* 0x000000ffff097224 */ /* 0x000fe200078e001e */
[----:B------:R-:W-:Y:S01]  /*f420*/  MOV R6, R2 ;  /* 0x0000000200067202 */ /* 0x000fe20000000f00 */
[----:B------:R-:W-:-:S07]  /*f430*/  IMAD.MOV.U32 R0, RZ, RZ, -0x1 ;  /* 0xffffffffff007424 */ /* 0x000fce00078e00ff */
[----:B------:R-:W-:Y:S05]  /*f440*/  WARPSYNC.COLLECTIVE R0, `(.L_x_737) ;  /* 0x0000000000087348 */ /* 0x000fea0003c00000 */
[----:B------:R0:W1:Y:S02]  /*f450*/  SHFL.DOWN P1, R2, R9, R4, R7 ;  /* 0x0800000409027389 */ /* 0x0000640000020007 */
[----:B01----:R-:W-:Y:S05]  /*f460*/  ENDCOLLECTIVE ;  /* 0x000000000000791b */ /* 0x003fea0003800000 */
.L_x_737:
[----:B------:R-:W-:Y:S01]  /*f470*/  MOV R8, R2 ;  /* 0x0000000200087202 */ /* 0x000fe20000000f00 */
[----:B------:R-:W-:Y:S06]  /*f480*/  BRA `(.L_x_738) ;  /* 0xffffff6c009c7947 */ /* 0x000fec000383ffff */
.L_x_226:
[----:B------:R-:W-:Y:S01]  /*f490*/  BSSY B1, `(.L_x_739) ;  /* 0x0000006000017945 */ /* 0x000fe20003800000 */
[----:B------:R-:W-:Y:S02]  /*f4a0*/  IMAD.MOV.U32 R9, RZ, RZ, R31 ;  /* 0x000000ffff097224 */ /* 0x000fe400078e001f */
[----:B------:R-:W-:-:S07]  /*f4b0*/  IMAD.MOV.U32 R0, RZ, RZ, -0x1 ;  /* 0xffffffffff007424 */ /* 0x000fce00078e00ff */
[----:B------:R-:W-:Y:S05]  /*f4c0*/  WARPSYNC.COLLECTIVE R0, `(.L_x_740) ;  /* 0x0000000000087348 */ /* 0x000fea0003c00000 */
[----:B------:R0:W1:Y:S02]  /*f4d0*/  SHFL.DOWN P1, R2, R9, R4, R7 ;  /* 0x0800000409027389 */ /* 0x0000640000020007 */
[----:B01----:R-:W-:Y:S05]  /*f4e0*/  ENDCOLLECTIVE ;  /* 0x000000000000791b */ /* 0x003fea0003800000 */
.L_x_740:
[----:B------:R-:W-:Y:S05]  /*f4f0*/  BSYNC B1 ;  /* 0x0000000000017941 */ /* 0x000fea0003800000 */
.L_x_739:
[----:B------:R-:W-:Y:S01]  /*f500*/  IMAD.MOV.U32 R9, RZ, RZ, R30 ;  /* 0x000000ffff097224 */ /* 0x000fe200078e001e */
[----:B------:R-:W-:Y:S01]  /*f510*/  MOV R6, R2 ;  /* 0x0000000200067202 */ /* 0x000fe20000000f00 */
[----:B------:R-:W-:-:S07]  /*f520*/  IMAD.MOV.U32 R0, RZ, RZ, -0x1 ;  /* 0xffffffffff007424 */ /* 0x000fce00078e00ff */
[----:B------:R-:W-:Y:S05]  /*f530*/  WARPSYNC.COLLECTIVE R0, `(.L_x_741) ;  /* 0x0000000000087348 */ /* 0x000fea0003c00000 */
[----:B------:R0:W1:Y:S02]  /*f540*/  SHFL.DOWN P1, R2, R9, R4, R7 ;  /* 0x0800000409027389 */ /* 0x0000640000020007 */
[----:B01----:R-:W-:Y:S05]  /*f550*/  ENDCOLLECTIVE ;  /* 0x000000000000791b */ /* 0x003fea0003800000 */
.L_x_741:
[----:B------:R-:W-:Y:S01]  /*f560*/  MOV R8, R2 ;  /* 0x0000000200087202 */ /* 0x000fe20000000f00 */
[----:B------:R-:W-:Y:S06]  /*f570*/  BRA `(.L_x_742) ;  /* 0xffffff6c00847947 */ /* 0x000fec000383ffff */
.L_x_227:
[----:B------:R-:W-:Y:S01]  /*f580*/  BSSY B1, `(.L_x_743) ;  /* 0x0000006000017945 */ /* 0x000fe20003800000 */
[----:B------:R-:W-:Y:S02]  /*f590*/  IMAD.MOV.U32 R9, RZ, RZ, R31 ;  /* 0x000000ffff097224 */ /* 0x000fe400078e001f */
[----:B------:R-:W-:-:S07]  /*f5a0*/  IMAD.MOV.U32 R0, RZ, RZ, -0x1 ;  /* 0xffffffffff007424 */ /* 0x000fce00078e00ff */
[----:B------:R-:W-:Y:S05]  /*f5b0*/  WARPSYNC.COLLECTIVE R0, `(.L_x_744) ;  /* 0x0000000000087348 */ /* 0x000fea0003c00000 */
[----:B------:R0:W1:Y:S02]  /*f5c0*/  SHFL.DOWN P1, R2, R9, R4, R7 ;  /* 0x0800000409027389 */ /* 0x0000640000020007 */
[----:B01----:R-:W-:Y:S05]  /*f5d0*/  ENDCOLLECTIVE ;  /* 0x000000000000791b */ /* 0x003fea0003800000 */
.L_x_744:
[----:B------:R-:W-:Y:S05]  /*f5e0*/  BSYNC B1 ;  /* 0x0000000000017941 */ /* 0x000fea0003800000 */
.L_x_743:
[----:B------:R-:W-:Y:S01]  /*f5f0*/  IMAD.MOV.U32 R9, RZ, RZ, R30 ;  /* 0x000000ffff097224 */ /* 0x000fe200078e001e */
[----:B------:R-:W-:Y:S01]  /*f600*/  MOV R6, R2 ;  /* 0x0000000200067202 */ /* 0x000fe20000000f00 */
[----:B------:R-:W-:-:S07]  /*f610*/  IMAD.MOV.U32 R0, RZ, RZ, -0x1 ;  /* 0xffffffffff007424 */ /* 0x000fce00078e00ff */
[----:B------:R-:W-:Y:S05]  /*f620*/  WARPSYNC.COLLECTIVE R0, `(.L_x_745) ;  /* 0x0000000000087348 */ /* 0x000fea0003c00000 */
[----:B------:R0:W1:Y:S02]  /*f630*/  SHFL.DOWN P1, R2, R9, R4, R7 ;  /* 0x0800000409027389 */ /* 0x0000640000020007 */
[----:B01----:R-:W-:Y:S05]  /*f640*/  ENDCOLLECTIVE ;  /* 0x000000000000791b */ /* 0x003fea0003800000 */
.L_x_745:
[----:B------:R-:W-:Y:S01]  /*f650*/  MOV R8, R2 ;  /* 0x0000000200087202 */ /* 0x000fe20000000f00 */
[----:B------:R-:W-:Y:S06]  /*f660*/  BRA `(.L_x_746) ;  /* 0xffffff6c006c7947 */ /* 0x000fec000383ffff */
.L_x_228:
[----:B------:R-:W-:Y:S01]  /*f670*/  BSSY B1, `(.L_x_747) ;  /* 0x0000006000017945 */ /* 0x000fe20003800000 */
[----:B------:R-:W-:Y:S02]  /*f680*/  IMAD.MOV.U32 R9, RZ, RZ, R31 ;  /* 0x000000ffff097224 */ /* 0x000fe400078e001f */
[----:B------:R-:W-:-:S07]  /*f690*/  IMAD.MOV.U32 R0, RZ, RZ, -0x1 ;  /* 0xffffffffff007424 */ /* 0x000fce00078e00ff */
[----:B------:R-:W-:Y:S05]  /*f6a0*/  WARPSYNC.COLLECTIVE R0, `(.L_x_748) ;  /* 0x0000000000087348 */ /* 0x000fea0003c00000 */
[----:B------:R0:W1:Y:S02]  /*f6b0*/  SHFL.DOWN P1, R2, R9, R4, R7 ;  /* 0x0800000409027389 */ /* 0x0000640000020007 */
[----:B01----:R-:W-:Y:S05]  /*f6c0*/  ENDCOLLECTIVE ;  /* 0x000000000000791b */ /* 0x003fea0003800000 */
.L_x_748:
[----:B------:R-:W-:Y:S05]  /*f6d0*/  BSYNC B1 ;  /* 0x0000000000017941 */ /* 0x000fea0003800000 */
.L_x_747:
[----:B------:R-:W-:Y:S01]  /*f6e0*/  IMAD.MOV.U32 R9, RZ, RZ, R30 ;  /* 0x000000ffff097224 */ /* 0x000fe200078e001e */
[----:B------:R-:W-:Y:S01]  /*f6f0*/  MOV R6, R2 ;  /* 0x0000000200067202 */ /* 0x000fe20000000f00 */
[----:B------:R-:W-:-:S07]  /*f700*/  IMAD.MOV.U32 R0, RZ, RZ, -0x1 ;  /* 0xffffffffff007424 */ /* 0x000fce00078e00ff */
[----:B------:R-:W-:Y:S05]  /*f710*/  WARPSYNC.COLLECTIVE R0, `(.L_x_749) ;  /* 0x0000000000087348 */ /* 0x000fea0003c00000 */
[----:B------:R0:W1:Y:S02]  /*f720*/  SHFL.DOWN P1, R2, R9, R4, R7 ;  /* 0x0800000409027389 */ /* 0x0000640000020007 */
[----:B01----:R-:W-:Y:S05]  /*f730*/  ENDCOLLECTIVE ;  /* 0x000000000000791b */ /* 0x003fea0003800000 */
.L_x_749:
[----:B------:R-:W-:Y:S01]  /*f740*/  MOV R8, R2 ;  /* 0x0000000200087202 */ /* 0x000fe20000000f00 */
[----:B------:R-:W-:Y:S06]  /*f750*/  BRA `(.L_x_750) ;  /* 0xffffff6c00547947 */ /* 0x000fec000383ffff */
.L_x_229:
[----:B------:R-:W-:Y:S01]  /*f760*/  BSSY B1, `(.L_x_751) ;  /* 0x0000006000017945 */ /* 0x000fe20003800000 */
[----:B------:R-:W-:Y:S02]  /*f770*/  IMAD.MOV.U32 R9, RZ, RZ, R31 ;  /* 0x000000ffff097224 */ /* 0x000fe400078e001f */
[----:B------:R-:W-:-:S07]  /*f780*/  IMAD.MOV.U32 R0, RZ, RZ, -0x1 ;  /* 0xffffffffff007424 */ /* 0x000fce00078e00ff */
[----:B------:R-:W-:Y:S05]  /*f790*/  WARPSYNC.COLLECTIVE R0, `(.L_x_752) ;  /* 0x0000000000087348 */ /* 0x000fea0003c00000 */
[----:B------:R0:W1:Y:S02]  /*f7a0*/  SHFL.DOWN P1, R2, R9, R4, R7 ;  /* 0x0800000409027389 */ /* 0x0000640000020007 */
[----:B01----:R-:W-:Y:S05]  /*f7b0*/  ENDCOLLECTIVE ;  /* 0x000000000000791b */ /* 0x003fea0003800000 */
.L_x_752:
[----:B------:R-:W-:Y:S05]  /*f7c0*/  BSYNC B1 ;  /* 0x0000000000017941 */ /* 0x000fea0003800000 */
.L_x_751:
[----:B------:R-:W-:Y:S01]  /*f7d0*/  IMAD.MOV.U32 R9, RZ, RZ, R30 ;  /* 0x000000ffff097224 */ /* 0x000fe200078e001e */
[----:B------:R-:W-:Y:S01]  /*f7e0*/  MOV R6, R2 ;  /* 0x0000000200067202 */ /* 0x000fe20000000f00 */
[----:B------:R-:W-:-:S07]  /*f7f0*/  IMAD.MOV.U32 R0, RZ, RZ, -0x1 ;  /* 0xffffffffff007424 */ /* 0x000fce00078e00ff */
[----:B------:R-:W-:Y:S05]  /*f800*/  WARPSYNC.COLLECTIVE R0, `(.L_x_753) ;  /* 0x0000000000087348 */ /* 0x000fea0003c00000 */
[----:B------:R0:W1:Y:S02]  /*f810*/  SHFL.DOWN P1, R2, R9, R4, R7 ;  /* 0x0800000409027389 */ /* 0x0000640000020007 */
[----:B01----:R-:W-:Y:S05]  /*f820*/  ENDCOLLECTIVE ;  /* 0x000000000000791b */ /* 0x003fea0003800000 */
.L_x_753:
[----:B------:R-:W-:Y:S01]  /*f830*/  MOV R8, R2 ;  /* 0x0000000200087202 */ /* 0x000fe20000000f00 */
[----:B------:R-:W-:Y:S06]  /*f840*/  BRA `(.L_x_754) ;  /* 0xffffff6c003c7947 */ /* 0x000fec000383ffff */
.L_x_230:
[----:B------:R-:W-:Y:S01]  /*f850*/  BSSY B1, `(.L_x_755) ;  /* 0x0000006000017945 */ /* 0x000fe20003800000 */
[----:B------:R-:W-:Y:S02]  /*f860*/  IMAD.MOV.U32 R9, RZ, RZ, R31 ;  /* 0x000000ffff097224 */ /* 0x000fe400078e001f */
[----:B------:R-:W-:-:S07]  /*f870*/  IMAD.MOV.U32 R0, RZ, RZ, -0x1 ;  /* 0xffffffffff007424 */ /* 0x000fce00078e00ff */
[----:B------:R-:W-:Y:S05]  /*f880*/  WARPSYNC.COLLECTIVE R0, `(.L_x_756) ;  /* 0x0000000000087348 */ /* 0x000fea0003c00000 */
[----:B------:R0:W1:Y:S02]  /*f890*/  SHFL.DOWN P1, R2, R9, R4, R7 ;  /* 0x0800000409027389 */ /* 0x0000640000020007 */
[----:B01----:R-:W-:Y:S05]  /*f8a0*/  ENDCOLLECTIVE ;  /* 0x000000000000791b */ /* 0x003fea0003800000 */
.L_x_756:
[----:B------:R-:W-:Y:S05]  /*f8b0*/  BSYNC B1 ;  /* 0x0000000000017941 */ /* 0x000fea0003800000 */
.L_x_755:
[----:B------:R-:W-:Y:S01]  /*f8c0*/  IMAD.MOV.U32 R9, RZ, RZ, R30 ;  /* 0x000000ffff097224 */ /* 0x000fe200078e001e */
[----:B------:R-:W-:Y:S01]  /*f8d0*/  MOV R6, R2 ;  /* 0x0000000200067202 */ /* 0x000fe20000000f00 */
[----:B------:R-:W-:-:S07]  /*f8e0*/  IMAD.MOV.U32 R0, RZ, RZ, -0x1 ;  /* 0xffffffffff007424 */ /* 0x000fce00078e00ff */
[----:B------:R-:W-:Y:S05]  /*f8f0*/  WARPSYNC.COLLECTIVE R0, `(.L_x_757) ;  /* 0x0000000000087348 */ /* 0x000fea0003c00000 */
[----:B------:R0:W1:Y:S02]  /*f900*/  SHFL.DOWN P1, R2, R9, R4, R7 ;  /* 0x0800000409027389 */ /* 0x0000640000020007 */
[----:B01----:R-:W-:Y:S05]  /*f910*/  ENDCOLLECTIVE ;  /* 0x000000000000791b */ /* 0x003fea0003800000 */
.L_x_757:
[----:B------:R-:W-:Y:S01]  /*f920*/  MOV R8, R2 ;  /* 0x0000000200087202 */ /* 0x000fe20000000f00 */
[----:B------:R-:W-:Y:S06]  /*f930*/  BRA `(.L_x_758) ;  /* 0xffffff6c00247947 */ /* 0x000fec000383ffff */
.L_x_231:
[----:B------:R-:W-:Y:S01]  /*f940*/  BSSY B1, `(.L_x_759) ;  /* 0x0000006000017945 */ /* 0x000fe20003800000 */
[----:B------:R-:W-:Y:S02]  /*f950*/  IMAD.MOV.U32 R9, RZ, RZ, R31 ;  /* 0x000000ffff097224 */ /* 0x000fe400078e001f */
[----:B------:R-:W-:-:S07]  /*f960*/  IMAD.MOV.U32 R0, RZ, RZ, -0x1 ;  /* 0xffffffffff007424 */ /* 0x000fce00078e00ff */
[----:B------:R-:W-:Y:S05]  /*f970*/  WARPSYNC.COLLECTIVE R0, `(.L_x_760) ;  /* 0x0000000000087348 */ /* 0x000fea0003c00000 */
[----:B------:R0:W1:Y:S02]  /*f980*/  SHFL.DOWN P1, R2, R9, R4, R7 ;  /* 0x0800000409027389 */ /* 0x0000640000020007 */
[----:B01----:R-:W-:Y:S05]  /*f990*/  ENDCOLLECTIVE ;  /* 0x000000000000791b */ /* 0x003fea0003800000 */
.L_x_760:
[----:B------:R-:W-:Y:S05]  /*f9a0*/  BSYNC B1 ;  /* 0x0000000000017941 */ /* 0x000fea0003800000 */
.L_x_759:
[----:B------:R-:W-:Y:S01]  /*f9b0*/  IMAD.MOV.U32 R9, RZ, RZ, R30 ;  /* 0x000000ffff097224 */ /* 0x000fe200078e001e */
[----:B------:R-:W-:Y:S01]  /*f9c0*/  MOV R6, R2 ;  /* 0x0000000200067202 */ /* 0x000fe20000000f00 */
[----:B------:R-:W-:-:S07]  /*f9d0*/  IMAD.MOV.U32 R0, RZ, RZ, -0x1 ;  /* 0xffffffffff007424 */ /* 0x000fce00078e00ff */
[----:B------:R-:W-:Y:S05]  /*f9e0*/  WARPSYNC.COLLECTIVE R0, `(.L_x_761) ;  /* 0x0000000000087348 */ /* 0x000fea0003c00000 */
[----:B------:R0:W1:Y:S02]  /*f9f0*/  SHFL.DOWN P1, R2, R9, R4, R7 ;  /* 0x0800000409027389 */ /* 0x0000640000020007 */
[----:B01----:R-:W-:Y:S05]  /*fa00*/  ENDCOLLECTIVE ;  /* 0x000000000000791b */ /* 0x003fea0003800000 */
.L_x_761:
[----:B------:R-:W-:Y:S01]  /*fa10*/  MOV R8, R2 ;  /* 0x0000000200087202 */ /* 0x000fe20000000f00 */
[----:B------:R-:W-:Y:S06]  /*fa20*/  BRA `(.L_x_762) ;  /* 0xffffff6c000c7947 */ /* 0x000fec000383ffff */
.L_x_232:
[----:B------:R-:W-:Y:S01]  /*fa30*/  BSSY B1, `(.L_x_763) ;  /* 0x0000006000017945 */ /* 0x000fe20003800000 */
[----:B------:R-:W-:Y:S02]  /*fa40*/  IMAD.MOV.U32 R9, RZ, RZ, R31 ;  /* 0x000000ffff097224 */ /* 0x000fe400078e001f */
[----:B------:R-:W-:-:S07]  /*fa50*/  IMAD.MOV.U32 R0, RZ, RZ, -0x1 ;  /* 0xffffffffff007424 */ /* 0x000fce00078e00ff */
[----:B------:R-:W-:Y:S05]  /*fa60*/  WARPSYNC.COLLECTIVE R0, `(.L_x_764) ;  /* 0x0000000000087348 */ /* 0x000fea0003c00000 */
[----:B------:R0:W1:Y:S02]  /*fa70*/  SHFL.DOWN P1, R2, R9, R4, R7 ;  /* 0x0800000409027389 */ /* 0x0000640000020007 */
[----:B01----:R-:W-:Y:S05]  /*fa80*/  ENDCOLLECTIVE ;  /* 0x000000000000791b */ /* 0x003fea0003800000 */
.L_x_764:
[----:B------:R-:W-:Y:S05]  /*fa90*/  BSYNC B1 ;  /* 0x0000000000017941 */ /* 0x000fea0003800000 */
.L_x_763:
[----:B------:R-:W-:Y:S01]  /*faa0*/  IMAD.MOV.U32 R9, RZ, RZ, R30 ;  /* 0x000000ffff097224 */ /* 0x000fe200078e001e */
[----:B------:R-:W-:Y:S01]  /*fab0*/  MOV R6, R2 ;  /* 0x0000000200067202 */ /* 0x000fe20000000f00 */
[----:B------:R-:W-:-:S07]  /*fac0*/  IMAD.MOV.U32 R0, RZ, RZ, -0x1 ;  /* 0xffffffffff007424 */ /* 0x000fce00078e00ff */
[----:B------:R-:W-:Y:S05]  /*fad0*/  WARPSYNC.COLLECTIVE R0, `(.L_x_765) ;  /* 0x0000000000087348 */ /* 0x000fea0003c00000 */
[----:B------:R0:W1:Y:S02]  /*fae0*/  SHFL.DOWN P1, R2, R9, R4, R7 ;  /* 0x0800000409027389 */ /* 0x0000640000020007 */
[----:B01----:R-:W-:Y:S05]  /*faf0*/  ENDCOLLECTIVE ;  /* 0x000000000000791b */ /* 0x003fea0003800000 */
.L_x_765:
[----:B------:R-:W-:Y:S01]  /*fb00*/  MOV R8, R2 ;  /* 0x0000000200087202 */ /* 0x000fe20000000f00 */
[----:B------:R-:W-:Y:S06]  /*fb10*/  BRA `(.L_x_766) ;  /* 0xffffff6800f47947 */ /* 0x000fec000383ffff */
.L_x_233:
[----:B------:R-:W-:Y:S01]  /*fb20*/  BSSY B1, `(.L_x_767) ;  /* 0x0000006000017945 */ /* 0x000fe20003800000 */
[----:B------:R-:W-:Y:S02]  /*fb30*/  IMAD.MOV.U32 R9, RZ, RZ, R31 ;  /* 0x000000ffff097224 */ /* 0x000fe400078e001f */
[----:B------:R-:W-:-:S07]  /*fb40*/  IMAD.MOV.U32 R0, RZ, RZ, -0x1 ;  /* 0xffffffffff007424 */ /* 0x000fce00078e00ff */
[----:B------:R-:W-:Y:S05]  /*fb50*/  WARPSYNC.COLLECTIVE R0, `(.L_x_768) ;  /* 0x0000000000087348 */ /* 0x000fea0003c00000 */
[----:B------:R0:W1:Y:S02]  /*fb60*/  SHFL.DOWN P1, R2, R9, R4, R7 ;  /* 0x0800000409027389 */ /* 0x0000640000020007 */
[----:B01----:R-:W-:Y:S05]  /*fb70*/  ENDCOLLECTIVE ;  /* 0x000000000000791b */ /* 0x003fea0003800000 */
.L_x_768:
[----:B------:R-:W-:Y:S05]  /*fb80*/  BSYNC B1 ;  /* 0x0000000000017941 */ /* 0x000fea0003800000 */
.L_x_767:
[----:B------:R-:W-:Y:S01]  /*fb90*/  IMAD.MOV.U32 R9, RZ, RZ, R30 ;  /* 0x000000ffff097224 */ /* 0x000fe200078e001e */
[----:B------:R-:W-:Y:S01]  /*fba0*/  MOV R6, R2 ;  /* 0x0000000200067202 */ /* 0x000fe20000000f00 */
[----:B------:R-:W-:-:S07]  /*fbb0*/  IMAD.MOV.U32 R0, RZ, RZ, -0x1 ;  /* 0xffffffffff007424 */ /* 0x000fce00078e00ff */
[----:B------:R-:W-:Y:S05]  /*fbc0*/  WARPSYNC.COLLECTIVE R0, `(.L_x_769) ;  /* 0x0000000000087348 */ /* 0x000fea0003c00000 */
[----:B------:R0:W1:Y:S02]  /*fbd0*/  SHFL.DOWN P1, R2, R9, R4, R7 ;  /* 0x0800000409027389 */ /* 0x0000640000020007 */
[----:B01----:R-:W-:Y:S05]  /*fbe0*/  ENDCOLLECTIVE ;  /* 0x000000000000791b */ /* 0x003fea0003800000 */
.L_x_769:
[----:B------:R-:W-:Y:S01]  /*fbf0*/  MOV R8, R2 ;  /* 0x0000000200087202 */ /* 0x000fe20000000f00 */
[----:B------:R-:W-:Y:S06]  /*fc00*/  BRA `(.L_x_770) ;  /* 0xffffff6800dc7947 */ /* 0x000fec000383ffff */
.L_x_234:
[----:B------:R-:W-:Y:S01]  /*fc10*/  BSSY B1, `(.L_x_771) ;  /* 0x0000006000017945 */ /* 0x000fe20003800000 */
[----:B------:R-:W-:Y:S02]  /*fc20*/  IMAD.MOV.U32 R9, RZ, RZ, R31 ;  /* 0x000000ffff097224 */ /* 0x000fe400078e001f */
[----:B------:R-:W-:-:S07]  /*fc30*/  IMAD.MOV.U32 R0, RZ, RZ, -0x1 ;  /* 0xffffffffff007424 */ /* 0x000fce00078e00ff */
[----:B------:R-:W-:Y:S05]  /*fc40*/  WARPSYNC.COLLECTIVE R0, `(.L_x_772) ;  /* 0x0000000000087348 */ /* 0x000fea0003c00000 */
[----:B------:R0:W1:Y:S02]  /*fc50*/  SHFL.DOWN P1, R2, R9, R4, R7 ;  /* 0x0800000409027389 */ /* 0x0000640000020007 */
[----:B01----:R-:W-:Y:S05]  /*fc60*/  ENDCOLLECTIVE ;  /* 0x000000000000791b */ /* 0x003fea0003800000 */
.L_x_772:
[----:B------:R-:W-:Y:S05]  /*fc70*/  BSYNC B1 ;  /* 0x0000000000017941 */ /* 0x000fea0003800000 */
.L_x_771:
[----:B------:R-:W-:Y:S01]  /*fc80*/  IMAD.MOV.U32 R9, RZ, RZ, R30 ;  /* 0x000000ffff097224 */ /* 0x000fe200078e001e */
[----:B------:R-:W-:Y:S01]  /*fc90*/  MOV R6, R2 ;  /* 0x0000000200067202 */ /* 0x000fe20000000f00 */
[----:B------:R-:W-:-:S07]  /*fca0*/  IMAD.MOV.U32 R0, RZ, RZ, -0x1 ;  /* 0xffffffffff007424 */ /* 0x000fce00078e00ff */
[----:B------:R-:W-:Y:S05]  /*fcb0*/  WARPSYNC.COLLECTIVE R0, `(.L_x_773) ;  /* 0x0000000000087348 */ /* 0x000fea0003c00000 */
[----:B------:R0:W1:Y:S02]  /*fcc0*/  SHFL.DOWN P1, R2, R9, R4, R7 ;  /* 0x0800000409027389 */ /* 0x0000640000020007 */
[----:B01----:R-:W-:Y:S05]  /*fcd0*/  ENDCOLLECTIVE ;  /* 0x000000000000791b */ /* 0x003fea0003800000 */
.L_x_773:
[----:B------:R-:W-:Y:S01]  /*fce0*/  MOV R8, R2 ;  /* 0x0000000200087202 */ /* 0x000fe20000000f00 */
[----:B------:R-:W-:Y:S06]  /*fcf0*/  BRA `(.L_x_774) ;  /* 0xffffff6800c47947 */ /* 0x000fec000383ffff */
.L_x_235:
[----:B------:R-:W-:Y:S01]  /*fd00*/  BSSY B1, `(.L_x_775) ;  /* 0x0000006000017945 */ /* 0x000fe20003800000 */
[----:B------:R-:W-:Y:S02]  /*fd10*/  IMAD.MOV.U32 R9, RZ, RZ, R31 ;  /* 0x000000ffff097224 */ /* 0x000fe400078e001f */
[----:B------:R-:W-:-:S07]  /*fd20*/  IMAD.MOV.U32 R0, RZ, RZ, -0x1 ;  /* 0xffffffffff007424 */ /* 0x000fce00078e00ff */
[----:B------:R-:W-:Y:S05]  /*fd30*/  WARPSYNC.COLLECTIVE R0, `(.L_x_776) ;  /* 0x0000000000087348 */ /* 0x000fea0003c00000 */
[----:B------:R0:W1:Y:S02]  /*fd40*/  SHFL.DOWN P1, R2, R9, R4, R7 ;  /* 0x0800000409027389 */ /* 0x0000640000020007 */
[----:B01----:R-:W-:Y:S05]  /*fd50*/  ENDCOLLECTIVE ;  /* 0x000000000000791b */ /* 0x003fea0003800000 */
.L_x_776:
[----:B------:R-:W-:Y:S05]  /*fd60*/  BSYNC B1 ;  /* 0x0000000000017941 */ /* 0x000fea0003800000 */
.L_x_775:
[----:B------:R-:W-:Y:S01]  /*fd70*/  IMAD.MOV.U32 R9, RZ, RZ, R30 ;  /* 0x000000ffff097224 */ /* 0x000fe200078e001e */
[----:B------:R-:W-:Y:S01]  /*fd80*/  MOV R8, R2 ;  /* 0x0000000200087202 */ /* 0x000fe20000000f00 */
[----:B------:R-:W-:-:S07]  /*fd90*/  IMAD.MOV.U32 R0, RZ, RZ, -0x1 ;  /* 0xffffffffff007424 */ /* 0x000fce00078e00ff */
[----:B------:R-:W-:Y:S05]  /*fda0*/  WARPSYNC.COLLECTIVE R0, `(.L_x_777) ;  /* 0x0000000000087348 */ /* 0x000fea0003c00000 */
[----:B------:R0:W1:Y:S02]  /*fdb0*/  SHFL.DOWN P1, R2, R9, R4, R7 ;  /* 0x0800000409027389 */ /* 0x0000640000020007 */
[----:B01----:R-:W-:Y:S05]  /*fdc0*/  ENDCOLLECTIVE ;  /* 0x000000000000791b */ /* 0x003fea0003800000 */
.L_x_777:
[----:B------:R-:W-:Y:S01]  /*fdd0*/  MOV R6, R2 ;  /* 0x0000000200067202 */ /* 0x000fe20000000f00 */
[----:B------:R-:W-:Y:S06]  /*fde0*/  BRA `(.L_x_778) ;  /* 0xffffff6800ac7947 */ /* 0x000fec000383ffff */
.L_x_238:
[----:B------:R-:W-:Y:S01]  /*fdf0*/  BSSY B1, `(.L_x_779) ;  /* 0x0000007000017945 */ /* 0x000fe20003800000 */
[----:B------:R-:W-:Y:S01]  /*fe00*/  IMAD.MOV.U32 R9, RZ, RZ, R25 ;  /* 0x000000ffff097224 */ /* 0x000fe200078e0019 */
[----:B------:R-:W-:Y:S01]  /*fe10*/  MOV R0, 0xffffffff ;  /* 0xffffffff00007802 */ /* 0x000fe20000000f00 */
[----:B------:R-:W-:-:S07]  /*fe20*/  IMAD.MOV.U32 R4, RZ, RZ, R3 ;  /* 0x000000ffff047224 */ /* 0x000fce00078e0003 */
[----:B------:R-:W-:Y:S05]  /*fe30*/  WARPSYNC.COLLECTIVE R0, `(.L_x_780) ;  /* 0x0000000000087348 */ /* 0x000fea0003c00000 */
[----:B------:R0:W1:Y:S02]  /*fe40*/  SHFL.DOWN P1, R2, R9, R4, R7 ;  /* 0x0800000409027389 */ /* 0x0000640000020007 */
[----:B01----:R-:W-:Y:S05]  /*fe50*/  ENDCOLLECTIVE ;  /* 0x000000000000791b */ /* 0x003fea0003800000 */
.L_x_780:
[----:B------:R-:W-:Y:S05]  /*fe60*/  BSYNC B1 ;  /* 0x0000000000017941 */ /* 0x000fea0003800000 */
.L_x_779:
[----:B------:R-:W-:Y:S01]  /*fe70*/  IMAD.MOV.U32 R9, RZ, RZ, R24 ;  /* 0x000000ffff097224 */ /* 0x000fe200078e0018 */
[----:B------:R-:W-:Y:S01]  /*fe80*/  MOV R4, R3 ;  /* 0x0000000300047202 */ /* 0x000fe20000000f00 */
[----:B------:R-:W-:Y:S02]  /*fe90*/  IMAD.MOV.U32 R0, RZ, RZ, -0x1 ;  /* 0xffffffffff007424 */ /* 0x000fe400078e00ff */
[----:B------:R-:W-:-:S07]  /*fea0*/  IMAD.MOV.U32 R6, RZ, RZ, R2 ;  /* 0x000000ffff067224 */ /* 0x000fce00078e0002 */
[----:B------:R-:W-:Y:S05]  /*feb0*/  WARPSYNC.COLLECTIVE R0, `(.L_x_781) ;  /* 0x0000000000087348 */ /* 0x000fea0003c00000 */
[----:B------:R0:W1:Y:S02]  /*fec0*/  SHFL.DOWN P1, R2, R9, R4, R7 ;  /* 0x0800000409027389 */ /* 0x0000640000020007 */
[----:B01----:R-:W-:Y:S05]  /*fed0*/  ENDCOLLECTIVE ;  /* 0x000000000000791b */ /* 0x003fea0003800000 */
.L_x_781:
[----:B------:R-:W-:Y:S01]  /*fee0*/  IMAD.MOV.U32 R8, RZ, RZ, R2 ;  /* 0x000000ffff087224 */ /* 0x000fe200078e0002 */
[----:B------:R-:W-:Y:S06]  /*fef0*/  BRA `(.L_x_782) ;  /* 0xffffff6800947947 */ /* 0x000fec000383ffff */
.L_x_239:
[----:B------:R-:W-:Y:S01]  /*ff00*/  BSSY B1, `(.L_x_783) ;  /* 0x0000006000017945 */ /* 0x000fe20003800000 */
[----:B------:R-:W-:Y:S01]  /*ff10*/  MOV R9, R25 ;  /* 0x0000001900097202 */ /* 0x000fe20000000f00 */
[----:B------:R-:W-:-:S07]  /*ff20*/  IMAD.MOV.U32 R0, RZ, RZ, -0x1 ;  /* 0xffffffffff007424 */ /* 0x000fce00078e00ff */
[----:B------:R-:W-:Y:S05]  /*ff30*/  WARPSYNC.COLLECTIVE R0, `(.L_x_784) ;  /* 0x0000000000087348 */ /* 0x000fea0003c00000 */
[----:B------:R0:W1:Y:S02]  /*ff40*/  SHFL.DOWN P1, R2, R9, R4, R7 ;  /* 0x0800000409027389 */ /* 0x0000640000020007 */
[----:B01----:R-:W-:Y:S05]  /*ff50*/  ENDCOLLECTIVE ;  /* 0x000000000000791b */ /* 0x003fea0003800000 */
.L_x_784:
[----:B------:R-:W-:Y:S05]  /*ff60*/  BSYNC B1 ;  /* 0x0000000000017941 */ /* 0x000fea0003800000 */
.L_x_783:
[----:B------:R-:W-:Y:S01]  /*ff70*/  MOV R9, R24 ;  /* 0x0000001800097202 */ /* 0x000fe20000000f00 */
[----:B------:R-:W-:Y:S02]  /*ff80*/  IMAD.MOV.U32 R0, RZ, RZ, -0x1 ;  /* 0xffffffffff007424 */ /* 0x000fe400078e00ff */
[----:B------:R-:W-:-:S07]  /*ff90*/  IMAD.MOV.U32 R6, RZ, RZ, R2 ;  /* 0x000000ffff067224 */ /* 0x000fce00078e0002 */
[----:B------:R-:W-:Y:S05]  /*ffa0*/  WARPSYNC.COLLECTIVE R0, `(.L_x_785) ;  /* 0x0000000000087348 */ /* 0x000fea0003c00000 */
[----:B------:R0:W1:Y:S02]  /*ffb0*/  SHFL.DOWN P1, R2, R9, R4, R7 ;  /* 0x0800000409027389 */ /* 0x0000640000020007 */
[----:B01----:R-:W-:Y:S05]  /*ffc0*/  ENDCOLLECTIVE ;  /* 0x000000000000791b */ /* 0x003fea0003800000 */
.L_x_785:
[----:B------:R-:W-:Y:S01]  /*ffd0*/  IMAD.MOV.U32 R8, RZ, RZ, R2 ;  /* 0x000000ffff087224 */ /* 0x000fe200078e0002 */
[----:B------:R-:W-:Y:S06]  /*ffe0*/  BRA `(.L_x_786) ;  /* 0xffffff68007c7947 */ /* 0x000fec000383ffff */
.L_x_240:
[----:B------:R-:W-:Y:S01]  /*fff0*/  BSSY B1, `(.L_x_787) ;  /* 0x0000006000017945 */ /* 0x000fe20003800000 */
[----:B------:R-:W-:Y:S01]  /*10000*/  MOV R9, R25 ;  /* 0x0000001900097202 */ /* 0x000fe20000000f00 */
[----:B------:R-:W-:-:S07]  /*10010*/  IMAD.MOV.U32 R0, RZ, RZ, -0x1 ;  /* 0xffffffffff007424 */ /* 0x000fce00078e00ff */
[----:B------:R-:W-:Y:S05]  /*10020*/  WARPSYNC.COLLECTIVE R0, `(.L_x_788) ;  /* 0x0000000000087348 */ /* 0x000fea0003c00000 */
[----:B------:R0:W1:Y:S02]  /*10030*/  SHFL.DOWN P1, R2, R9, R4, R7 ;  /* 0x0800000409027389 */ /* 0x0000640000020007 */
[----:B01----:R-:W-:Y:S05]  /*10040*/  ENDCOLLECTIVE ;  /* 0x000000000000791b */ /* 0x003fea0003800000 */
.L_x_788:
[----:B------:R-:W-:Y:S05]  /*10050*/  BSYNC B1 ;  /* 0x0000000000017941 */ /* 0x000fea0003800000 */
.L_x_787:
[----:B------:R-:W-:Y:S01]  /*10060*/  MOV R9, R24 ;  /* 0x0000001800097202 */ /* 0x000fe20000000f00 */
[----:B------:R-:W-:Y:S02]  /*10070*/  IMAD.MOV.U32 R0, RZ, RZ, -0x1 ;  /* 0xffffffffff007424 */ /* 0x000fe400078e00ff */
[----:B------:R-:W-:-:S07]  /*10080*/  IMAD.MOV.U32 R6, RZ, RZ, R2 ;  /* 0x000000ffff067224 */ /* 0x000fce00078e0002 */
[----:B------:R-:W-:Y:S05]  /*10090*/  WARPSYNC.COLLECTIVE R0, `(.L_x_789) ;  /* 0x0000000000087348 */ /* 0x000fea0003c00000 */
[----:B------:R0:W1:Y:S02]  /*100a0*/  SHFL.DOWN P1, R2, R9, R4, R7 ;  /* 0x0800000409027389 */ /* 0x0000640000020007 */
[----:B01----:R-:W-:Y:S05]  /*100b0*/  ENDCOLLECTIVE ;  /* 0x000000000000791b */ /* 0x003fea0003800000 */
.L_x_789:
[----:B------:R-:W-:Y:S01]  /*100c0*/  IMAD.MOV.U32 R8, RZ, RZ, R2 ;  /* 0x000000ffff087224 */ /* 0x000fe200078e0002 */
[----:B------:R-:W-:Y:S06]  /*100d0*/  BRA `(.L_x_790) ;  /* 0xffffff6800647947 */ /* 0x000fec000383ffff */
.L_x_241:
[----:B------:R-:W-:Y:S01]  /*100e0*/  BSSY B1, `(.L_x_791) ;  /* 0x0000006000017945 */ /* 0x000fe20003800000 */
[----:B------:R-:W-:Y:S01]  /*100f0*/  MOV R9, R25 ;  /* 0x0000001900097202 */ /* 0x000fe20000000f00 */
[----:B------:R-:W-:-:S07]  /*10100*/  IMAD.MOV.U32 R0, RZ, RZ, -0x1 ;  /* 0xffffffffff007424 */ /* 0x000fce00078e00ff */
[----:B------:R-:W-:Y:S05]  /*10110*/  WARPSYNC.COLLECTIVE R0, `(.L_x_792) ;  /* 0x0000000000087348 */ /* 0x000fea0003c00000 */
[----:B------:R0:W1:Y:S02]  /*10120*/  SHFL.DOWN P1, R2, R9, R4, R7 ;  /* 0x0800000409027389 */ /* 0x0000640000020007 */
[----:B01----:R-:W-:Y:S05]  /*10130*/  ENDCOLLECTIVE ;  /* 0x000000000000791b */ /* 0x003fea0003800000 */
.L_x_792:
[----:B------:R-:W-:Y:S05]  /*10140*/  BSYNC B1 ;  /* 0x0000000000017941 */ /* 0x000fea0003800000 */
.L_x_791:
[----:B------:R-:W-:Y:S01]  /*10150*/  MOV R9, R24 ;  /* 0x0000001800097202 */ /* 0x000fe20000000f00 */
[----:B------:R-:W-:Y:S02]  /*10160*/  IMAD.MOV.U32 R0, RZ, RZ, -0x1 ;  /* 0xffffffffff007424 */ /* 0x000fe400078e00ff */
[----:B------:R-:W-:-:S07]  /*10170*/  IMAD.MOV.U32 R6, RZ, RZ, R2 ;  /* 0x000000ffff067224 */ /* 0x000fce00078e0002 */
[----:B------:R-:W-:Y:S05]  /*10180*/  WARPSYNC.COLLECTIVE R0, `(.L_x_793) ;  /* 0x0000000000087348 */ /* 0x000fea0003c00000 */
[----:B------:R0:W1:Y:S02]  /*10190*/  SHFL.DOWN P1, R2, R9, R4, R7 ;  /* 0x0800000409027389 */ /* 0x0000640000020007 */
[----:B01----:R-:W-:Y:S05]  /*101a0*/  ENDCOLLECTIVE ;  /* 0x000000000000791b */ /* 0x003fea0003800000 */
.L_x_793:
[----:B------:R-:W-:Y:S01]  /*101b0*/  IMAD.MOV.U32 R8, RZ, RZ, R2 ;  /* 0x000000ffff087224 */ /* 0x000fe200078e0002 */
[----:B------:R-:W-:Y:S06]  /*101c0*/  BRA `(.L_x_794) ;  /* 0xffffff68004c7947 */ /* 0x000fec000383ffff */
.L_x_242:
[----:B------:R-:W-:Y:S01]  /*101d0*/  BSSY B1, `(.L_x_795) ;  /* 0x0000006000017945 */ /* 0x000fe20003800000 */
[----:B------:R-:W-:Y:S01]  /*101e0*/  MOV R9, R25 ;  /* 0x0000001900097202 */ /* 0x000fe20000000f00 */
[----:B------:R-:W-:-:S07]  /*101f0*/  IMAD.MOV.U32 R0, RZ, RZ, -0x1 ;  /* 0xffffffffff007424 */ /* 0x000fce00078e00ff */
[----:B------:R-:W-:Y:S05]  /*10200*/  WARPSYNC.COLLECTIVE R0, `(.L_x_796) ;  /* 0x0000000000087348 */ /* 0x000fea0003c00000 */
[----:B------:R0:W1:Y:S02]  /*10210*/  SHFL.DOWN P1, R2, R9, R4, R7 ;  /* 0x0800000409027389 */ /* 0x0000640000020007 */
[----:B01----:R-:W-:Y:S05]  /*10220*/  ENDCOLLECTIVE ;  /* 0x000000000000791b */ /* 0x003fea0003800000 */
.L_x_796:
[----:B------:R-:W-:Y:S05]  /*10230*/  BSYNC B1 ;  /* 0x0000000000017941 */ /* 0x000fea0003800000 */
.L_x_795:
[----:B------:R-:W-:Y:S01]  /*10240*/  MOV R9, R24 ;  /* 0x0000001800097202 */ /* 0x000fe20000000f00 */
[----:B------:R-:W-:Y:S02]  /*10250*/  IMAD.MOV.U32 R0, RZ, RZ, -0x1 ;  /* 0xffffffffff007424 */ /* 0x000fe400078e00ff */
[----:B------:R-:W-:-:S07]  /*10260*/  IMAD.MOV.U32 R6, RZ, RZ, R2 ;  /* 0x000000ffff067224 */ /* 0x000fce00078e0002 */
[----:B------:R-:W-:Y:S05]  /*10270*/  WARPSYNC.COLLECTIVE R0, `(.L_x_797) ;  /* 0x0000000000087348 */ /* 0x000fea0003c00000 */
[----:B------:R0:W1:Y:S02]  /*10280*/  SHFL.DOWN P1, R2, R9, R4, R7 ;  /* 0x0800000409027389 */ /* 0x0000640000020007 */
[----:B01----:R-:W-:Y:S05]  /*10290*/  ENDCOLLECTIVE ;  /* 0x000000000000791b */ /* 0x003fea0003800000 */
.L_x_797:
[----:B------:R-:W-:Y:S01]  /*102a0*/  IMAD.MOV.U32 R8, RZ, RZ, R2 ;  /* 0x000000ffff087224 */ /* 0x000fe200078e0002 */
[----:B------:R-:W-:Y:S06]  /*102b0*/  BRA `(.L_x_798) ;  /* 0xffffff6800347947 */ /* 0x000fec000383ffff */
.L_x_243:
[----:B------:R-:W-:Y:S01]  /*102c0*/  BSSY B1, `(.L_x_799) ;  /* 0x0000006000017945 */ /* 0x000fe20003800000 */
[----:B------:R-:W-:Y:S01]  /*102d0*/  MOV R9, R25 ;  /* 0x0000001900097202 */ /* 0x000fe20000000f00 */
[----:B------:R-:W-:-:S07]  /*102e0*/  IMAD.MOV.U32 R0, RZ, RZ, -0x1 ;  /* 0xffffffffff007424 */ /* 0x000fce00078e00ff */
[----:B------:R-:W-:Y:S05]  /*102f0*/  WARPSYNC.COLLECTIVE R0, `(.L_x_800) ;  /* 0x0000000000087348 */ /* 0x000fea0003c00000 */
[----:B------:R0:W1:Y:S02]  /*10300*/  SHFL.DOWN P1, R2, R9, R4, R7 ;  /* 0x0800000409027389 */ /* 0x0000640000020007 */
[----:B01----:R-:W-:Y:S05]  /*10310*/  ENDCOLLECTIVE ;  /* 0x000000000000791b */ /* 0x003fea0003800000 */
.L_x_800:
[----:B------:R-:W-:Y:S05]  /*10320*/  BSYNC B1 ;  /* 0x0000000000017941 */ /* 0x000fea0003800000 */
.L_x_799:
[----:B------:R-:W-:Y:S01]  /*10330*/  MOV R9, R24 ;  /* 0x0000001800097202 */ /* 0x000fe20000000f00 */
[----:B------:R-:W-:Y:S02]  /*10340*/  IMAD.MOV.U32 R0, RZ, RZ, -0x1 ;  /* 0xffffffffff007424 */ /* 0x000fe400078e00ff */
[----:B------:R-:W-:-:S07]  /*10350*/  IMAD.MOV.U32 R6, RZ, RZ, R2 ;  /* 0x000000ffff067224 */ /* 0x000fce00078e0002 */
[----:B------:R-:W-:Y:S05]  /*10360*/  WARPSYNC.COLLECTIVE R0, `(.L_x_801) ;  /* 0x0000000000087348 */ /* 0x000fea0003c00000 */
[----:B------:R0:W1:Y:S02]  /*10370*/  SHFL.DOWN P1, R2, R9, R4, R7 ;  /* 0x0800000409027389 */ /* 0x0000640000020007 */
[----:B01----:R-:W-:Y:S05]  /*10380*/  ENDCOLLECTIVE ;  /* 0x000000000000791b */ /* 0x003fea0003800000 */
.L_x_801:
[----:B------:R-:W-:Y:S01]  /*10390*/  IMAD.MOV.U32 R8, RZ, RZ, R2 ;  /* 0x000000ffff087224 */ /* 0x000fe200078e0002 */
[----:B------:R-:W-:Y:S06]  /*103a0*/  BRA `(.L_x_802) ;  /* 0xffffff68001c7947 */ /* 0x000fec000383ffff */
.L_x_244:
[----:B------:R-:W-:Y:S01]  /*103b0*/  BSSY B1, `(.L_x_803) ;  /* 0x0000006000017945 */ /* 0x000fe20003800000 */
[----:B------:R-:W-:Y:S01]  /*103c0*/  MOV R9, R25 ;  /* 0x0000001900097202 */ /* 0x000fe20000000f00 */
[----:B------:R-:W-:-:S07]  /*103d0*/  IMAD.MOV.U32 R0, RZ, RZ, -0x1 ;  /* 0xffffffffff007424 */ /* 0x000fce00078e00ff */
[----:B------:R-:W-:Y:S05]  /*103e0*/  WARPSYNC.COLLECTIVE R0, `(.L_x_804) ;  /* 0x0000000000087348 */ /* 0x000fea0003c00000 */
[----:B------:R0:W1:Y:S02]  /*103f0*/  SHFL.DOWN P1, R2, R9, R4, R7 ;  /* 0x0800000409027389 */ /* 0x0000640000020007 */
[----:B01----:R-:W-:Y:S05]  /*10400*/  ENDCOLLECTIVE ;  /* 0x000000000000791b */ /* 0x003fea0003800000 */
.L_x_804:
[----:B------:R-:W-:Y:S05]  /*10410*/  BSYNC B1 ;  /* 0x0000000000017941 */ /* 0x000fea0003800000 */
.L_x_803:
[----:B------:R-:W-:Y:S01]  /*10420*/  MOV R9, R24 ;  /* 0x0000001800097202 */ /* 0x000fe20000000f00 */
[----:B------:R-:W-:Y:S02]  /*10430*/  IMAD.MOV.U32 R0, RZ, RZ, -0x1 ;  /* 0xffffffffff007424 */ /* 0x000fe400078e00ff */
[----:B------:R-:W-:-:S07]  /*10440*/  IMAD.MOV.U32 R6, RZ, RZ, R2 ;  /* 0x000000ffff067224 */ /* 0x000fce00078e0002 */
[----:B------:R-:W-:Y:S05]  /*10450*/  WARPSYNC.COLLECTIVE R0, `(.L_x_805) ;  /* 0x0000000000087348 */ /* 0x000fea0003c00000 */
[----:B------:R0:W1:Y:S02]  /*10460*/  SHFL.DOWN P1, R2, R9, R4, R7 ;  /* 0x0800000409027389 */ /* 0x0000640000020007 */
[----:B01----:R-:W-:Y:S05]  /*10470*/  ENDCOLLECTIVE ;  /* 0x000000000000791b */ /* 0x003fea0003800000 */
.L_x_805:
[----:B------:R-:W-:Y:S01]  /*10480*/  IMAD.MOV.U32 R8, RZ, RZ, R2 ;  /* 0x000000ffff087224 */ /* 0x000fe200078e0002 */
[----:B------:R-:W-:Y:S06]  /*10490*/  BRA `(.L_x_806) ;  /* 0xffffff6800047947 */ /* 0x000fec000383ffff */
.L_x_245:
[----:B------:R-:W-:Y:S01]  /*104a0*/  BSSY B1, `(.L_x_807) ;  /* 0x0000006000017945 */ /* 0x000fe20003800000 */
[----:B------:R-:W-:Y:S01]  /*104b0*/  MOV R9, R25 ;  /* 0x0000001900097202 */ /* 0x000fe20000000f00 */
[----:B------:R-:W-:-:S07]  /*104c0*/  IMAD.MOV.U32 R0, RZ, RZ, -0x1 ;  /* 0xffffffffff007424 */ /* 0x000fce00078e00ff */
[----:B------:R-:W-:Y:S05]  /*104d0*/  WARPSYNC.COLLECTIVE R0, `(.L_x_808) ;  /* 0x0000000000087348 */ /* 0x000fea0003c00000 */
[----:B------:R0:W1:Y:S02]  /*104e0*/  SHFL.DOWN P1, R2, R9, R4, R7 ;  /* 0x0800000409027389 */ /* 0x0000640000020007 */
[----:B01----:R-:W-:Y:S05]  /*104f0*/  ENDCOLLECTIVE ;  /* 0x000000000000791b */ /* 0x003fea0003800000 */
.L_x_808:
[----:B------:R-:W-:Y:S05]  /*10500*/  BSYNC B1 ;  /* 0x0000000000017941 */ /* 0x000fea0003800000 */
.L_x_807:
[----:B------:R-:W-:Y:S01]  /*10510*/  MOV R9, R24 ;  /* 0x0000001800097202 */ /* 0x000fe20000000f00 */
[----:B------:R-:W-:Y:S02]  /*10520*/  IMAD.MOV.U32 R0, RZ, RZ, -0x1 ;  /* 0xffffffffff007424 */ /* 0x000fe400078e00ff */
[----:B------:R-:W-:-:S07]  /*10530*/  IMAD.MOV.U32 R6, RZ, RZ, R2 ;  /* 0x000000ffff067224 */ /* 0x000fce00078e0002 */
[----:B------:R-:W-:Y:S05]  /*10540*/  WARPSYNC.COLLECTIVE R0, `(.L_x_809) ;  /* 0x0000000000087348 */ /* 0x000fea0003c00000 */
[----:B------:R0:W1:Y:S02]  /*10550*/  SHFL.DOWN P1, R2, R9, R4, R7 ;  /* 0x0800000409027389 */ /* 0x0000640000020007 */
[----:B01----:R-:W-:Y:S05]  /*10560*/  ENDCOLLECTIVE ;  /* 0x000000000000791b */ /* 0x003fea0003800000 */
.L_x_809:
[----:B------:R-:W-:Y:S01]  /*10570*/  IMAD.MOV.U32 R8, RZ, RZ, R2 ;  /* 0x000000ffff087224 */ /* 0x000fe200078e0002 */
[----:B------:R-:W-:Y:S06]  /*10580*/  BRA `(.L_x_810) ;  /* 0xffffff6400ec7947 */ /* 0x000fec000383ffff */
.L_x_246:
[----:B------:R-:W-:Y:S01]  /*10590*/  BSSY B1, `(.L_x_811) ;  /* 0x0000006000017945 */ /* 0x000fe20003800000 */
[----:B------:R-:W-:Y:S01]  /*105a0*/  MOV R9, R25 ;  /* 0x0000001900097202 */ /* 0x000fe20000000f00 */
[----:B------:R-:W-:-:S07]  /*105b0*/  IMAD.MOV.U32 R0, RZ, RZ, -0x1 ;  /* 0xffffffffff007424 */ /* 0x000fce00078e00ff */
[----:B------:R-:W-:Y:S05]  /*105c0*/  WARPSYNC.COLLECTIVE R0, `(.L_x_812) ;  /* 0x0000000000087348 */ /* 0x000fea0003c00000 */
[----:B------:R0:W1:Y:S02]  /*105d0*/  SHFL.DOWN P1, R2, R9, R4, R7 ;  /* 0x0800000409027389 */ /* 0x0000640000020007 */
[----:B01----:R-:W-:Y:S05]  /*105e0*/  ENDCOLLECTIVE ;  /* 0x000000000000791b */ /* 0x003fea0003800000 */
.L_x_812:
[----:B------:R-:W-:Y:S05]  /*105f0*/  BSYNC B1 ;  /* 0x0000000000017941 */ /* 0x000fea0003800000 */
.L_x_811:
[----:B------:R-:W-:Y:S01]  /*10600*/  MOV R9, R24 ;  /* 0x0000001800097202 */ /* 0x000fe20000000f00 */
[----:B------:R-:W-:Y:S02]  /*10610*/  IMAD.MOV.U32 R0, RZ, RZ, -0x1 ;  /* 0xffffffffff007424 */ /* 0x000fe400078e00ff */
[----:B------:R-:W-:-:S07]  /*10620*/  IMAD.MOV.U32 R6, RZ, RZ, R2 ;  /* 0x000000ffff067224 */ /* 0x000fce00078e0002 */
[----:B------:R-:W-:Y:S05]  /*10630*/  WARPSYNC.COLLECTIVE R0, `(.L_x_813) ;  /* 0x0000000000087348 */ /* 0x000fea0003c00000 */
[----:B------:R0:W1:Y:S02]  /*10640*/  SHFL.DOWN P1, R2, R9, R4, R7 ;  /* 0x0800000409027389 */ /* 0x0000640000020007 */
[----:B01----:R-:W-:Y:S05]  /*10650*/  ENDCOLLECTIVE ;  /* 0x000000000000791b */ /* 0x003fea0003800000 */
.L_x_813:
[----:B------:R-:W-:Y:S01]  /*10660*/  IMAD.MOV.U32 R8, RZ, RZ, R2 ;  /* 0x000000ffff087224 */ /* 0x000fe200078e0002 */
[----:B------:R-:W-:Y:S06]  /*10670*/  BRA `(.L_x_814) ;  /* 0xffffff6400d47947 */ /* 0x000fec000383ffff */
.L_x_247:
[----:B------:R-:W-:Y:S01]  /*10680*/  BSSY B1, `(.L_x_815) ;  /* 0x0000006000017945 */ /* 0x000fe20003800000 */
[----:B------:R-:W-:Y:S01]  /*10690*/  MOV R9, R25 ;  /* 0x0000001900097202 */ /* 0x000fe20000000f00 */
[----:B------:R-:W-:-:S07]  /*106a0*/  IMAD.MOV.U32 R0, RZ, RZ, -0x1 ;  /* 0xffffffffff007424 */ /* 0x000fce00078e00ff */
[----:B------:R-:W-:Y:S05]  /*106b0*/  WARPSYNC.COLLECTIVE R0, `(.L_x_816) ;  /* 0x0000000000087348 */ /* 0x000fea0003c00000 */
[----:B------:R0:W1:Y:S02]  /*106c0*/  SHFL.DOWN P1, R2, R9, R4, R7 ;  /* 0x0800000409027389 */ /* 0x0000640000020007 */
[----:B01----:R-:W-:Y:S05]  /*106d0*/  ENDCOLLECTIVE ;  /* 0x000000000000791b */ /* 0x003fea0003800000 */
.L_x_816:
[----:B------:R-:W-:Y:S05]  /*106e0*/  BSYNC B1 ;  /* 0x0000000000017941 */ /* 0x000fea0003800000 */
.L_x_815:
[----:B------:R-:W-:Y:S01]  /*106f0*/  MOV R9, R24 ;  /* 0x0000001800097202 */ /* 0x000fe20000000f00 */
[----:B------:R-:W-:Y:S02]  /*10700*/  IMAD.MOV.U32 R0, RZ, RZ, -0x1 ;  /* 0xffffffffff007424 */ /* 0x000fe400078e00ff */
[----:B------:R-:W-:-:S07]  /*10710*/  IMAD.MOV.U32 R6, RZ, RZ, R2 ;  /* 0x000000ffff067224 */ /* 0x000fce00078e0002 */
[----:B------:R-:W-:Y:S05]  /*10720*/  WARPSYNC.COLLECTIVE R0, `(.L_x_817) ;  /* 0x0000000000087348 */ /* 0x000fea0003c00000 */
[----:B------:R0:W1:Y:S02]  /*10730*/  SHFL.DOWN P1, R2, R9, R4, R7 ;  /* 0x0800000409027389 */ /* 0x0000640000020007 */
[----:B01----:R-:W-:Y:S05]  /*10740*/  ENDCOLLECTIVE ;  /* 0x000000000000791b */ /* 0x003fea0003800000 */
.L_x_817:
[----:B------:R-:W-:Y:S01]  /*10750*/  IMAD.MOV.U32 R8, RZ, RZ, R2 ;  /* 0x000000ffff087224 */ /* 0x000fe200078e0002 */
[----:B------:R-:W-:Y:S06]  /*10760*/  BRA `(.L_x_818) ;  /* 0xffffff6400bc7947 */ /* 0x000fec000383ffff */
.L_x_248:
[----:B------:R-:W-:Y:S01]  /*10770*/  BSSY B1, `(.L_x_819) ;  /* 0x0000006000017945 */ /* 0x000fe20003800000 */
[----:B------:R-:W-:Y:S01]  /*10780*/  MOV R9, R25 ;  /* 0x0000001900097202 */ /* 0x000fe20000000f00 */
[----:B------:R-:W-:-:S07]  /*10790*/  IMAD.MOV.U32 R0, RZ, RZ, -0x1 ;  /* 0xffffffffff007424 */ /* 0x000fce00078e00ff */
[----:B------:R-:W-:Y:S05]  /*107a0*/  WARPSYNC.COLLECTIVE R0, `(.L_x_820) ;  /* 0x0000000000087348 */ /* 0x000fea0003c00000 */
[----:B------:R0:W1:Y:S02]  /*107b0*/  SHFL.DOWN P1, R2, R9, R4, R7 ;  /* 0x0800000409027389 */ /* 0x0000640000020007 */
[----:B01----:R-:W-:Y:S05]  /*107c0*/  ENDCOLLECTIVE ;  /* 0x000000000000791b */ /* 0x003fea0003800000 */
.L_x_820:
[----:B------:R-:W-:Y:S05]  /*107d0*/  BSYNC B1 ;  /* 0x0000000000017941 */ /* 0x000fea0003800000 */
.L_x_819:
[----:B------:R-:W-:Y:S01]  /*107e0*/  MOV R9, R24 ;  /* 0x0000001800097202 */ /* 0x000fe20000000f00 */
[----:B------:R-:W-:Y:S02]  /*107f0*/  IMAD.MOV.U32 R0, RZ, RZ, -0x1 ;  /* 0xffffffffff007424 */ /* 0x000fe400078e00ff */
[----:B------:R-:W-:-:S07]  /*10800*/  IMAD.MOV.U32 R6, RZ, RZ, R2 ;  /* 0x000000ffff067224 */ /* 0x000fce00078e0002 */
[----:B------:R-:W-:Y:S05]  /*10810*/  WARPSYNC.COLLECTIVE R0, `(.L_x_821) ;  /* 0x0000000000087348 */ /* 0x000fea0003c00000 */
[----:B------:R0:W1:Y:S02]  /*10820*/  SHFL.DOWN P1, R2, R9, R4, R7 ;  /* 0x0800000409027389 */ /* 0x0000640000020007 */
[----:B01----:R-:W-:Y:S05]  /*10830*/  ENDCOLLECTIVE ;  /* 0x000000000000791b */ /* 0x003fea0003800000 */
.L_x_821:
[----:B------:R-:W-:Y:S01]  /*10840*/  IMAD.MOV.U32 R8, RZ, RZ, R2 ;  /* 0x000000ffff087224 */ /* 0x000fe200078e0002 */
[----:B------:R-:W-:Y:S06]  /*10850*/  BRA `(.L_x_822) ;  /* 0xffffff6400a47947 */ /* 0x000fec000383ffff */
.L_x_249:
[----:B------:R-:W-:Y:S01]  /*10860*/  BSSY B1, `(.L_x_823) ;  /* 0x0000006000017945 */ /* 0x000fe20003800000 */
[----:B------:R-:W-:Y:S01]  /*10870*/  MOV R9, R25 ;  /* 0x0000001900097202 */ /* 0x000fe20000000f00 */
[----:B------:R-:W-:-:S07]  /*10880*/  IMAD.MOV.U32 R0, RZ, RZ, -0x1 ;  /* 0xffffffffff007424 */ /* 0x000fce00078e00ff */
[----:B------:R-:W-:Y:S05]  /*10890*/  WARPSYNC.COLLECTIVE R0, `(.L_x_824) ;  /* 0x0000000000087348 */ /* 0x000fea0003c00000 */
[----:B------:R0:W1:Y:S02]  /*108a0*/  SHFL.DOWN P1, R2, R9, R4, R7 ;  /* 0x0800000409027389 */ /* 0x0000640000020007 */
[----:B01----:R-:W-:Y:S05]  /*108b0*/  ENDCOLLECTIVE ;  /* 0x000000000000791b */ /* 0x003fea0003800000 */
.L_x_824:
[----:B------:R-:W-:Y:S05]  /*108c0*/  BSYNC B1 ;  /* 0x0000000000017941 */ /* 0x000fea0003800000 */
.L_x_823:
[----:B------:R-:W-:Y:S01]  /*108d0*/  MOV R9, R24 ;  /* 0x0000001800097202 */ /* 0x000fe20000000f00 */
[----:B------:R-:W-:Y:S02]  /*108e0*/  IMAD.MOV.U32 R0, RZ, RZ, -0x1 ;  /* 0xffffffffff007424 */ /* 0x000fe400078e00ff */
[----:B------:R-:W-:-:S07]  /*108f0*/  IMAD.MOV.U32 R6, RZ, RZ, R2 ;  /* 0x000000ffff067224 */ /* 0x000fce00078e0002 */
[----:B------:R-:W-:Y:S05]  /*10900*/  WARPSYNC.COLLECTIVE R0, `(.L_x_825) ;  /* 0x0000000000087348 */ /* 0x000fea0003c00000 */
[----:B------:R0:W1:Y:S02]  /*10910*/  SHFL.DOWN P1, R2, R9, R4, R7 ;  /* 0x0800000409027389 */ /* 0x0000640000020007 */
[----:B01----:R-:W-:Y:S05]  /*10920*/  ENDCOLLECTIVE ;  /* 0x000000000000791b */ /* 0x003fea0003800000 */
.L_x_825:
[----:B------:R-:W-:Y:S01]  /*10930*/  IMAD.MOV.U32 R8, RZ, RZ, R2 ;  /* 0x000000ffff087224 */ /* 0x000fe200078e0002 */
[----:B------:R-:W-:Y:S06]  /*10940*/  BRA `(.L_x_826) ;  /* 0xffffff64008c7947 */ /* 0x000fec000383ffff */
.L_x_250:
[----:B------:R-:W-:Y:S01]  /*10950*/  BSSY B1, `(.L_x_827) ;  /* 0x0000006000017945 */ /* 0x000fe20003800000 */
[----:B------:R-:W-:Y:S01]  /*10960*/  MOV R9, R25 ;  /* 0x0000001900097202 */ /* 0x000fe20000000f00 */
[----:B------:R-:W-:-:S07]  /*10970*/  IMAD.MOV.U32 R0, RZ, RZ, -0x1 ;  /* 0xffffffffff007424 */ /* 0x000fce00078e00ff */
[----:B------:R-:W-:Y:S05]  /*10980*/  WARPSYNC.COLLECTIVE R0, `(.L_x_828) ;  /* 0x0000000000087348 */ /* 0x000fea0003c00000 */
[----:B------:R0:W1:Y:S02]  /*10990*/  SHFL.DOWN P1, R2, R9, R4, R7 ;  /* 0x0800000409027389 */ /* 0x0000640000020007 */
[----:B01----:R-:W-:Y:S05]  /*109a0*/  ENDCOLLECTIVE ;  /* 0x000000000000791b */ /* 0x003fea0003800000 */
.L_x_828:
[----:B------:R-:W-:Y:S05]  /*109b0*/  BSYNC B1 ;  /* 0x0000000000017941 */ /* 0x000fea0003800000 */
.L_x_827:
[----:B------:R-:W-:Y:S01]  /*109c0*/  MOV R9, R24 ;  /* 0x0000001800097202 */ /* 0x000fe20000000f00 */
[----:B------:R-:W-:Y:S02]  /*109d0*/  IMAD.MOV.U32 R0, RZ, RZ, -0x1 ;  /* 0xffffffffff007424 */ /* 0x000fe400078e00ff */
[----:B------:R-:W-:-:S07]  /*109e0*/  IMAD.MOV.U32 R6, RZ, RZ, R2 ;  /* 0x000000ffff067224 */ /* 0x000fce00078e0002 */
[----:B------:R-:W-:Y:S05]  /*109f0*/  WARPSYNC.COLLECTIVE R0, `(.L_x_829) ;  /* 0x0000000000087348 */ /* 0x000fea0003c00000 */
[----:B------:R0:W1:Y:S02]  /*10a00*/  SHFL.DOWN P1, R2, R9, R4, R7 ;  /* 0x0800000409027389 */ /* 0x0000640000020007 */
[----:B01----:R-:W-:Y:S05]  /*10a10*/  ENDCOLLECTIVE ;  /* 0x000000000000791b */ /* 0x003fea0003800000 */
.L_x_829:
[----:B------:R-:W-:Y:S01]  /*10a20*/  IMAD.MOV.U32 R8, RZ, RZ, R2 ;  /* 0x000000ffff087224 */ /* 0x000fe200078e0002 */
[----:B------:R-:W-:Y:S06]  /*10a30*/  BRA `(.L_x_830) ;  /* 0xffffff6400747947 */ /* 0x000fec000383ffff */
.L_x_251:
[----:B------:R-:W-:Y:S01]  /*10a40*/  BSSY B1, `(.L_x_831) ;  /* 0x0000006000017945 */ /* 0x000fe20003800000 */
[----:B------:R-:W-:Y:S01]  /*10a50*/  MOV R9, R25 ;  /* 0x0000001900097202 */ /* 0x000fe20000000f00 */
[----:B------:R-:W-:-:S07]  /*10a60*/  IMAD.MOV.U32 R0, RZ, RZ, -0x1 ;  /* 0xffffffffff007424 */ /* 0x000fce00078e00ff */
[----:B------:R-:W-:Y:S05]  /*10a70*/  WARPSYNC.COLLECTIVE R0, `(.L_x_832) ;  /* 0x0000000000087348 */ /* 0x000fea0003c00000 */
[----:B------:R0:W1:Y:S02]  /*10a80*/  SHFL.DOWN P1, R2, R9, R4, R7 ;  /* 0x0800000409027389 */ /* 0x0000640000020007 */
[----:B01----:R-:W-:Y:S05]  /*10a90*/  ENDCOLLECTIVE ;  /* 0x000000000000791b */ /* 0x003fea0003800000 */
.L_x_832:
[----:B------:R-:W-:Y:S05]  /*10aa0*/  BSYNC B1 ;  /* 0x0000000000017941 */ /* 0x000fea0003800000 */
.L_x_831:
[----:B------:R-:W-:Y:S01]  /*10ab0*/  MOV R9, R24 ;  /* 0x0000001800097202 */ /* 0x000fe20000000f00 */
[----:B------:R-:W-:Y:S02]  /*10ac0*/  IMAD.MOV.U32 R0, RZ, RZ, -0x1 ;  /* 0xffffffffff007424 */ /* 0x000fe400078e00ff */
[----:B------:R-:W-:-:S07]  /*10ad0*/  IMAD.MOV.U32 R6, RZ, RZ, R2 ;  /* 0x000000ffff067224 */ /* 0x000fce00078e0002 */
[----:B------:R-:W-:Y:S05]  /*10ae0*/  WARPSYNC.COLLECTIVE R0, `(.L_x_833) ;  /* 0x0000000000087348 */ /* 0x000fea0003c00000 */
[----:B------:R0:W1:Y:S02]  /*10af0*/  SHFL.DOWN P1, R2, R9, R4, R7 ;  /* 0x0800000409027389 */ /* 0x0000640000020007 */
[----:B01----:R-:W-:Y:S05]  /*10b00*/  ENDCOLLECTIVE ;  /* 0x000000000000791b */ /* 0x003fea0003800000 */
.L_x_833:
[----:B------:R-:W-:Y:S01]  /*10b10*/  IMAD.MOV.U32 R8, RZ, RZ, R2 ;  /* 0x000000ffff087224 */ /* 0x000fe200078e0002 */
[----:B------:R-:W-:Y:S06]  /*10b20*/  BRA `(.L_x_834) ;  /* 0xffffff64005c7947 */ /* 0x000fec000383ffff */
.L_x_252:
[----:B------:R-:W-:Y:S01]  /*10b30*/  BSSY B1, `(.L_x_835) ;  /* 0x0000006000017945 */ /* 0x000fe20003800000 */
[----:B------:R-:W-:Y:S01]  /*10b40*/  MOV R9, R25 ;  /* 0x0000001900097202 */ /* 0x000fe20000000f00 */
[----:B------:R-:W-:-:S07]  /*10b50*/  IMAD.MOV.U32 R0, RZ, RZ, -0x1 ;  /* 0xffffffffff007424 */ /* 0x000fce00078e00ff */
[----:B------:R-:W-:Y:S05]  /*10b60*/  WARPSYNC.COLLECTIVE R0, `(.L_x_836) ;  /* 0x0000000000087348 */ /* 0x000fea0003c00000 */
[----:B------:R0:W1:Y:S02]  /*10b70*/  SHFL.DOWN P1, R2, R9, R4, R7 ;  /* 0x0800000409027389 */ /* 0x0000640000020007 */
[----:B01----:R-:W-:Y:S05]  /*10b80*/  ENDCOLLECTIVE ;  /* 0x000000000000791b */ /* 0x003fea0003800000 */
.L_x_836:
[----:B------:R-:W-:Y:S05]  /*10b90*/  BSYNC B1 ;  /* 0x0000000000017941 */ /* 0x000fea0003800000 */
.L_x_835:
[----:B------:R-:W-:Y:S01]  /*10ba0*/  MOV R9, R24 ;  /* 0x0000001800097202 */ /* 0x000fe20000000f00 */
[----:B------:R-:W-:Y:S02]  /*10bb0*/  IMAD.MOV.U32 R0, RZ, RZ, -0x1 ;  /* 0xffffffffff007424 */ /* 0x000fe400078e00ff */
[----:B------:R-:W-:-:S07]  /*10bc0*/  IMAD.MOV.U32 R6, RZ, RZ, R2 ;  /* 0x000000ffff067224 */ /* 0x000fce00078e0002 */
[----:B------:R-:W-:Y:S05]  /*10bd0*/  WARPSYNC.COLLECTIVE R0, `(.L_x_837) ;  /* 0x0000000000087348 */ /* 0x000fea0003c00000 */
[----:B------:R0:W1:Y:S02]  /*10be0*/  SHFL.DOWN P1, R2, R9, R4, R7 ;  /* 0x0800000409027389 */ /* 0x0000640000020007 */
[----:B01----:R-:W-:Y:S05]  /*10bf0*/  ENDCOLLECTIVE ;  /* 0x000000000000791b */ /* 0x003fea0003800000 */
.L_x_837:
[----:B------:R-:W-:Y:S01]  /*10c00*/  IMAD.MOV.U32 R8, RZ, RZ, R2 ;  /* 0x000000ffff087224 */ /* 0x000fe200078e0002 */
[----:B------:R-:W-:Y:S06]  /*10c10*/  BRA `(.L_x_838) ;  /* 0xffffff6400447947 */ /* 0x000fec000383ffff */
.L_x_253:
[----:B------:R-:W-:Y:S01]  /*10c20*/  BSSY B1, `(.L_x_839) ;  /* 0x0000006000017945 */ /* 0x000fe20003800000 */
[----:B------:R-:W-:Y:S01]  /*10c30*/  MOV R9, R25 ;  /* 0x0000001900097202 */ /* 0x000fe20000000f00 */
[----:B------:R-:W-:-:S07]  /*10c40*/  IMAD.MOV.U32 R0, RZ, RZ, -0x1 ;  /* 0xffffffffff007424 */ /* 0x000fce00078e00ff */
[----:B------:R-:W-:Y:S05]  /*10c50*/  WARPSYNC.COLLECTIVE R0, `(.L_x_840) ;  /* 0x0000000000087348 */ /* 0x000fea0003c00000 */
[----:B------:R0:W1:Y:S02]  /*10c60*/  SHFL.DOWN P1, R2, R9, R4, R7 ;  /* 0x0800000409027389 */ /* 0x0000640000020007 */
[----:B01----:R-:W-:Y:S05]  /*10c70*/  ENDCOLLECTIVE ;  /* 0x000000000000791b */ /* 0x003fea0003800000 */
.L_x_840:
[----:B------:R-:W-:Y:S05]  /*10c80*/  BSYNC B1 ;  /* 0x0000000000017941 */ /* 0x000fea0003800000 */
.L_x_839:
[----:B------:R-:W-:Y:S01]  /*10c90*/  MOV R9, R24 ;  /* 0x0000001800097202 */ /* 0x000fe20000000f00 */
[----:B------:R-:W-:Y:S02]  /*10ca0*/  IMAD.MOV.U32 R0, RZ, RZ, -0x1 ;  /* 0xffffffffff007424 */ /* 0x000fe400078e00ff */
[----:B------:R-:W-:-:S07]  /*10cb0*/  IMAD.MOV.U32 R6, RZ, RZ, R2 ;  /* 0x000000ffff067224 */ /* 0x000fce00078e0002 */
[----:B------:R-:W-:Y:S05]  /*10cc0*/  WARPSYNC.COLLECTIVE R0, `(.L_x_841) ;  /* 0x0000000000087348 */ /* 0x000fea0003c00000 */
[----:B------:R0:W1:Y:S02]  /*10cd0*/  SHFL.DOWN P1, R2, R9, R4, R7 ;  /* 0x0800000409027389 */ /* 0x0000640000020007 */
[----:B01----:R-:W-:Y:S05]  /*10ce0*/  ENDCOLLECTIVE ;  /* 0x000000000000791b */ /* 0x003fea0003800000 */
.L_x_841:
[----:B------:R-:W-:Y:S01]  /*10cf0*/  IMAD.MOV.U32 R8, RZ, RZ, R2 ;  /* 0x000000ffff087224 */ /* 0x000fe200078e0002 */
[----:B------:R-:W-:Y:S06]  /*10d00*/  BRA `(.L_x_842) ;  /* 0xffffff64002c7947 */ /* 0x000fec000383ffff */
.L_x_254:
[----:B------:R-:W-:Y:S01]  /*10d10*/  BSSY B1, `(.L_x_843) ;  /* 0x0000006000017945 */ /* 0x000fe20003800000 */
[----:B------:R-:W-:Y:S01]  /*10d20*/  MOV R9, R25 ;  /* 0x0000001900097202 */ /* 0x000fe20000000f00 */
[----:B------:R-:W-:-:S07]  /*10d30*/  IMAD.MOV.U32 R0, RZ, RZ, -0x1 ;  /* 0xffffffffff007424 */ /* 0x000fce00078e00ff */
[----:B------:R-:W-:Y:S05]  /*10d40*/  WARPSYNC.COLLECTIVE R0, `(.L_x_844) ;  /* 0x0000000000087348 */ /* 0x000fea0003c00000 */
[----:B------:R0:W1:Y:S02]  /*10d50*/  SHFL.DOWN P1, R2, R9, R4, R7 ;  /* 0x0800000409027389 */ /* 0x0000640000020007 */
[----:B01----:R-:W-:Y:S05]  /*10d60*/  ENDCOLLECTIVE ;  /* 0x000000000000791b */ /* 0x003fea0003800000 */
.L_x_844:
[----:B------:R-:W-:Y:S05]  /*10d70*/  BSYNC B1 ;  /* 0x0000000000017941 */ /* 0x000fea0003800000 */
.L_x_843:
[----:B------:R-:W-:Y:S01]  /*10d80*/  MOV R9, R24 ;  /* 0x0000001800097202 */ /* 0x000fe20000000f00 */
[----:B------:R-:W-:Y:S02]  /*10d90*/  IMAD.MOV.U32 R0, RZ, RZ, -0x1 ;  /* 0xffffffffff007424 */ /* 0x000fe400078e00ff */
[----:B------:R-:W-:-:S07]  /*10da0*/  IMAD.MOV.U32 R6, RZ, RZ, R2 ;  /* 0x000000ffff067224 */ /* 0x000fce00078e0002 */
[----:B------:R-:W-:Y:S05]  /*10db0*/  WARPSYNC.COLLECTIVE R0, `(.L_x_845) ;  /* 0x0000000000087348 */ /* 0x000fea0003c00000 */
[----:B------:R0:W1:Y:S02]  /*10dc0*/  SHFL.DOWN P1, R2, R9, R4, R7 ;  /* 0x0800000409027389 */ /* 0x0000640000020007 */
[----:B01----:R-:W-:Y:S05]  /*10dd0*/  ENDCOLLECTIVE ;  /* 0x000000000000791b */ /* 0x003fea0003800000 */
.L_x_845:
[----:B------:R-:W-:Y:S01]  /*10de0*/  IMAD.MOV.U32 R8, RZ, RZ, R2 ;  /* 0x000000ffff087224 */ /* 0x000fe200078e0002 */
[----:B------:R-:W-:Y:S06]  /*10df0*/  BRA `(.L_x_846) ;  /* 0xffffff6400147947 */ /* 0x000fec000383ffff */
.L_x_255:
[----:B------:R-:W-:Y:S01]  /*10e00*/  BSSY B1, `(.L_x_847) ;  /* 0x0000006000017945 */ /* 0x000fe20003800000 */
[----:B------:R-:W-:Y:S01]  /*10e10*/  MOV R9, R25 ;  /* 0x0000001900097202 */ /* 0x000fe20000000f00 */
[----:B------:R-:W-:-:S07]  /*10e20*/  IMAD.MOV.U32 R0, RZ, RZ, -0x1 ;  /* 0xffffffffff007424 */ /* 0x000fce00078e00ff */
[----:B------:R-:W-:Y:S05]  /*10e30*/  WARPSYNC.COLLECTIVE R0, `(.L_x_848) ;  /* 0x0000000000087348 */ /* 0x000fea0003c00000 */
[----:B------:R0:W1:Y:S02]  /*10e40*/  SHFL.DOWN P1, R2, R9, R4, R7 ;  /* 0x0800000409027389 */ /* 0x0000640000020007 */
[----:B01----:R-:W-:Y:S05]  /*10e50*/  ENDCOLLECTIVE ;  /* 0x000000000000791b */ /* 0x003fea0003800000 */
.L_x_848:
[----:B------:R-:W-:Y:S05]  /*10e60*/  BSYNC B1 ;  /* 0x0000000000017941 */ /* 0x000fea0003800000 */
.L_x_847:
[----:B------:R-:W-:Y:S01]  /*10e70*/  MOV R9, R24 ;  /* 0x0000001800097202 */ /* 0x000fe20000000f00 */
[----:B------:R-:W-:Y:S02]  /*10e80*/  IMAD.MOV.U32 R0, RZ, RZ, -0x1 ;  /* 0xffffffffff007424 */ /* 0x000fe400078e00ff */
[----:B------:R-:W-:-:S07]  /*10e90*/  IMAD.MOV.U32 R6, RZ, RZ, R2 ;  /* 0x000000ffff067224 */ /* 0x000fce00078e0002 */
[----:B------:R-:W-:Y:S05]  /*10ea0*/  WARPSYNC.COLLECTIVE R0, `(.L_x_849) ;  /* 0x0000000000087348 */ /* 0x000fea0003c00000 */
[----:B------:R0:W1:Y:S02]  /*10eb0*/  SHFL.DOWN P1, R2, R9, R4, R7 ;  /* 0x0800000409027389 */ /* 0x0000640000020007 */
[----:B01----:R-:W-:Y:S05]  /*10ec0*/  ENDCOLLECTIVE ;  /* 0x000000000000791b */ /* 0x003fea0003800000 */
.L_x_849:
[----:B------:R-:W-:Y:S01]  /*10ed0*/  IMAD.MOV.U32 R8, RZ, RZ, R2 ;  /* 0x000000ffff087224 */ /* 0x000fe200078e0002 */
[----:B------:R-:W-:Y:S06]  /*10ee0*/  BRA `(.L_x_850) ;  /* 0xffffff6000fc7947 */ /* 0x000fec000383ffff */
.L_x_256:
[----:B------:R-:W-:Y:S01]  /*10ef0*/  BSSY B1, `(.L_x_851) ;  /* 0x0000006000017945 */ /* 0x000fe20003800000 */
[----:B------:R-:W-:Y:S01]  /*10f00*/  MOV R9, R25 ;  /* 0x0000001900097202 */ /* 0x000fe20000000f00 */
[----:B------:R-:W-:-:S07]  /*10f10*/  IMAD.MOV.U32 R0, RZ, RZ, -0x1 ;  /* 0xffffffffff007424 */ /* 0x000fce00078e00ff */
[----:B------:R-:W-:Y:S05]  /*10f20*/  WARPSYNC.COLLECTIVE R0, `(.L_x_852) ;  /* 0x0000000000087348 */ /* 0x000fea0003c00000 */
[----:B------:R0:W1:Y:S02]  /*10f30*/  SHFL.DOWN P1, R2, R9, R4, R7 ;  /* 0x0800000409027389 */ /* 0x0000640000020007 */
[----:B01----:R-:W-:Y:S05]  /*10f40*/  ENDCOLLECTIVE ;  /* 0x000000000000791b */ /* 0x003fea0003800000 */
.L_x_852:
[----:B------:R-:W-:Y:S05]  /*10f50*/  BSYNC B1 ;  /* 0x0000000000017941 */ /* 0x000fea0003800000 */
.L_x_851:
[----:B------:R-:W-:Y:S01]  /*10f60*/  MOV R9, R24 ;  /* 0x0000001800097202 */ /* 0x000fe20000000f00 */
[----:B------:R-:W-:Y:S02]  /*10f70*/  IMAD.MOV.U32 R0, RZ, RZ, -0x1 ;  /* 0xffffffffff007424 */ /* 0x000fe400078e00ff */
[----:B------:R-:W-:-:S07]  /*10f80*/  IMAD.MOV.U32 R6, RZ, RZ, R2 ;  /* 0x000000ffff067224 */ /* 0x000fce00078e0002 */
[----:B------:R-:W-:Y:S05]  /*10f90*/  WARPSYNC.COLLECTIVE R0, `(.L_x_853) ;  /* 0x0000000000087348 */ /* 0x000fea0003c00000 */
[----:B------:R0:W1:Y:S02]  /*10fa0*/  SHFL.DOWN P1, R2, R9, R4, R7 ;  /* 0x0800000409027389 */ /* 0x0000640000020007 */
[----:B01----:R-:W-:Y:S05]  /*10fb0*/  ENDCOLLECTIVE ;  /* 0x000000000000791b */ /* 0x003fea0003800000 */
.L_x_853:
[----:B------:R-:W-:Y:S01]  /*10fc0*/  IMAD.MOV.U32 R8, RZ, RZ, R2 ;  /* 0x000000ffff087224 */ /* 0x000fe200078e0002 */
[----:B------:R-:W-:Y:S06]  /*10fd0*/  BRA `(.L_x_854) ;  /* 0xffffff6000e47947 */ /* 0x000fec000383ffff */
.L_x_257:
[----:B------:R-:W-:Y:S01]  /*10fe0*/  BSSY B1, `(.L_x_855) ;  /* 0x0000006000017945 */ /* 0x000fe20003800000 */
[----:B------:R-:W-:Y:S01]  /*10ff0*/  MOV R9, R25 ;  /* 0x0000001900097202 */ /* 0x000fe20000000f00 */
[----:B------:R-:W-:-:S07]  /*11000*/  IMAD.MOV.U32 R0, RZ, RZ, -0x1 ;  /* 0xffffffffff007424 */ /* 0x000fce00078e00ff */
[----:B------:R-:W-:Y:S05]  /*11010*/  WARPSYNC.COLLECTIVE R0, `(.L_x_856) ;  /* 0x0000000000087348 */ /* 0x000fea0003c00000 */
[----:B------:R0:W1:Y:S02]  /*11020*/  SHFL.DOWN P1, R2, R9, R4, R7 ;  /* 0x0800000409027389 */ /* 0x0000640000020007 */
[----:B01----:R-:W-:Y:S05]  /*11030*/  ENDCOLLECTIVE ;  /* 0x000000000000791b */ /* 0x003fea0003800000 */
.L_x_856:
[----:B------:R-:W-:Y:S05]  /*11040*/  BSYNC B1 ;  /* 0x0000000000017941 */ /* 0x000fea0003800000 */
.L_x_855:
[----:B------:R-:W-:Y:S01]  /*11050*/  MOV R9, R24 ;  /* 0x0000001800097202 */ /* 0x000fe20000000f00 */
[----:B------:R-:W-:Y:S02]  /*11060*/  IMAD.MOV.U32 R0, RZ, RZ, -0x1 ;  /* 0xffffffffff007424 */ /* 0x000fe400078e00ff */
[----:B------:R-:W-:-:S07]  /*11070*/  IMAD.MOV.U32 R6, RZ, RZ, R2 ;  /* 0x000000ffff067224 */ /* 0x000fce00078e0002 */
[----:B------:R-:W-:Y:S05]  /*11080*/  WARPSYNC.COLLECTIVE R0, `(.L_x_857) ;  /* 0x0000000000087348 */ /* 0x000fea0003c00000 */
[----:B------:R0:W1:Y:S02]  /*11090*/  SHFL.DOWN P1, R2, R9, R4, R7 ;  /* 0x0800000409027389 */ /* 0x0000640000020007 */
[----:B01----:R-:W-:Y:S05]  /*110a0*/  ENDCOLLECTIVE ;  /* 0x000000000000791b */ /* 0x003fea0003800000 */
.L_x_857:
[----:B------:R-:W-:Y:S01]  /*110b0*/  IMAD.MOV.U32 R8, RZ, RZ, R2 ;  /* 0x000000ffff087224 */ /* 0x000fe200078e0002 */
[----:B------:R-:W-:Y:S06]  /*110c0*/  BRA `(.L_x_858) ;  /* 0xffffff6000cc7947 */ /* 0x000fec000383ffff */
.L_x_258:
[----:B------:R-:W-:Y:S01]  /*110d0*/  BSSY B1, `(.L_x_859) ;  /* 0x0000006000017945 */ /* 0x000fe20003800000 */
[----:B------:R-:W-:Y:S01]  /*110e0*/  MOV R9, R25 ;  /* 0x0000001900097202 */ /* 0x000fe20000000f00 */
[----:B------:R-:W-:-:S07]  /*110f0*/  IMAD.MOV.U32 R0, RZ, RZ, -0x1 ;  /* 0xffffffffff007424 */ /* 0x000fce00078e00ff */
[----:B------:R-:W-:Y:S05]  /*11100*/  WARPSYNC.COLLECTIVE R0, `(.L_x_860) ;  /* 0x0000000000087348 */ /* 0x000fea0003c00000 */
[----:B------:R0:W1:Y:S02]  /*11110*/  SHFL.DOWN P1, R2, R9, R4, R7 ;  /* 0x0800000409027389 */ /* 0x0000640000020007 */
[----:B01----:R-:W-:Y:S05]  /*11120*/  ENDCOLLECTIVE ;  /* 0x000000000000791b */ /* 0x003fea0003800000 */
.L_x_860:
[----:B------:R-:W-:Y:S05]  /*11130*/  BSYNC B1 ;  /* 0x0000000000017941 */ /* 0x000fea0003800000 */
.L_x_859:
[----:B------:R-:W-:Y:S01]  /*11140*/  MOV R9, R24 ;  /* 0x0000001800097202 */ /* 0x000fe20000000f00 */
[----:B------:R-:W-:Y:S02]  /*11150*/  IMAD.MOV.U32 R0, RZ, RZ, -0x1 ;  /* 0xffffffffff007424 */ /* 0x000fe400078e00ff */
[----:B------:R-:W-:-:S07]  /*11160*/  IMAD.MOV.U32 R6, RZ, RZ, R2 ;  /* 0x000000ffff067224 */ /* 0x000fce00078e0002 */
[----:B------:R-:W-:Y:S05]  /*11170*/  WARPSYNC.COLLECTIVE R0, `(.L_x_861) ;  /* 0x0000000000087348 */ /* 0x000fea0003c00000 */
[----:B------:R0:W1:Y:S02]  /*11180*/  SHFL.DOWN P1, R2, R9, R4, R7 ;  /* 0x0800000409027389 */ /* 0x0000640000020007 */
[----:B01----:R-:W-:Y:S05]  /*11190*/  ENDCOLLECTIVE ;  /* 0x000000000000791b */ /* 0x003fea0003800000 */
.L_x_861:
[----:B------:R-:W-:Y:S01]  /*111a0*/  IMAD.MOV.U32 R8, RZ, RZ, R2 ;  /* 0x000000ffff087224 */ /* 0x000fe200078e0002 */
[----:B------:R-:W-:Y:S06]  /*111b0*/  BRA `(.L_x_862) ;  /* 0xffffff6000b47947 */ /* 0x000fec000383ffff */
.L_x_259:
[----:B------:R-:W-:Y:S01]  /*111c0*/  BSSY B1, `(.L_x_863) ;  /* 0x0000006000017945 */ /* 0x000fe20003800000 */
[----:B------:R-:W-:Y:S01]  /*111d0*/  MOV R9, R25 ;  /* 0x0000001900097202 */ /* 0x000fe20000000f00 */
[----:B------:R-:W-:-:S07]  /*111e0*/  IMAD.MOV.U32 R0, RZ, RZ, -0x1 ;  /* 0xffffffffff007424 */ /* 0x000fce00078e00ff */
[----:B------:R-:W-:Y:S05]  /*111f0*/  WARPSYNC.COLLECTIVE R0, `(.L_x_864) ;  /* 0x0000000000087348 */ /* 0x000fea0003c00000 */
[----:B------:R0:W1:Y:S02]  /*11200*/  SHFL.DOWN P1, R2, R9, R4, R7 ;  /* 0x0800000409027389 */ /* 0x0000640000020007 */
[----:B01----:R-:W-:Y:S05]  /*11210*/  ENDCOLLECTIVE ;  /* 0x000000000000791b */ /* 0x003fea0003800000 */
.L_x_864:
[----:B------:R-:W-:Y:S05]  /*11220*/  BSYNC B1 ;  /* 0x0000000000017941 */ /* 0x000fea0003800000 */
.L_x_863:
[----:B------:R-:W-:Y:S01]  /*11230*/  MOV R9, R24 ;  /* 0x0000001800097202 */ /* 0x000fe20000000f00 */
[----:B------:R-:W-:Y:S02]  /*11240*/  IMAD.MOV.U32 R0, RZ, RZ, -0x1 ;  /* 0xffffffffff007424 */ /* 0x000fe400078e00ff */
[----:B------:R-:W-:-:S07]  /*11250*/  IMAD.MOV.U32 R6, RZ, RZ, R2 ;  /* 0x000000ffff067224 */ /* 0x000fce00078e0002 */
[----:B------:R-:W-:Y:S05]  /*11260*/  WARPSYNC.COLLECTIVE R0, `(.L_x_865) ;  /* 0x0000000000087348 */ /* 0x000fea0003c00000 */
[----:B------:R0:W1:Y:S02]  /*11270*/  SHFL.DOWN P1, R2, R9, R4, R7 ;  /* 0x0800000409027389 */ /* 0x0000640000020007 */
[----:B01----:R-:W-:Y:S05]  /*11280*/  ENDCOLLECTIVE ;  /* 0x000000000000791b */ /* 0x003fea0003800000 */
.L_x_865:
[----:B------:R-:W-:Y:S01]  /*11290*/  IMAD.MOV.U32 R8, RZ, RZ, R2 ;  /* 0x000000ffff087224 */ /* 0x000fe200078e0002 */
[----:B------:R-:W-:Y:S06]  /*112a0*/  BRA `(.L_x_866) ;  /* 0xffffff60009c7947 */ /* 0x000fec000383ffff */
.L_x_260:
[----:B------:R-:W-:Y:S01]  /*112b0*/  BSSY B1, `(.L_x_867) ;  /* 0x0000006000017945 */ /* 0x000fe20003800000 */
[----:B------:R-:W-:Y:S01]  /*112c0*/  MOV R9, R25 ;  /* 0x0000001900097202 */ /* 0x000fe20000000f00 */
[----:B------:R-:W-:-:S07]  /*112d0*/  IMAD.MOV.U32 R0, RZ, RZ, -0x1 ;  /* 0xffffffffff007424 */ /* 0x000fce00078e00ff */
[----:B------:R-:W-:Y:S05]  /*112e0*/  WARPSYNC.COLLECTIVE R0, `(.L_x_868) ;  /* 0x0000000000087348 */ /* 0x000fea0003c00000 */
[----:B------:R0:W1:Y:S02]  /*112f0*/  SHFL.DOWN P1, R2, R9, R4, R7 ;  /* 0x0800000409027389 */ /* 0x0000640000020007 */
[----:B01----:R-:W-:Y:S05]  /*11300*/  ENDCOLLECTIVE ;  /* 0x000000000000791b */ /* 0x003fea0003800000 */
.L_x_868:
[----:B------:R-:W-:Y:S05]  /*11310*/  BSYNC B1 ;  /* 0x0000000000017941 */ /* 0x000fea0003800000 */
.L_x_867:
[----:B------:R-:W-:Y:S01]  /*11320*/  MOV R9, R24 ;  /* 0x0000001800097202 */ /* 0x000fe20000000f00 */
[----:B------:R-:W-:Y:S02]  /*11330*/  IMAD.MOV.U32 R0, RZ, RZ, -0x1 ;  /* 0xffffffffff007424 */ /* 0x000fe400078e00ff */
[----:B------:R-:W-:-:S07]  /*11340*/  IMAD.MOV.U32 R6, RZ, RZ, R2 ;  /* 0x000000ffff067224 */ /* 0x000fce00078e0002 */
[----:B------:R-:W-:Y:S05]  /*11350*/  WARPSYNC.COLLECTIVE R0, `(.L_x_869) ;  /* 0x0000000000087348 */ /* 0x000fea0003c00000 */
[----:B------:R0:W1:Y:S02]  /*11360*/  SHFL.DOWN P1, R2, R9, R4, R7 ;  /* 0x0800000409027389 */ /* 0x0000640000020007 */
[----:B01----:R-:W-:Y:S05]  /*11370*/  ENDCOLLECTIVE ;  /* 0x000000000000791b */ /* 0x003fea0003800000 */
.L_x_869:
[----:B------:R-:W-:Y:S01]  /*11380*/  IMAD.MOV.U32 R8, RZ, RZ, R2 ;  /* 0x000000ffff087224 */ /* 0x000fe200078e0002 */
[----:B------:R-:W-:Y:S06]  /*11390*/  BRA `(.L_x_870) ;  /* 0xffffff6000847947 */ /* 0x000fec000383ffff */
.L_x_261:
[----:B------:R-:W-:Y:S01]  /*113a0*/  BSSY B1, `(.L_x_871) ;  /* 0x0000006000017945 */ /* 0x000fe20003800000 */
[----:B------:R-:W-:Y:S01]  /*113b0*/  MOV R9, R25 ;  /* 0x0000001900097202 */ /* 0x000fe20000000f00 */
[----:B------:R-:W-:-:S07]  /*113c0*/  IMAD.MOV.U32 R0, RZ, RZ, -0x1 ;  /* 0xffffffffff007424 */ /* 0x000fce00078e00ff */
[----:B------:R-:W-:Y:S05]  /*113d0*/  WARPSYNC.COLLECTIVE R0, `(.L_x_872) ;  /* 0x0000000000087348 */ /* 0x000fea0003c00000 */
[----:B------:R0:W1:Y:S02]  /*113e0*/  SHFL.DOWN P1, R2, R9, R4, R7 ;  /* 0x0800000409027389 */ /* 0x0000640000020007 */
[----:B01----:R-:W-:Y:S05]  /*113f0*/  ENDCOLLECTIVE ;  /* 0x000000000000791b */ /* 0x003fea0003800000 */
.L_x_872:
[----:B------:R-:W-:Y:S05]  /*11400*/  BSYNC B1 ;  /* 0x0000000000017941 */ /* 0x000fea0003800000 */
.L_x_871:
[----:B------:R-:W-:Y:S01]  /*11410*/  MOV R9, R24 ;  /* 0x0000001800097202 */ /* 0x000fe20000000f00 */
[----:B------:R-:W-:Y:S02]  /*11420*/  IMAD.MOV.U32 R0, RZ, RZ, -0x1 ;  /* 0xffffffffff007424 */ /* 0x000fe400078e00ff */
[----:B------:R-:W-:-:S07]  /*11430*/  IMAD.MOV.U32 R6, RZ, RZ, R2 ;  /* 0x000000ffff067224 */ /* 0x000fce00078e0002 */
[----:B------:R-:W-:Y:S05]  /*11440*/  WARPSYNC.COLLECTIVE R0, `(.L_x_873) ;  /* 0x0000000000087348 */ /* 0x000fea0003c00000 */
[----:B------:R0:W1:Y:S02]  /*11450*/  SHFL.DOWN P1, R2, R9, R4, R7 ;  /* 0x0800000409027389 */ /* 0x0000640000020007 */
[----:B01----:R-:W-:Y:S05]  /*11460*/  ENDCOLLECTIVE ;  /* 0x000000000000791b */ /* 0x003fea0003800000 */
.L_x_873:
[----:B------:R-:W-:Y:S01]  /*11470*/  IMAD.MOV.U32 R8, RZ, RZ, R2 ;  /* 0x000000ffff087224 */ /* 0x000fe200078e0002 */
[----:B------:R-:W-:Y:S06]  /*11480*/  BRA `(.L_x_874) ;  /* 0xffffff60006c7947 */ /* 0x000fec000383ffff */
.L_x_262:
[----:B------:R-:W-:Y:S01]  /*11490*/  BSSY B1, `(.L_x_875) ;  /* 0x0000006000017945 */ /* 0x000fe20003800000 */
[----:B------:R-:W-:Y:S01]  /*114a0*/  MOV R9, R25 ;  /* 0x0000001900097202 */ /* 0x000fe20000000f00 */
[----:B------:R-:W-:-:S07]  /*114b0*/  IMAD.MOV.U32 R0, RZ, RZ, -0x1 ;  /* 0xffffffffff007424 */ /* 0x000fce00078e00ff */
[----:B------:R-:W-:Y:S05]  /*114c0*/  WARPSYNC.COLLECTIVE R0, `(.L_x_876) ;  /* 0x0000000000087348 */ /* 0x000fea0003c00000 */
[----:B------:R0:W1:Y:S02]  /*114d0*/  SHFL.DOWN P1, R2, R9, R4, R7 ;  /* 0x0800000409027389 */ /* 0x0000640000020007 */
[----:B01----:R-:W-:Y:S05]  /*114e0*/  ENDCOLLECTIVE ;  /* 0x000000000000791b */ /* 0x003fea0003800000 */
.L_x_876:
[----:B------:R-:W-:Y:S05]  /*114f0*/  BSYNC B1 ;  /* 0x0000000000017941 */ /* 0x000fea0003800000 */
.L_x_875:
[----:B------:R-:W-:Y:S01]  /*11500*/  MOV R9, R24 ;  /* 0x0000001800097202 */ /* 0x000fe20000000f00 */
[----:B------:R-:W-:Y:S02]  /*11510*/  IMAD.MOV.U32 R0, RZ, RZ, -0x1 ;  /* 0xffffffffff007424 */ /* 0x000fe400078e00ff */
[----:B------:R-:W-:-:S07]  /*11520*/  IMAD.MOV.U32 R6, RZ, RZ, R2 ;  /* 0x000000ffff067224 */ /* 0x000fce00078e0002 */
[----:B------:R-:W-:Y:S05]  /*11530*/  WARPSYNC.COLLECTIVE R0, `(.L_x_877) ;  /* 0x0000000000087348 */ /* 0x000fea0003c00000 */
[----:B------:R0:W1:Y:S02]  /*11540*/  SHFL.DOWN P1, R2, R9, R4, R7 ;  /* 0x0800000409027389 */ /* 0x0000640000020007 */
[----:B01----:R-:W-:Y:S05]  /*11550*/  ENDCOLLECTIVE ;  /* 0x000000000000791b */ /* 0x003fea0003800000 */
.L_x_877:
[----:B------:R-:W-:Y:S01]  /*11560*/  IMAD.MOV.U32 R8, RZ, RZ, R2 ;  /* 0x000000ffff087224 */ /* 0x000fe200078e0002 */
[----:B------:R-:W-:Y:S06]  /*11570*/  BRA `(.L_x_878) ;  /* 0xffffff6000547947 */ /* 0x000fec000383ffff */
.L_x_263:
[----:B------:R-:W-:Y:S01]  /*11580*/  BSSY B1, `(.L_x_879) ;  /* 0x0000006000017945 */ /* 0x000fe20003800000 */
[----:B------:R-:W-:Y:S01]  /*11590*/  MOV R9, R25 ;  /* 0x0000001900097202 */ /* 0x000fe20000000f00 */
[----:B------:R-:W-:-:S07]  /*115a0*/  IMAD.MOV.U32 R0, RZ, RZ, -0x1 ;  /* 0xffffffffff007424 */ /* 0x000fce00078e00ff */
[----:B------:R-:W-:Y:S05]  /*115b0*/  WARPSYNC.COLLECTIVE R0, `(.L_x_880) ;  /* 0x0000000000087348 */ /* 0x000fea0003c00000 */
[----:B------:R0:W1:Y:S02]  /*115c0*/  SHFL.DOWN P1, R2, R9, R4, R7 ;  /* 0x0800000409027389 */ /* 0x0000640000020007 */
[----:B01----:R-:W-:Y:S05]  /*115d0*/  ENDCOLLECTIVE ;  /* 0x000000000000791b */ /* 0x003fea0003800000 */
.L_x_880:
[----:B------:R-:W-:Y:S05]  /*115e0*/  BSYNC B1 ;  /* 0x0000000000017941 */ /* 0x000fea0003800000 */
.L_x_879:
[----:B------:R-:W-:Y:S01]  /*115f0*/  MOV R9, R24 ;  /* 0x0000001800097202 */ /* 0x000fe20000000f00 */
[----:B------:R-:W-:Y:S02]  /*11600*/  IMAD.MOV.U32 R0, RZ, RZ, -0x1 ;  /* 0xffffffffff007424 */ /* 0x000fe400078e00ff */
[----:B------:R-:W-:-:S07]  /*11610*/  IMAD.MOV.U32 R6, RZ, RZ, R2 ;  /* 0x000000ffff067224 */ /* 0x000fce00078e0002 */
[----:B------:R-:W-:Y:S05]  /*11620*/  WARPSYNC.COLLECTIVE R0, `(.L_x_881) ;  /* 0x0000000000087348 */ /* 0x000fea0003c00000 */
[----:B------:R0:W1:Y:S02]  /*11630*/  SHFL.DOWN P1, R2, R9, R4, R7 ;  /* 0x0800000409027389 */ /* 0x0000640000020007 */
[----:B01----:R-:W-:Y:S05]  /*11640*/  ENDCOLLECTIVE ;  /* 0x000000000000791b */ /* 0x003fea0003800000 */
.L_x_881:
[----:B------:R-:W-:Y:S01]  /*11650*/  IMAD.MOV.U32 R8, RZ, RZ, R2 ;  /* 0x000000ffff087224 */ /* 0x000fe200078e0002 */
[----:B------:R-:W-:Y:S06]  /*11660*/  BRA `(.L_x_882) ;  /* 0xffffff60003c7947 */ /* 0x000fec000383ffff */
.L_x_264:
[----:B------:R-:W-:Y:S01]  /*11670*/  BSSY B1, `(.L_x_883) ;  /* 0x0000006000017945 */ /* 0x000fe20003800000 */
[----:B------:R-:W-:Y:S01]  /*11680*/  MOV R9, R25 ;  /* 0x0000001900097202 */ /* 0x000fe20000000f00 */
[----:B------:R-:W-:-:S07]  /*11690*/  IMAD.MOV.U32 R0, RZ, RZ, -0x1 ;  /* 0xffffffffff007424 */ /* 0x000fce00078e00ff */
[----:B------:R-:W-:Y:S05]  /*116a0*/  WARPSYNC.COLLECTIVE R0, `(.L_x_884) ;  /* 0x0000000000087348 */ /* 0x000fea0003c00000 */
[----:B------:R0:W1:Y:S02]  /*116b0*/  SHFL.DOWN P1, R2, R9, R4, R7 ;  /* 0x0800000409027389 */ /* 0x0000640000020007 */
[----:B01----:R-:W-:Y:S05]  /*116c0*/  ENDCOLLECTIVE ;  /* 0x000000000000791b */ /* 0x003fea0003800000 */
.L_x_884:
[----:B------:R-:W-:Y:S05]  /*116d0*/  BSYNC B1 ;  /* 0x0000000000017941 */ /* 0x000fea0003800000 */
.L_x_883:
[----:B------:R-:W-:Y:S01]  /*116e0*/  MOV R9, R24 ;  /* 0x0000001800097202 */ /* 0x000fe20000000f00 */
[----:B------:R-:W-:Y:S02]  /*116f0*/  IMAD.MOV.U32 R0, RZ, RZ, -0x1 ;  /* 0xffffffffff007424 */ /* 0x000fe400078e00ff */
[----:B------:R-:W-:-:S07]  /*11700*/  IMAD.MOV.U32 R6, RZ, RZ, R2 ;  /* 0x000000ffff067224 */ /* 0x000fce00078e0002 */
[----:B------:R-:W-:Y:S05]  /*11710*/  WARPSYNC.COLLECTIVE R0, `(.L_x_885) ;  /* 0x0000000000087348 */ /* 0x000fea0003c00000 */
[----:B------:R0:W1:Y:S02]  /*11720*/  SHFL.DOWN P1, R2, R9, R4, R7 ;  /* 0x0800000409027389 */ /* 0x0000640000020007 */
[----:B01----:R-:W-:Y:S05]  /*11730*/  ENDCOLLECTIVE ;  /* 0x000000000000791b */ /* 0x003fea0003800000 */
.L_x_885:
[----:B------:R-:W-:Y:S01]  /*11740*/  IMAD.MOV.U32 R8, RZ, RZ, R2 ;  /* 0x000000ffff087224 */ /* 0x000fe200078e0002 */
[----:B------:R-:W-:Y:S06]  /*11750*/  BRA `(.L_x_886) ;  /* 0xffffff6000247947 */ /* 0x000fec000383ffff */
.L_x_265:
[----:B------:R-:W-:Y:S01]  /*11760*/  BSSY B1, `(.L_x_887) ;  /* 0x0000006000017945 */ /* 0x000fe20003800000 */
[----:B------:R-:W-:Y:S01]  /*11770*/  MOV R9, R25 ;  /* 0x0000001900097202 */ /* 0x000fe20000000f00 */
[----:B------:R-:W-:-:S07]  /*11780*/  IMAD.MOV.U32 R0, RZ, RZ, -0x1 ;  /* 0xffffffffff007424 */ /* 0x000fce00078e00ff */
[----:B------:R-:W-:Y:S05]  /*11790*/  WARPSYNC.COLLECTIVE R0, `(.L_x_888) ;  /* 0x0000000000087348 */ /* 0x000fea0003c00000 */
[----:B------:R0:W1:Y:S02]  /*117a0*/  SHFL.DOWN P1, R2, R9, R4, R7 ;  /* 0x0800000409027389 */ /* 0x0000640000020007 */
[----:B01----:R-:W-:Y:S05]  /*117b0*/  ENDCOLLECTIVE ;  /* 0x000000000000791b */ /* 0x003fea0003800000 */
.L_x_888:
[----:B------:R-:W-:Y:S05]  /*117c0*/  BSYNC B1 ;  /* 0x0000000000017941 */ /* 0x000fea0003800000 */
.L_x_887:
[----:B------:R-:W-:Y:S01]  /*117d0*/  MOV R9, R24 ;  /* 0x0000001800097202 */ /* 0x000fe20000000f00 */
[----:B------:R-:W-:Y:S02]  /*117e0*/  IMAD.MOV.U32 R0, RZ, RZ, -0x1 ;  /* 0xffffffffff007424 */ /* 0x000fe400078e00ff */
[----:B------:R-:W-:-:S07]  /*117f0*/  IMAD.MOV.U32 R6, RZ, RZ, R2 ;  /* 0x000000ffff067224 */ /* 0x000fce00078e0002 */
[----:B------:R-:W-:Y:S05]  /*11800*/  WARPSYNC.COLLECTIVE R0, `(.L_x_889) ;  /* 0x0000000000087348 */ /* 0x000fea0003c00000 */
[----:B------:R0:W1:Y:S02]  /*11810*/  SHFL.DOWN P1, R2, R9, R4, R7 ;  /* 0x0800000409027389 */ /* 0x0000640000020007 */
[----:B01----:R-:W-:Y:S05]  /*11820*/  ENDCOLLECTIVE ;  /* 0x000000000000791b */ /* 0x003fea0003800000 */
.L_x_889:
[----:B------:R-:W-:Y:S01]  /*11830*/  IMAD.MOV.U32 R8, RZ, RZ, R2 ;  /* 0x000000ffff087224 */ /* 0x000fe200078e0002 */
[----:B------:R-:W-:Y:S06]  /*11840*/  BRA `(.L_x_890) ;  /* 0xffffff60000c7947 */ /* 0x000fec000383ffff */
.L_x_266:
[----:B------:R-:W-:Y:S01]  /*11850*/  BSSY B1, `(.L_x_891) ;  /* 0x0000006000017945 */ /* 0x000fe20003800000 */
[----:B------:R-:W-:Y:S01]  /*11860*/  MOV R9, R25 ;  /* 0x0000001900097202 */ /* 0x000fe20000000f00 */
[----:B------:R-:W-:-:S07]  /*11870*/  IMAD.MOV.U32 R0, RZ, RZ, -0x1 ;  /* 0xffffffffff007424 */ /* 0x000fce00078e00ff */
[----:B------:R-:W-:Y:S05]  /*11880*/  WARPSYNC.COLLECTIVE R0, `(.L_x_892) ;  /* 0x0000000000087348 */ /* 0x000fea0003c00000 */
[----:B------:R0:W1:Y:S02]  /*11890*/  SHFL.DOWN P1, R2, R9, R4, R7 ;  /* 0x0800000409027389 */ /* 0x0000640000020007 */
[----:B01----:R-:W-:Y:S05]  /*118a0*/  ENDCOLLECTIVE ;  /* 0x000000000000791b */ /* 0x003fea0003800000 */
.L_x_892:
[----:B------:R-:W-:Y:S05]  /*118b0*/  BSYNC B1 ;  /* 0x0000000000017941 */ /* 0x000fea0003800000 */
.L_x_891:
[----:B------:R-:W-:Y:S01]  /*118c0*/  MOV R9, R24 ;  /* 0x0000001800097202 */ /* 0x000fe20000000f00 */
[----:B------:R-:W-:Y:S02]  /*118d0*/  IMAD.MOV.U32 R0, RZ, RZ, -0x1 ;  /* 0xffffffffff007424 */ /* 0x000fe400078e00ff */
[----:B------:R-:W-:-:S07]  /*118e0*/  IMAD.MOV.U32 R6, RZ, RZ, R2 ;  /* 0x000000ffff067224 */ /* 0x000fce00078e0002 */
[----:B------:R-:W-:Y:S05]  /*118f0*/  WARPSYNC.COLLECTIVE R0, `(.L_x_893) ;  /* 0x0000000000087348 */ /* 0x000fea0003c00000 */
[----:B------:R0:W1:Y:S02]  /*11900*/  SHFL.DOWN P1, R2, R9, R4, R7 ;  /* 0x0800000409027389 */ /* 0x0000640000020007 */
[----:B01----:R-:W-:Y:S05]  /*11910*/  ENDCOLLECTIVE ;  /* 0x000000000000791b */ /* 0x003fea0003800000 */
.L_x_893:
[----:B------:R-:W-:Y:S01]  /*11920*/  IMAD.MOV.U32 R8, RZ, RZ, R2 ;  /* 0x000000ffff087224 */ /* 0x000fe200078e0002 */
[----:B------:R-:W-:Y:S06]  /*11930*/  BRA `(.L_x_894) ;  /* 0xffffff5c00f47947 */ /* 0x000fec000383ffff */
.L_x_267:
[----:B------:R-:W-:Y:S01]  /*11940*/  BSSY B1, `(.L_x_895) ;  /* 0x0000006000017945 */ /* 0x000fe20003800000 */
[----:B------:R-:W-:Y:S01]  /*11950*/  MOV R9, R25 ;  /* 0x0000001900097202 */ /* 0x000fe20000000f00 */
[----:B------:R-:W-:-:S07]  /*11960*/  IMAD.MOV.U32 R0, RZ, RZ, -0x1 ;  /* 0xffffffffff007424 */ /* 0x000fce00078e00ff */
[----:B------:R-:W-:Y:S05]  /*11970*/  WARPSYNC.COLLECTIVE R0, `(.L_x_896) ;  /* 0x0000000000087348 */ /* 0x000fea0003c00000 */
[----:B------:R0:W1:Y:S02]  /*11980*/  SHFL.DOWN P1, R2, R9, R4, R7 ;  /* 0x0800000409027389 */ /* 0x0000640000020007 */
[----:B01----:R-:W-:Y:S05]  /*11990*/  ENDCOLLECTIVE ;  /* 0x000000000000791b */ /* 0x003fea0003800000 */
.L_x_896:
[----:B------:R-:W-:Y:S05]  /*119a0*/  BSYNC B1 ;  /* 0x0000000000017941 */ /* 0x000fea0003800000 */
.L_x_895:
[----:B------:R-:W-:Y:S01]  /*119b0*/  MOV R9, R24 ;  /* 0x0000001800097202 */ /* 0x000fe20000000f00 */
[----:B------:R-:W-:Y:S02]  /*119c0*/  IMAD.MOV.U32 R0, RZ, RZ, -0x1 ;  /* 0xffffffffff007424 */ /* 0x000fe400078e00ff */
[----:B------:R-:W-:-:S07]  /*119d0*/  IMAD.MOV.U32 R8, RZ, RZ, R2 ;  /* 0x000000ffff087224 */ /* 0x000fce00078e0002 */
[----:B------:R-:W-:Y:S05]  /*119e0*/  WARPSYNC.COLLECTIVE R0, `(.L_x_897) ;  /* 0x0000000000087348 */ /* 0x000fea0003c00000 */
[----:B------:R0:W1:Y:S02]  /*119f0*/  SHFL.DOWN P1, R2, R9, R4, R7 ;  /* 0x0800000409027389 */ /* 0x0000640000020007 */
[----:B01----:R-:W-:Y:S05]  /*11a00*/  ENDCOLLECTIVE ;  /* 0x000000000000791b */ /* 0x003fea0003800000 */
.L_x_897:
[----:B------:R-:W-:Y:S01]  /*11a10*/  IMAD.MOV.U32 R6, RZ, RZ, R2 ;  /* 0x000000ffff067224 */ /* 0x000fe200078e0002 */
[----:B------:R-:W-:Y:S06]  /*11a20*/  BRA `(.L_x_898) ;  /* 0xffffff5c00dc7947 */ /* 0x000fec000383ffff */
.L_x_270:
[----:B------:R-:W-:Y:S01]  /*11a30*/  BSSY B1, `(.L_x_899) ;  /* 0x0000008000017945 */ /* 0x000fe20003800000 */
[----:B------:R-:W-:Y:S01]  /*11a40*/  MOV R9, R27 ;  /* 0x0000001b00097202 */ /* 0x000fe20000000f00 */
[----:B------:R-:W-:Y:S01]  /*11a50*/  IMAD.MOV.U32 R4, RZ, RZ, R3 ;  /* 0x000000ffff047224 */ /* 0x000fe200078e0003 */
[----:B------:R-:W-:Y:S01]  /*11a60*/  MOV R0, 0xffffffff ;  /* 0xffffffff00007802 */ /* 0x000fe20000000f00 */
[----:B------:R-:W-:-:S07]  /*11a70*/  IMAD.MOV.U32 R7, RZ, RZ, R5 ;  /* 0x000000ffff077224 */ /* 0x000fce00078e0005 */
[----:B------:R-:W-:Y:S05]  /*11a80*/  WARPSYNC.COLLECTIVE R0, `(.L_x_900) ;  /* 0x0000000000087348 */ /* 0x000fea0003c00000 */
[----:B------:R0:W1:Y:S02]  /*11a90*/  SHFL.DOWN P1, R2, R9, R4, R7 ;  /* 0x0800000409027389 */ /* 0x0000640000020007 */
[----:B01----:R-:W-:Y:S05]  /*11aa0*/  ENDCOLLECTIVE ;  /* 0x000000000000791b */ /* 0x003fea0003800000 */
.L_x_900:
[----:B------:R-:W-:Y:S05]  /*11ab0*/  BSYNC B1 ;  /* 0x0000000000017941 */ /* 0x000fea0003800000 */
.L_x_899:
[----:B------:R-:W-:Y:S01]  /*11ac0*/  IMAD.MOV.U32 R9, RZ, RZ, R26 ;  /* 0x000000ffff097224 */ /* 0x000fe200078e001a */
[----:B------:R-:W-:Y:S01]  /*11ad0*/  MOV R4, R3 ;  /* 0x0000000300047202 */ /* 0x000fe20000000f00 */
[----:B------:R-:W-:Y:S02]  /*11ae0*/  IMAD.MOV.U32 R7, RZ, RZ, R5 ;  /* 0x000000ffff077224 */ /* 0x000fe400078e0005 */
[----:B------:R-:W-:Y:S02]  /*11af0*/  IMAD.MOV.U32 R0, RZ, RZ, -0x1 ;  /* 0xffffffffff007424 */ /* 0x000fe400078e00ff */
[----:B------:R-:W-:-:S07]  /*11b00*/  IMAD.MOV.U32 R8, RZ, RZ, R2 ;  /* 0x000000ffff087224 */ /* 0x000fce00078e0002 */
[----:B------:R-:W-:Y:S05]  /*11b10*/  WARPSYNC.COLLECTIVE R0, `(.L_x_901) ;  /* 0x0000000000087348 */ /* 0x000fea0003c00000 */
[----:B------:R0:W1:Y:S02]  /*11b20*/  SHFL.DOWN P1, R2, R9, R4, R7 ;  /* 0x0800000409027389 */ /* 0x0000640000020007 */
[----:B01----:R-:W-:Y:S05]  /*11b30*/  ENDCOLLECTIVE ;  /* 0x000000000000791b */ /* 0x003fea0003800000 */
.L_x_901:
[----:B------:R-:W-:Y:S01]  /*11b40*/  MOV R6, R2 ;  /* 0x0000000200067202 */ /* 0x000fe20000000f00 */
[----:B------:R-:W-:Y:S06]  /*11b50*/  BRA `(.L_x_902) ;  /* 0xffffff5c00bc7947 */ /* 0x000fec000383ffff */
.L_x_271:
[----:B------:R-:W-:Y:S01]  /*11b60*/  BSSY B1, `(.L_x_903) ;  /* 0x0000007000017945 */ /* 0x000fe20003800000 */
[----:B------:R-:W-:Y:S01]  /*11b70*/  IMAD.MOV.U32 R9, RZ, RZ, R27 ;  /* 0x000000ffff097224 */ /* 0x000fe200078e001b */
[----:B------:R-:W-:Y:S01]  /*11b80*/  MOV R0, 0xffffffff ;  /* 0xffffffff00007802 */ /* 0x000fe20000000f00 */
[----:B------:R-:W-:-:S07]  /*11b90*/  IMAD.MOV.U32 R7, RZ, RZ, R5 ;  /* 0x000000ffff077224 */ /* 0x000fce00078e0005 */
[----:B------:R-:W-:Y:S05]  /*11ba0*/  WARPSYNC.COLLECTIVE R0, `(.L_x_904) ;  /* 0x0000000000087348 */ /* 0x000fea0003c00000 */
[----:B------:R0:W1:Y:S02]  /*11bb0*/  SHFL.DOWN P1, R2, R9, R4, R7 ;  /* 0x0800000409027389 */ /* 0x0000640000020007 */
[----:B01----:R-:W-:Y:S05]  /*11bc0*/  ENDCOLLECTIVE ;  /* 0x000000000000791b */ /* 0x003fea0003800000 */
.L_x_904:
[----:B------:R-:W-:Y:S05]  /*11bd0*/  BSYNC B1 ;  /* 0x0000000000017941 */ /* 0x000fea0003800000 */
.L_x_903:
[----:B------:R-:W-:Y:S01]  /*11be0*/  IMAD.MOV.U32 R9, RZ, RZ, R26 ;  /* 0x000000ffff097224 */ /* 0x000fe200078e001a */
[----:B------:R-:W-:Y:S01]  /*11bf0*/  MOV R7, R5 ;  /* 0x0000000500077202 */ /* 0x000fe20000000f00 */
[----:B------:R-:W-:Y:S02]  /*11c00*/  IMAD.MOV.U32 R0, RZ, RZ, -0x1 ;  /* 0xffffffffff007424 */ /* 0x000fe400078e00ff */
[----:B------:R-:W-:-:S07]  /*11c10*/  IMAD.MOV.U32 R8, RZ, RZ, R2 ;  /* 0x000000ffff087224 */ /* 0x000fce00078e0002 */
[----:B------:R-:W-:Y:S05]  /*11c20*/  WARPSYNC.COLLECTIVE R0, `(.L_x_905) ;  /* 0x0000000000087348 */ /* 0x000fea0003c00000 */
[----:B------:R0:W1:Y:S02]  /*11c30*/  SHFL.DOWN P1, R2, R9, R4, R7 ;  /* 0x0800000409027389 */ /* 0x0000640000020007 */
[----:B01----:R-:W-:Y:S05]  /*11c40*/  ENDCOLLECTIVE ;  /* 0x000000000000791b */ /* 0x003fea0003800000 */
.L_x_905:
[----:B------:R-:W-:Y:S01]  /*11c50*/  IMAD.MOV.U32 R6, RZ, RZ, R2 ;  /* 0x000000ffff067224 */ /* 0x000fe200078e0002 */
[----:B------:R-:W-:Y:S06]  /*11c60*/  BRA `(.L_x_906) ;  /* 0xffffff5c009c7947 */ /* 0x000fec000383ffff */
.L_x_272:
[----:B------:R-:W-:Y:S01]  /*11c70*/  BSSY B1, `(.L_x_907) ;  /* 0x0000007000017945 */ /* 0x000fe20003800000 */
[----:B------:R-:W-:Y:S01]  /*11c80*/  MOV R9, R27 ;  /* 0x0000001b00097202 */ /* 0x000fe20000000f00 */
[----:B------:R-:W-:Y:S02]  /*11c90*/  IMAD.MOV.U32 R7, RZ, RZ, R5 ;  /* 0x000000ffff077224 */ /* 0x000fe400078e0005 */
[----:B------:R-:W-:-:S07]  /*11ca0*/  IMAD.MOV.U32 R0, RZ, RZ, -0x1 ;  /* 0xffffffffff007424 */ /* 0x000fce00078e00ff */
[----:B------:R-:W-:Y:S05]  /*11cb0*/  WARPSYNC.COLLECTIVE R0, `(.L_x_908) ;  /* 0x0000000000087348 */ /* 0x000fea0003c00000 */
[----:B------:R0:W1:Y:S02]  /*11cc0*/  SHFL.DOWN P1, R2, R9, R4, R7 ;  /* 0x0800000409027389 */ /* 0x0000640000020007 */
[----:B01----:R-:W-:Y:S05]  /*11cd0*/  ENDCOLLECTIVE ;  /* 0x000000000000791b */ /* 0x003fea0003800000 */
.L_x_908:
[----:B------:R-:W-:Y:S05]  /*11ce0*/  BSYNC B1 ;  /* 0x0000000000017941 */ /* 0x000fea0003800000 */
.L_x_907:
[----:B------:R-:W-:Y:S01]  /*11cf0*/  IMAD.MOV.U32 R9, RZ, RZ, R26 ;  /* 0x000000ffff097224 */ /* 0x000fe200078e001a */
[----:B------:R-:W-:Y:S01]  /*11d00*/  MOV R0, 0xffffffff ;  /* 0xffffffff00007802 */ /* 0x000fe20000000f00 */
[----:B------:R-:W-:Y:S01]  /*11d10*/  IMAD.MOV.U32 R7, RZ, RZ, R5 ;  /* 0x000000ffff077224 */ /* 0x000fe200078e0005 */
[----:B------:R-:W-:-:S07]  /*11d20*/  MOV R8, R2 ;  /* 0x0000000200087202 */ /* 0x000fce0000000f00 */
[----:B------:R-:W-:Y:S05]  /*11d30*/  WARPSYNC.COLLECTIVE R0, `(.L_x_909) ;  /* 0x0000000000087348 */ /* 0x000fea0003c00000 */
[----:B------:R0:W1:Y:S02]  /*11d40*/  SHFL.DOWN P1, R2, R9, R4, R7 ;  /* 0x0800000409027389 */ /* 0x0000640000020007 */
[----:B01----:R-:W-:Y:S05]  /*11d50*/  ENDCOLLECTIVE ;  /* 0x000000000000791b */ /* 0x003fea0003800000 */
.L_x_909:
[----:B------:R-:W-:Y:S01]  /*11d60*/  IMAD.MOV.U32 R6, RZ, RZ, R2 ;  /* 0x000000ffff067224 */ /* 0x000fe200078e0002 */
[----:B------:R-:W-:Y:S06]  /*11d70*/  BRA `(.L_x_910) ;  /* 0xffffff5c007c7947 */ /* 0x000fec000383ffff */
.L_x_273:
[----:B------:R-:W-:Y:S01]  /*11d80*/  BSSY B1, `(.L_x_911) ;  /* 0x0000007000017945 */ /* 0x000fe20003800000 */
[----:B------:R-:W-:Y:S01]  /*11d90*/  IMAD.MOV.U32 R9, RZ, RZ, R27 ;  /* 0x000000ffff097224 */ /* 0x000fe200078e001b */
[----:B------:R-:W-:Y:S01]  /*11da0*/  MOV R7, R5 ;  /* 0x0000000500077202 */ /* 0x000fe20000000f00 */
[----:B------:R-:W-:-:S07]  /*11db0*/  IMAD.MOV.U32 R0, RZ, RZ, -0x1 ;  /* 0xffffffffff007424 */ /* 0x000fce00078e00ff */
[----:B------:R-:W-:Y:S05]  /*11dc0*/  WARPSYNC.COLLECTIVE R0, `(.L_x_912) ;  /* 0x0000000000087348 */ /* 0x000fea0003c00000 */
[----:B------:R0:W1:Y:S02]  /*11dd0*/  SHFL.DOWN P1, R2, R9, R4, R7 ;  /* 0x0800000409027389 */ /* 0x0000640000020007 */
[----:B01----:R-:W-:Y:S05]  /*11de0*/  ENDCOLLECTIVE ;  /* 0x000000000000791b */ /* 0x003fea0003800000 */
.L_x_912:
[----:B------:R-:W-:Y:S05]  /*11df0*/  BSYNC B1 ;  /* 0x0000000000017941 */ /* 0x000fea0003800000 */
.L_x_911:
[----:B------:R-:W-:Y:S01]  /*11e00*/  MOV R9, R26 ;  /* 0x0000001a00097202 */ /* 0x000fe20000000f00 */
[----:B------:R-:W-:Y:S02]  /*11e10*/  IMAD.MOV.U32 R7, RZ, RZ, R5 ;  /* 0x000000ffff077224 */ /* 0x000fe400078e0005 */
[----:B------:R-:W-:Y:S02]  /*11e20*/  IMAD.MOV.U32 R0, RZ, RZ, -0x1 ;  /* 0xffffffffff007424 */ /* 0x000fe400078e00ff */
[----:B------:R-:W-:-:S07]  /*11e30*/  IMAD.MOV.U32 R8, RZ, RZ, R2 ;  /* 0x000000ffff087224 */ /* 0x000fce00078e0002 */
[----:B------:R-:W-:Y:S05]  /*11e40*/  WARPSYNC.COLLECTIVE R0, `(.L_x_913) ;  /* 0x0000000000087348 */ /* 0x000fea0003c00000 */
[----:B------:R0:W1:Y:S02]  /*11e50*/  SHFL.DOWN P1, R2, R9, R4, R7 ;  /* 0x0800000409027389 */ /* 0x0000640000020007 */
[----:B01----:R-:W-:Y:S05]  /*11e60*/  ENDCOLLECTIVE ;  /* 0x000000000000791b */ /* 0x003fea0003800000 */
.L_x_913:
[----:B------:R-:W-:Y:S01]  /*11e70*/  MOV R6, R2 ;  /* 0x0000000200067202 */ /* 0x000fe20000000f00 */
[----:B------:R-:W-:Y:S06]  /*11e80*/  BRA `(.L_x_914) ;  /* 0xffffff5c005c7947 */ /* 0x000fec000383ffff */
.L_x_274:
[----:B------:R-:W-:Y:S01]  /*11e90*/  BSSY B1, `(.L_x_915) ;  /* 0x0000007000017945 */ /* 0x000fe20003800000 */
[----:B------:R-:W-:Y:S01]  /*11ea0*/  IMAD.MOV.U32 R9, RZ, RZ, R27 ;  /* 0x000000ffff097224 */ /* 0x000fe200078e001b */
[----:B------:R-:W-:Y:S01]  /*11eb0*/  MOV R0, 0xffffffff ;  /* 0xffffffff00007802 */ /* 0x000fe20000000f00 */
[----:B------:R-:W-:-:S07]  /*11ec0*/  IMAD.MOV.U32 R7, RZ, RZ, R5 ;  /* 0x000000ffff077224 */ /* 0x000fce00078e0005 */
[----:B------:R-:W-:Y:S05]  /*11ed0*/  WARPSYNC.COLLECTIVE R0, `(.L_x_916) ;  /* 0x0000000000087348 */ /* 0x000fea0003c00000 */
[----:B------:R0:W1:Y:S02]  /*11ee0*/  SHFL.DOWN P1, R2, R9, R4, R7 ;  /* 0x0800000409027389 */ /* 0x0000640000020007 */
[----:B01----:R-:W-:Y:S05]  /*11ef0*/  ENDCOLLECTIVE ;  /* 0x000000000000791b */ /* 0x003fea0003800000 */
.L_x_916:
[----:B------:R-:W-:Y:S05]  /*11f00*/  BSYNC B1 ;  /* 0x0000000000017941 */ /* 0x000fea0003800000 */
.L_x_915:
[----:B------:R-:W-:Y:S01]  /*11f10*/  IMAD.MOV.U32 R9, RZ, RZ, R26 ;  /* 0x000000ffff097224 */ /* 0x000fe200078e001a */
[----:B------:R-:W-:Y:S01]  /*11f20*/  MOV R7, R5 ;  /* 0x0000000500077202 */ /* 0x000fe20000000f00 */
[----:B------:R-:W-:Y:S02]  /*11f30*/  IMAD.MOV.U32 R0, RZ, RZ, -0x1 ;  /* 0xffffffffff007424 */ /* 0x000fe400078e00ff */
[----:B------:R-:W-:-:S07]  /*11f40*/  IMAD.MOV.U32 R8, RZ, RZ, R2 ;  /* 0x000000ffff087224 */ /* 0x000fce00078e0002 */
[----:B------:R-:W-:Y:S05]  /*11f50*/  WARPSYNC.COLLECTIVE R0, `(.L_x_917) ;  /* 0x0000000000087348 */ /* 0x000fea0003c00000 */
[----:B------:R0:W1:Y:S02]  /*11f60*/  SHFL.DOWN P1, R2, R9, R4, R7 ;  /* 0x0800000409027389 */ /* 0x0000640000020007 */
[----:B01----:R-:W-:Y:S05]  /*11f70*/  ENDCOLLECTIVE ;  /* 0x000000000000791b */ /* 0x003fea0003800000 */
.L_x_917:
[----:B------:R-:W-:Y:S01]  /*11f80*/  IMAD.MOV.U32 R6, RZ, RZ, R2 ;  /* 0x000000ffff067224 */ /* 0x000fe200078e0002 */
[----:B------:R-:W-:Y:S06]  /*11f90*/  BRA `(.L_x_918) ;  /* 0xffffff5c003c7947 */ /* 0x000fec000383ffff */
.L_x_275:
[----:B------:R-:W-:Y:S01]  /*11fa0*/  BSSY B1, `(.L_x_919) ;  /* 0x0000007000017945 */ /* 0x000fe20003800000 */
[----:B------:R-:W-:Y:S01]  /*11fb0*/  MOV R9, R27 ;  /* 0x0000001b00097202 */ /* 0x000fe20000000f00 */
[----:B------:R-:W-:Y:S02]  /*11fc0*/  IMAD.MOV.U32 R7, RZ, RZ, R5 ;  /* 0x000000ffff077224 */ /* 0x000fe400078e0005 */
[----:B------:R-:W-:-:S07]  /*11fd0*/  IMAD.MOV.U32 R0, RZ, RZ, -0x1 ;  /* 0xffffffffff007424 */ /* 0x000fce00078e00ff */
[----:B------:R-:W-:Y:S05]  /*11fe0*/  WARPSYNC.COLLECTIVE R0, `(.L_x_920) ;  /* 0x0000000000087348 */ /* 0x000fea0003c00000 */
[----:B------:R0:W1:Y:S02]  /*11ff0*/  SHFL.DOWN P1, R2, R9, R4, R7 ;  /* 0x0800000409027389 */ /* 0x0000640000020007 */
[----:B01----:R-:W-:Y:S05]  /*12000*/  ENDCOLLECTIVE ;  /* 0x000000000000791b */ /* 0x003fea0003800000 */
.L_x_920:
[----:B------:R-:W-:Y:S05]  /*12010*/  BSYNC B1 ;  /* 0x0000000000017941 */ /* 0x000fea0003800000 */
.L_x_919:
[----:B------:R-:W-:Y:S01]  /*12020*/  IMAD.MOV.U32 R9, RZ, RZ, R26 ;  /* 0x000000ffff097224 */ /* 0x000fe200078e001a */
[----:B------:R-:W-:Y:S01]  /*12030*/  MOV R0, 0xffffffff ;  /* 0xffffffff00007802 */ /* 0x000fe20000000f00 */
[----:B------:R-:W-:Y:S01]  /*12040*/  IMAD.MOV.U32 R7, RZ, RZ, R5 ;  /* 0x000000ffff077224 */ /* 0x000fe200078e0005 */
[----:B------:R-:W-:-:S07]  /*12050*/  MOV R8, R2 ;  /* 0x0000000200087202 */ /* 0x000fce0000000f00 */
[----:B------:R-:W-:Y:S05]  /*12060*/  WARPSYNC.COLLECTIVE R0, `(.L_x_921) ;  /* 0x0000000000087348 */ /* 0x000fea0003c00000 */
[----:B------:R0:W1:Y:S02]  /*12070*/  SHFL.DOWN P1, R2, R9, R4, R7 ;  /* 0x0800000409027389 */ /* 0x0000640000020007 */
[----:B01----:R-:W-:Y:S05]  /*12080*/  ENDCOLLECTIVE ;  /* 0x000000000000791b */ /* 0x003fea0003800000 */
.L_x_921:
[----:B------:R-:W-:Y:S01]  /*12090*/  IMAD.MOV.U32 R6, RZ, RZ, R2 ;  /* 0x000000ffff067224 */ /* 0x000fe200078e0002 */
[----:B------:R-:W-:Y:S06]  /*120a0*/  BRA `(.L_x_922) ;  /* 0xffffff5c001c7947 */ /* 0x000fec000383ffff */
.L_x_276:
[----:B------:R-:W-:Y:S01]  /*120b0*/  BSSY B1, `(.L_x_923) ;  /* 0x0000007000017945 */ /* 0x000fe20003800000 */
[----:B------:R-:W-:Y:S01]  /*120c0*/  IMAD.MOV.U32 R9, RZ, RZ, R27 ;  /* 0x000000ffff097224 */ /* 0x000fe200078e001b */
[----:B------:R-:W-:Y:S01]  /*120d0*/  MOV R7, R5 ;  /* 0x0000000500077202 */ /* 0x000fe20000000f00 */
[----:B------:R-:W-:-:S07]  /*120e0*/  IMAD.MOV.U32 R0, RZ, RZ, -0x1 ;  /* 0xffffffffff007424 */ /* 0x000fce00078e00ff */
[----:B------:R-:W-:Y:S05]  /*120f0*/  WARPSYNC.COLLECTIVE R0, `(.L_x_924) ;  /* 0x0000000000087348 */ /* 0x000fea0003c00000 */
[----:B------:R0:W1:Y:S02]  /*12100*/  SHFL.DOWN P1, R2, R9, R4, R7 ;  /* 0x0800000409027389 */ /* 0x0000640000020007 */
[----:B01----:R-:W-:Y:S05]  /*12110*/  ENDCOLLECTIVE ;  /* 0x000000000000791b */ /* 0x003fea0003800000 */
.L_x_924:
[----:B------:R-:W-:Y:S05]  /*12120*/  BSYNC B1 ;  /* 0x0000000000017941 */ /* 0x000fea0003800000 */
.L_x_923:
[----:B------:R-:W-:Y:S01]  /*12130*/  MOV R9, R26 ;  /* 0x0000001a00097202 */ /* 0x000fe20000000f00 */
[----:B------:R-:W-:Y:S02]  /*12140*/  IMAD.MOV.U32 R7, RZ, RZ, R5 ;  /* 0x000000ffff077224 */ /* 0x000fe400078e0005 */
[----:B------:R-:W-:Y:S02]  /*12150*/  IMAD.MOV.U32 R0, RZ, RZ, -0x1 ;  /* 0xffffffffff007424 */ /* 0x000fe400078e00ff */
[----:B------:R-:W-:-:S07]  /*12160*/  IMAD.MOV.U32 R8, RZ, RZ, R2 ;  /* 0x000000ffff087224 */ /* 0x000fce00078e0002 */
[----:B------:R-:W-:Y:S05]  /*12170*/  WARPSYNC.COLLECTIVE R0, `(.L_x_925) ;  /* 0x0000000000087348 */ /* 0x000fea0003c00000 */
[----:B------:R0:W1:Y:S02]  /*12180*/  SHFL.DOWN P1, R2, R9, R4, R7 ;  /* 0x0800000409027389 */ /* 0x0000640000020007 */
[----:B01----:R-:W-:Y:S05]  /*12190*/  ENDCOLLECTIVE ;  /* 0x000000000000791b */ /* 0x003fea0003800000 */
.L_x_925:
[----:B------:R-:W-:Y:S01]  /*121a0*/  MOV R6, R2 ;  /* 0x0000000200067202 */ /* 0x000fe20000000f00 */
[----:B------:R-:W-:Y:S06]  /*121b0*/  BRA `(.L_x_926) ;  /* 0xffffff5800fc7947 */ /* 0x000fec000383ffff */
.L_x_277:
[----:B------:R-:W-:Y:S01]  /*121c0*/  BSSY B1, `(.L_x_927) ;  /* 0x0000007000017945 */ /* 0x000fe20003800000 */
[----:B------:R-:W-:Y:S01]  /*121d0*/  IMAD.MOV.U32 R9, RZ, RZ, R27 ;  /* 0x000000ffff097224 */ /* 0x000fe200078e001b */
[----:B------:R-:W-:Y:S01]  /*121e0*/  MOV R0, 0xffffffff ;  /* 0xffffffff00007802 */ /* 0x000fe20000000f00 */
[----:B------:R-:W-:-:S07]  /*121f0*/  IMAD.MOV.U32 R7, RZ, RZ, R5 ;  /* 0x000000ffff077224 */ /* 0x000fce00078e0005 */
[----:B------:R-:W-:Y:S05]  /*12200*/  WARPSYNC.COLLECTIVE R0, `(.L_x_928) ;  /* 0x0000000000087348 */ /* 0x000fea0003c00000 */
[----:B------:R0:W1:Y:S02]  /*12210*/  SHFL.DOWN P1, R2, R9, R4, R7 ;  /* 0x0800000409027389 */ /* 0x0000640000020007 */
[----:B01----:R-:W-:Y:S05]  /*12220*/  ENDCOLLECTIVE ;  /* 0x000000000000791b */ /* 0x003fea0003800000 */
.L_x_928:
[----:B------:R-:W-:Y:S05]  /*12230*/  BSYNC B1 ;  /* 0x0000000000017941 */ /* 0x000fea0003800000 */
.L_x_927:
[----:B------:R-:W-:Y:S01]  /*12240*/  IMAD.MOV.U32 R9, RZ, RZ, R26 ;  /* 0x000000ffff097224 */ /* 0x000fe200078e001a */
[----:B------:R-:W-:Y:S01]  /*12250*/  MOV R7, R5 ;  /* 0x0000000500077202 */ /* 0x000fe20000000f00 */
[----:B------:R-:W-:Y:S02]  /*12260*/  IMAD.MOV.U32 R0, RZ, RZ, -0x1 ;  /* 0xffffffffff007424 */ /* 0x000fe400078e00ff */
[----:B------:R-:W-:-:S07]  /*12270*/  IMAD.MOV.U32 R8, RZ, RZ, R2 ;  /* 0x000000ffff087224 */ /* 0x000fce00078e0002 */
[----:B------:R-:W-:Y:S05]  /*12280*/  WARPSYNC.COLLECTIVE R0, `(.L_x_929) ;  /* 0x0000000000087348 */ /* 0x000fea0003c00000 */
[----:B------:R0:W1:Y:S02]  /*12290*/  SHFL.DOWN P1, R2, R9, R4, R7 ;  /* 0x0800000409027389 */ /* 0x0000640000020007 */
[----:B01----:R-:W-:Y:S05]  /*122a0*/  ENDCOLLECTIVE ;  /* 0x000000000000791b */ /* 0x003fea0003800000 */
.L_x_929:
[----:B------:R-:W-:Y:S01]  /*122b0*/  IMAD.MOV.U32 R6, RZ, RZ, R2 ;  /* 0x000000ffff067224 */ /* 0x000fe200078e0002 */
[----:B------:R-:W-:Y:S06]  /*122c0*/  BRA `(.L_x_930) ;  /* 0xffffff5800dc7947 */ /* 0x000fec000383ffff */
.L_x_278:
[----:B------:R-:W-:Y:S01]  /*122d0*/  BSSY B1, `(.L_x_931) ;  /* 0x0000007000017945 */ /* 0x000fe20003800000 */
[----:B------:R-:W-:Y:S01]  /*122e0*/  MOV R9, R27 ;  /* 0x0000001b00097202 */ /* 0x000fe20000000f00 */
[----:B------:R-:W-:Y:S02]  /*122f0*/  IMAD.MOV.U32 R7, RZ, RZ, R5 ;  /* 0x000000ffff077224 */ /* 0x000fe400078e0005 */
[----:B------:R-:W-:-:S07]  /*12300*/  IMAD.MOV.U32 R0, RZ, RZ, -0x1 ;  /* 0xffffffffff007424 */ /* 0x000fce00078e00ff */
[----:B------:R-:W-:Y:S05]  /*12310*/  WARPSYNC.COLLECTIVE R0, `(.L_x_932) ;  /* 0x0000000000087348 */ /* 0x000fea0003c00000 */
[----:B------:R0:W1:Y:S02]  /*12320*/  SHFL.DOWN P1, R2, R9, R4, R7 ;  /* 0x0800000409027389 */ /* 0x0000640000020007 */
[----:B01----:R-:W-:Y:S05]  /*12330*/  ENDCOLLECTIVE ;  /* 0x000000000000791b */ /* 0x003fea0003800000 */
.L_x_932:
[----:B------:R-:W-:Y:S05]  /*12340*/  BSYNC B1 ;  /* 0x0000000000017941 */ /* 0x000fea0003800000 */
.L_x_931:
[----:B------:R-:W-:Y:S01]  /*12350*/  IMAD.MOV.U32 R9, RZ, RZ, R26 ;  /* 0x000000ffff097224 */ /* 0x000fe200078e001a */
[----:B------:R-:W-:Y:S01]  /*12360*/  MOV R0, 0xffffffff ;  /* 0xffffffff00007802 */ /* 0x000fe20000000f00 */
[----:B------:R-:W-:Y:S01]  /*12370*/  IMAD.MOV.U32 R7, RZ, RZ, R5 ;  /* 0x000000ffff077224 */ /* 0x000fe200078e0005 */
[----:B------:R-:W-:-:S07]  /*12380*/  MOV R8, R2 ;  /* 0x0000000200087202 */ /* 0x000fce0000000f00 */
[----:B------:R-:W-:Y:S05]  /*12390*/  WARPSYNC.COLLECTIVE R0, `(.L_x_933) ;  /* 0x0000000000087348 */ /* 0x000fea0003c00000 */
[----:B------:R0:W1:Y:S02]  /*123a0*/  SHFL.DOWN P1, R2, R9, R4, R7 ;  /* 0x0800000409027389 */ /* 0x0000640000020007 */
[----:B01----:R-:W-:Y:S05]  /*123b0*/  ENDCOLLECTIVE ;  /* 0x000000000000791b */ /* 0x003fea0003800000 */
.L_x_933:
[----:B------:R-:W-:Y:S01]  /*123c0*/  IMAD.MOV.U32 R6, RZ, RZ, R2 ;  /* 0x000000ffff067224 */ /* 0x000fe200078e0002 */
[----:B------:R-:W-:Y:S06]  /*123d0*/  BRA `(.L_x_934) ;  /* 0xffffff5800bc7947 */ /* 0x000fec000383ffff */
.L_x_279:
[----:B------:R-:W-:Y:S01]  /*123e0*/  BSSY B1, `(.L_x_935) ;  /* 0x0000007000017945 */ /* 0x000fe20003800000 */
[----:B------:R-:W-:Y:S01]  /*123f0*/  IMAD.MOV.U32 R9, RZ, RZ, R27 ;  /* 0x000000ffff097224 */ /* 0x000fe200078e001b */
[----:B------:R-:W-:Y:S01]  /*12400*/  MOV R7, R5 ;  /* 0x0000000500077202 */ /* 0x000fe20000000f00 */
[----:B------:R-:W-:-:S07]  /*12410*/  IMAD.MOV.U32 R0, RZ, RZ, -0x1 ;  /* 0xffffffffff007424 */ /* 0x000fce00078e00ff */
[----:B------:R-:W-:Y:S05]  /*12420*/  WARPSYNC.COLLECTIVE R0, `(.L_x_936) ;  /* 0x0000000000087348 */ /* 0x000fea0003c00000 */
[----:B------:R0:W1:Y:S02]  /*12430*/  SHFL.DOWN P1, R2, R9, R4, R7 ;  /* 0x0800000409027389 */ /* 0x0000640000020007 */
[----:B01----:R-:W-:Y:S05]  /*12440*/  ENDCOLLECTIVE ;  /* 0x000000000000791b */ /* 0x003fea0003800000 */
.L_x_936:
[----:B------:R-:W-:Y:S05]  /*12450*/  BSYNC B1 ;  /* 0x0000000000017941 */ /* 0x000fea0003800000 */
.L_x_935:
[----:B------:R-:W-:Y:S01]  /*12460*/  MOV R9, R26 ;  /* 0x0000001a00097202 */ /* 0x000fe20000000f00 */
[----:B------:R-:W-:Y:S02]  /*12470*/  IMAD.MOV.U32 R7, RZ, RZ, R5 ;  /* 0x000000ffff077224 */ /* 0x000fe400078e0005 */
[----:B------:R-:W-:Y:S02]  /*12480*/  IMAD.MOV.U32 R0, RZ, RZ, -0x1 ;  /* 0xffffffffff007424 */ /* 0x000fe400078e00ff */
[----:B------:R-:W-:-:S07]  /*12490*/  IMAD.MOV.U32 R8, RZ, RZ, R2 ;  /* 0x000000ffff087224 */ /* 0x000fce00078e0002 */
[----:B------:R-:W-:Y:S05]  /*124a0*/  WARPSYNC.COLLECTIVE R0, `(.L_x_937) ;  /* 0x0000000000087348 */ /* 0x000fea0003c00000 */
[----:B------:R0:W1:Y:S02]  /*124b0*/  SHFL.DOWN P1, R2, R9, R4, R7 ;  /* 0x0800000409027389 */ /* 0x0000640000020007 */
[----:B01----:R-:W-:Y:S05]  /*124c0*/  ENDCOLLECTIVE ;  /* 0x000000000000791b */ /* 0x003fea0003800000 */
.L_x_937:
[----:B------:R-:W-:Y:S01]  /*124d0*/  MOV R6, R2 ;  /* 0x0000000200067202 */ /* 0x000fe20000000f00 */
[----:B------:R-:W-:Y:S06]  /*124e0*/  BRA `(.L_x_938) ;  /* 0xffffff58009c7947 */ /* 0x000fec000383ffff */
.L_x_280:
[----:B------:R-:W-:Y:S01]  /*124f0*/  BSSY B1, `(.L_x_939) ;  /* 0x0000007000017945 */ /* 0x000fe20003800000 */
[----:B------:R-:W-:Y:S01]  /*12500*/  IMAD.MOV.U32 R9, RZ, RZ, R27 ;  /* 0x000000ffff097224 */ /* 0x000fe200078e001b */
[----:B------:R-:W-:Y:S01]  /*12510*/  MOV R0, 0xffffffff ;  /* 0xffffffff00007802 */ /* 0x000fe20000000f00 */
[----:B------:R-:W-:-:S07]  /*12520*/  IMAD.MOV.U32 R7, RZ, RZ, R5 ;  /* 0x000000ffff077224 */ /* 0x000fce00078e0005 */
[----:B------:R-:W-:Y:S05]  /*12530*/  WARPSYNC.COLLECTIVE R0, `(.L_x_940) ;  /* 0x0000000000087348 */ /* 0x000fea0003c00000 */
[----:B------:R0:W1:Y:S02]  /*12540*/  SHFL.DOWN P1, R2, R9, R4, R7 ;  /* 0x0800000409027389 */ /* 0x0000640000020007 */
[----:B01----:R-:W-:Y:S05]  /*12550*/  ENDCOLLECTIVE ;  /* 0x000000000000791b */ /* 0x003fea0003800000 */
.L_x_940:
[----:B------:R-:W-:Y:S05]  /*12560*/  BSYNC B1 ;  /* 0x0000000000017941 */ /* 0x000fea0003800000 */
.L_x_939:
[----:B------:R-:W-:Y:S01]  /*12570*/  IMAD.MOV.U32 R9, RZ, RZ, R26 ;  /* 0x000000ffff097224 */ /* 0x000fe200078e001a */
[----:B------:R-:W-:Y:S01]  /*12580*/  MOV R7, R5 ;  /* 0x0000000500077202 */ /* 0x000fe20000000f00 */
[----:B------:R-:W-:Y:S02]  /*12590*/  IMAD.MOV.U32 R0, RZ, RZ, -0x1 ;  /* 0xffffffffff007424 */ /* 0x000fe400078e00ff */
[----:B------:R-:W-:-:S07]  /*125a0*/  IMAD.MOV.U32 R8, RZ, RZ, R2 ;  /* 0x000000ffff087224 */ /* 0x000fce00078e0002 */
[----:B------:R-:W-:Y:S05]  /*125b0*/  WARPSYNC.COLLECTIVE R0, `(.L_x_941) ;  /* 0x0000000000087348 */ /* 0x000fea0003c00000 */
[----:B------:R0:W1:Y:S02]  /*125c0*/  SHFL.DOWN P1, R2, R9, R4, R7 ;  /* 0x0800000409027389 */ /* 0x0000640000020007 */
[----:B01----:R-:W-:Y:S05]  /*125d0*/  ENDCOLLECTIVE ;  /* 0x000000000000791b */ /* 0x003fea0003800000 */
.L_x_941:
[----:B------:R-:W-:Y:S01]  /*125e0*/  IMAD.MOV.U32 R6, RZ, RZ, R2 ;  /* 0x000000ffff067224 */ /* 0x000fe200078e0002 */
[----:B------:R-:W-:Y:S06]  /*125f0*/  BRA `(.L_x_942) ;  /* 0xffffff58007c7947 */ /* 0x000fec000383ffff */
.L_x_281:
[----:B------:R-:W-:Y:S01]  /*12600*/  BSSY B1, `(.L_x_943) ;  /* 0x0000007000017945 */ /* 0x000fe20003800000 */
[----:B------:R-:W-:Y:S01]  /*12610*/  MOV R9, R27 ;  /* 0x0000001b00097202 */ /* 0x000fe20000000f00 */
[----:B------:R-:W-:Y:S02]  /*12620*/  IMAD.MOV.U32 R7, RZ, RZ, R5 ;  /* 0x000000ffff077224 */ /* 0x000fe400078e0005 */
[----:B------:R-:W-:-:S07]  /*12630*/  IMAD.MOV.U32 R0, RZ, RZ, -0x1 ;  /* 0xffffffffff007424 */ /* 0x000fce00078e00ff */
[----:B------:R-:W-:Y:S05]  /*12640*/  WARPSYNC.COLLECTIVE R0, `(.L_x_944) ;  /* 0x0000000000087348 */ /* 0x000fea0003c00000 */
[----:B------:R0:W1:Y:S02]  /*12650*/  SHFL.DOWN P1, R2, R9, R4, R7 ;  /* 0x0800000409027389 */ /* 0x0000640000020007 */
[----:B01----:R-:W-:Y:S05]  /*12660*/  ENDCOLLECTIVE ;  /* 0x000000000000791b */ /* 0x003fea0003800000 */
.L_x_944:
[----:B------:R-:W-:Y:S05]  /*12670*/  BSYNC B1 ;  /* 0x0000000000017941 */ /* 0x000fea0003800000 */
.L_x_943:
[----:B------:R-:W-:Y:S01]  /*12680*/  IMAD.MOV.U32 R9, RZ, RZ, R26 ;  /* 0x000000ffff097224 */ /* 0x000fe200078e001a */
[----:B------:R-:W-:Y:S01]  /*12690*/  MOV R0, 0xffffffff ;  /* 0xffffffff00007802 */ /* 0x000fe20000000f00 */
[----:B------:R-:W-:Y:S01]  /*126a0*/  IMAD.MOV.U32 R7, RZ, RZ, R5 ;  /* 0x000000ffff077224 */ /* 0x000fe200078e0005 */
[----:B------:R-:W-:-:S07]  /*126b0*/  MOV R8, R2 ;  /* 0x0000000200087202 */ /* 0x000fce0000000f00 */
[----:B------:R-:W-:Y:S05]  /*126c0*/  WARPSYNC.COLLECTIVE R0, `(.L_x_945) ;  /* 0x0000000000087348 */ /* 0x000fea0003c00000 */
[----:B------:R0:W1:Y:S02]  /*126d0*/  SHFL.DOWN P1, R2, R9, R4, R7 ;  /* 0x0800000409027389 */ /* 0x0000640000020007 */
[----:B01----:R-:W-:Y:S05]  /*126e0*/  ENDCOLLECTIVE ;  /* 0x000000000000791b */ /* 0x003fea0003800000 */
.L_x_945:
[----:B------:R-:W-:Y:S01]  /*126f0*/  IMAD.MOV.U32 R6, RZ, RZ, R2 ;  /* 0x000000ffff067224 */ /* 0x000fe200078e0002 */
[----:B------:R-:W-:Y:S06]  /*12700*/  BRA `(.L_x_946) ;  /* 0xffffff58005c7947 */ /* 0x000fec000383ffff */
.L_x_282:
[----:B------:R-:W-:Y:S01]  /*12710*/  BSSY B1, `(.L_x_947) ;  /* 0x0000007000017945 */ /* 0x000fe20003800000 */
[----:B------:R-:W-:Y:S01]  /*12720*/  IMAD.MOV.U32 R9, RZ, RZ, R27 ;  /* 0x000000ffff097224 */ /* 0x000fe200078e001b */
[----:B------:R-:W-:Y:S01]  /*12730*/  MOV R7, R5 ;  /* 0x0000000500077202 */ /* 0x000fe20000000f00 */
[----:B------:R-:W-:-:S07]  /*12740*/  IMAD.MOV.U32 R0, RZ, RZ, -0x1 ;  /* 0xffffffffff007424 */ /* 0x000fce00078e00ff */
[----:B------:R-:W-:Y:S05]  /*12750*/  WARPSYNC.COLLECTIVE R0, `(.L_x_948) ;  /* 0x0000000000087348 */ /* 0x000fea0003c00000 */
[----:B------:R0:W1:Y:S02]  /*12760*/  SHFL.DOWN P1, R2, R9, R4, R7 ;  /* 0x0800000409027389 */ /* 0x0000640000020007 */
[----:B01----:R-:W-:Y:S05]  /*12770*/  ENDCOLLECTIVE ;  /* 0x000000000000791b */ /* 0x003fea0003800000 */
.L_x_948:
[----:B------:R-:W-:Y:S05]  /*12780*/  BSYNC B1 ;  /* 0x0000000000017941 */ /* 0x000fea0003800000 */
.L_x_947:
[----:B------:R-:W-:Y:S01]  /*12790*/  MOV R9, R26 ;  /* 0x0000001a00097202 */ /* 0x000fe20000000f00 */
[----:B------:R-:W-:Y:S02]  /*127a0*/  IMAD.MOV.U32 R7, RZ, RZ, R5 ;  /* 0x000000ffff077224 */ /* 0x000fe400078e0005 */
[----:B------:R-:W-:Y:S02]  /*127b0*/  IMAD.MOV.U32 R0, RZ, RZ, -0x1 ;  /* 0xffffffffff007424 */ /* 0x000fe400078e00ff */
[----:B------:R-:W-:-:S07]  /*127c0*/  IMAD.MOV.U32 R8, RZ, RZ, R2 ;  /* 0x000000ffff087224 */ /* 0x000fce00078e0002 */
[----:B------:R-:W-:Y:S05]  /*127d0*/  WARPSYNC.COLLECTIVE R0, `(.L_x_949) ;  /* 0x0000000000087348 */ /* 0x000fea0003c00000 */
[----:B------:R0:W1:Y:S02]  /*127e0*/  SHFL.DOWN P1, R2, R9, R4, R7 ;  /* 0x0800000409027389 */ /* 0x0000640000020007 */
[----:B01----:R-:W-:Y:S05]  /*127f0*/  ENDCOLLECTIVE ;  /* 0x000000000000791b */ /* 0x003fea0003800000 */
.L_x_949:
[----:B------:R-:W-:Y:S01]  /*12800*/  MOV R6, R2 ;  /* 0x0000000200067202 */ /* 0x000fe20000000f00 */
[----:B------:R-:W-:Y:S06]  /*12810*/  BRA `(.L_x_950) ;  /* 0xffffff58003c7947 */ /* 0x000fec000383ffff */
.L_x_283:
[----:B------:R-:W-:Y:S01]  /*12820*/  BSSY B1, `(.L_x_951) ;  /* 0x0000007000017945 */ /* 0x000fe20003800000 */
[----:B------:R-:W-:Y:S01]  /*12830*/  IMAD.MOV.U32 R9, RZ, RZ, R27 ;  /* 0x000000ffff097224 */ /* 0x000fe200078e001b */
[----:B------:R-:W-:Y:S01]  /*12840*/  MOV R0, 0xffffffff ;  /* 0xffffffff00007802 */ /* 0x000fe20000000f00 */
[----:B------:R-:W-:-:S07]  /*12850*/  IMAD.MOV.U32 R7, RZ, RZ, R5 ;  /* 0x000000ffff077224 */ /* 0x000fce00078e0005 */
[----:B------:R-:W-:Y:S05]  /*12860*/  WARPSYNC.COLLECTIVE R0, `(.L_x_952) ;  /* 0x0000000000087348 */ /* 0x000fea0003c00000 */
[----:B------:R0:W1:Y:S02]  /*12870*/  SHFL.DOWN P1, R2, R9, R4, R7 ;  /* 0x0800000409027389 */ /* 0x0000640000020007 */
[----:B01----:R-:W-:Y:S05]  /*12880*/  ENDCOLLECTIVE ;  /* 0x000000000000791b */ /* 0x003fea0003800000 */
.L_x_952:
[----:B------:R-:W-:Y:S05]  /*12890*/  BSYNC B1 ;  /* 0x0000000000017941 */ /* 0x000fea0003800000 */
.L_x_951:
[----:B------:R-:W-:Y:S01]  /*128a0*/  IMAD.MOV.U32 R9, RZ, RZ, R26 ;  /* 0x000000ffff097224 */ /* 0x000fe200078e001a */
[----:B------:R-:W-:Y:S01]  /*128b0*/  MOV R7, R5 ;  /* 0x0000000500077202 */ /* 0x000fe20000000f00 */
[----:B------:R-:W-:Y:S02]  /*128c0*/  IMAD.MOV.U32 R0, RZ, RZ, -0x1 ;  /* 0xffffffffff007424 */ /* 0x000fe400078e00ff */
[----:B------:R-:W-:-:S07]  /*128d0*/  IMAD.MOV.U32 R8, RZ, RZ, R2 ;  /* 0x000000ffff087224 */ /* 0x000fce00078e0002 */
[----:B------:R-:W-:Y:S05]  /*128e0*/  WARPSYNC.COLLECTIVE R0, `(.L_x_953) ;  /* 0x0000000000087348 */ /* 0x000fea0003c00000 */
[----:B------:R0:W1:Y:S02]  /*128f0*/  SHFL.DOWN P1, R2, R9, R4, R7 ;  /* 0x0800000409027389 */ /* 0x0000640000020007 */
[----:B01----:R-:W-:Y:S05]  /*12900*/  ENDCOLLECTIVE ;  /* 0x000000000000791b */ /* 0x003fea0003800000 */
.L_x_953:
[----:B------:R-:W-:Y:S01]  /*12910*/  IMAD.MOV.U32 R6, RZ, RZ, R2 ;  /* 0x000000ffff067224 */ /* 0x000fe200078e0002 */
[----:B------:R-:W-:Y:S06]  /*12920*/  BRA `(.L_x_954) ;  /* 0xffffff58001c7947 */ /* 0x000fec000383ffff */
.L_x_284:
[----:B------:R-:W-:Y:S01]  /*12930*/  BSSY B1, `(.L_x_955) ;  /* 0x0000007000017945 */ /* 0x000fe20003800000 */
[----:B------:R-:W-:Y:S01]  /*12940*/  MOV R9, R27 ;  /* 0x0000001b00097202 */ /* 0x000fe20000000f00 */
[----:B------:R-:W-:Y:S02]  /*12950*/  IMAD.MOV.U32 R7, RZ, RZ, R5 ;  /* 0x000000ffff077224 */ /* 0x000fe400078e0005 */
[----:B------:R-:W-:-:S07]  /*12960*/  IMAD.MOV.U32 R0, RZ, RZ, -0x1 ;  /* 0xffffffffff007424 */ /* 0x000fce00078e00ff */
[----:B------:R-:W-:Y:S05]  /*12970*/  WARPSYNC.COLLECTIVE R0, `(.L_x_956) ;  /* 0x0000000000087348 */ /* 0x000fea0003c00000 */
[----:B------:R0:W1:Y:S02]  /*12980*/  SHFL.DOWN P1, R2, R9, R4, R7 ;  /* 0x0800000409027389 */ /* 0x0000640000020007 */
[----:B01----:R-:W-:Y:S05]  /*12990*/  ENDCOLLECTIVE ;  /* 0x000000000000791b */ /* 0x003fea0003800000 */
.L_x_956:
[----:B------:R-:W-:Y:S05]  /*129a0*/  BSYNC B1 ;  /* 0x0000000000017941 */ /* 0x000fea0003800000 */
.L_x_955:
[----:B------:R-:W-:Y:S01]  /*129b0*/  IMAD.MOV.U32 R9, RZ, RZ, R26 ;  /* 0x000000ffff097224 */ /* 0x000fe200078e001a */
[----:B------:R-:W-:Y:S01]  /*129c0*/  MOV R0, 0xffffffff ;  /* 0xffffffff00007802 */ /* 0x000fe20000000f00 */
[----:B------:R-:W-:Y:S01]  /*129d0*/  IMAD.MOV.U32 R7, RZ, RZ, R5 ;  /* 0x000000ffff077224 */ /* 0x000fe200078e0005 */
[----:B------:R-:W-:-:S07]  /*129e0*/  MOV R8, R2 ;  /* 0x0000000200087202 */ /* 0x000fce0000000f00 */
[----:B------:R-:W-:Y:S05]  /*129f0*/  WARPSYNC.COLLECTIVE R0, `(.L_x_957) ;  /* 0x0000000000087348 */ /* 0x000fea0003c00000 */
[----:B------:R0:W1:Y:S02]  /*12a00*/  SHFL.DOWN P1, R2, R9, R4, R7 ;  /* 0x0800000409027389 */ /* 0x0000640000020007 */
[----:B01----:R-:W-:Y:S05]  /*12a10*/  ENDCOLLECTIVE ;  /* 0x000000000000791b */ /* 0x003fea0003800000 */
.L_x_957:
[----:B------:R-:W-:Y:S01]  /*12a20*/  IMAD.MOV.U32 R6, RZ, RZ, R2 ;  /* 0x000000ffff067224 */ /* 0x000fe200078e0002 */
[----:B------:R-:W-:Y:S06]  /*12a30*/  BRA `(.L_x_958) ;  /* 0xffffff5400fc7947 */ /* 0x000fec000383ffff */
.L_x_285:
[----:B------:R-:W-:Y:S01]  /*12a40*/  BSSY B1, `(.L_x_959) ;  /* 0x0000007000017945 */ /* 0x000fe20003800000 */
[----:B------:R-:W-:Y:S01]  /*12a50*/  IMAD.MOV.U32 R9, RZ, RZ, R27 ;  /* 0x000000ffff097224 */ /* 0x000fe200078e001b */
[----:B------:R-:W-:Y:S01]  /*12a60*/  MOV R7, R5 ;  /* 0x0000000500077202 */ /* 0x000fe20000000f00 */
[----:B------:R-:W-:-:S07]  /*12a70*/  IMAD.MOV.U32 R0, RZ, RZ, -0x1 ;  /* 0xffffffffff007424 */ /* 0x000fce00078e00ff */
[----:B------:R-:W-:Y:S05]  /*12a80*/  WARPSYNC.COLLECTIVE R0, `(.L_x_960) ;  /* 0x0000000000087348 */ /* 0x000fea0003c00000 */
[----:B------:R0:W1:Y:S02]  /*12a90*/  SHFL.DOWN P1, R2, R9, R4, R7 ;  /* 0x0800000409027389 */ /* 0x0000640000020007 */
[----:B01----:R-:W-:Y:S05]  /*12aa0*/  ENDCOLLECTIVE ;  /* 0x000000000000791b */ /* 0x003fea0003800000 */
.L_x_960:
[----:B------:R-:W-:Y:S05]  /*12ab0*/  BSYNC B1 ;  /* 0x0000000000017941 */ /* 0x000fea0003800000 */
.L_x_959:
[----:B------:R-:W-:Y:S01]  /*12ac0*/  MOV R9, R26 ;  /* 0x0000001a00097202 */ /* 0x000fe20000000f00 */
[----:B------:R-:W-:Y:S02]  /*12ad0*/  IMAD.MOV.U32 R7, RZ, RZ, R5 ;  /* 0x000000ffff077224 */ /* 0x000fe400078e0005 */
[----:B------:R-:W-:Y:S02]  /*12ae0*/  IMAD.MOV.U32 R0, RZ, RZ, -0x1 ;  /* 0xffffffffff007424 */ /* 0x000fe400078e00ff */
[----:B------:R-:W-:-:S07]  /*12af0*/  IMAD.MOV.U32 R8, RZ, RZ, R2 ;  /* 0x000000ffff087224 */ /* 0x000fce00078e0002 */
[----:B------:R-:W-:Y:S05]  /*12b00*/  WARPSYNC.COLLECTIVE R0, `(.L_x_961) ;  /* 0x0000000000087348 */ /* 0x000fea0003c00000 */
[----:B------:R0:W1:Y:S02]  /*12b10*/  SHFL.DOWN P1, R2, R9, R4, R7 ;  /* 0x0800000409027389 */ /* 0x0000640000020007 */
[----:B01----:R-:W-:Y:S05]  /*12b20*/  ENDCOLLECTIVE ;  /* 0x000000000000791b */ /* 0x003fea0003800000 */
.L_x_961:
[----:B------:R-:W-:Y:S01]  /*12b30*/  MOV R6, R2 ;  /* 0x0000000200067202 */ /* 0x000fe20000000f00 */
[----:B------:R-:W-:Y:S06]  /*12b40*/  BRA `(.L_x_962) ;  /* 0xffffff5400dc7947 */ /* 0x000fec000383ffff */
.L_x_286:
[----:B------:R-:W-:Y:S01]  /*12b50*/  BSSY B1, `(.L_x_963) ;  /* 0x0000007000017945 */ /* 0x000fe20003800000 */
[----:B------:R-:W-:Y:S01]  /*12b60*/  IMAD.MOV.U32 R9, RZ, RZ, R27 ;  /* 0x000000ffff097224 */ /* 0x000fe200078e001b */
[----:B------:R-:W-:Y:S01]  /*12b70*/  MOV R0, 0xffffffff ;  /* 0xffffffff00007802 */ /* 0x000fe20000000f00 */
[----:B------:R-:W-:-:S07]  /*12b80*/  IMAD.MOV.U32 R7, RZ, RZ, R5 ;  /* 0x000000ffff077224 */ /* 0x000fce00078e0005 */
[----:B------:R-:W-:Y:S05]  /*12b90*/  WARPSYNC.COLLECTIVE R0, `(.L_x_964) ;  /* 0x0000000000087348 */ /* 0x000fea0003c00000 */
[----:B------:R0:W1:Y:S02]  /*12ba0*/  SHFL.DOWN P1, R2, R9, R4, R7 ;  /* 0x0800000409027389 */ /* 0x0000640000020007 */
[----:B01----:R-:W-:Y:S05]  /*12bb0*/  ENDCOLLECTIVE ;  /* 0x000000000000791b */ /* 0x003fea0003800000 */
.L_x_964:
[----:B------:R-:W-:Y:S05]  /*12bc0*/  BSYNC B1 ;  /* 0x0000000000017941 */ /* 0x000fea0003800000 */
.L_x_963:
[----:B------:R-:W-:Y:S01]  /*12bd0*/  IMAD.MOV.U32 R9, RZ, RZ, R26 ;  /* 0x000000ffff097224 */ /* 0x000fe200078e001a */
[----:B------:R-:W-:Y:S01]  /*12be0*/  MOV R7, R5 ;  /* 0x0000000500077202 */ /* 0x000fe20000000f00 */
[----:B------:R-:W-:Y:S02]  /*12bf0*/  IMAD.MOV.U32 R0, RZ, RZ, -0x1 ;  /* 0xffffffffff007424 */ /* 0x000fe400078e00ff */
[----:B------:R-:W-:-:S07]  /*12c00*/  IMAD.MOV.U32 R8, RZ, RZ, R2 ;  /* 0x000000ffff087224 */ /* 0x000fce00078e0002 */
[----:B------:R-:W-:Y:S05]  /*12c10*/  WARPSYNC.COLLECTIVE R0, `(.L_x_965) ;  /* 0x0000000000087348 */ /* 0x000fea0003c00000 */
[----:B------:R0:W1:Y:S02]  /*12c20*/  SHFL.DOWN P1, R2, R9, R4, R7 ;  /* 0x0800000409027389 */ /* 0x0000640000020007 */
[----:B01----:R-:W-:Y:S05]  /*12c30*/  ENDCOLLECTIVE ;  /* 0x000000000000791b */ /* 0x003fea0003800000 */
.L_x_965:
[----:B------:R-:W-:Y:S01]  /*12c40*/  IMAD.MOV.U32 R6, RZ, RZ, R2 ;  /* 0x000000ffff067224 */ /* 0x000fe200078e0002 */
[----:B------:R-:W-:Y:S06]  /*12c50*/  BRA `(.L_x_966) ;  /* 0xffffff5400bc7947 */ /* 0x000fec000383ffff */
.L_x_287:
[----:B------:R-:W-:Y:S01]  /*12c60*/  BSSY B1, `(.L_x_967) ;  /* 0x0000007000017945 */ /* 0x000fe20003800000 */
[----:B------:R-:W-:Y:S01]  /*12c70*/  MOV R9, R27 ;  /* 0x0000001b00097202 */ /* 0x000fe20000000f00 */
[----:B------:R-:W-:Y:S02]  /*12c80*/  IMAD.MOV.U32 R7, RZ, RZ, R5 ;  /* 0x000000ffff077224 */ /* 0x000fe400078e0005 */
[----:B------:R-:W-:-:S07]  /*12c90*/  IMAD.MOV.U32 R0, RZ, RZ, -0x1 ;  /* 0xffffffffff007424 */ /* 0x000fce00078e00ff */
[----:B------:R-:W-:Y:S05]  /*12ca0*/  WARPSYNC.COLLECTIVE R0, `(.L_x_968) ;  /* 0x0000000000087348 */ /* 0x000fea0003c00000 */
[----:B------:R0:W1:Y:S02]  /*12cb0*/  SHFL.DOWN P1, R2, R9, R4, R7 ;  /* 0x0800000409027389 */ /* 0x0000640000020007 */
[----:B01----:R-:W-:Y:S05]  /*12cc0*/  ENDCOLLECTIVE ;  /* 0x000000000000791b */ /* 0x003fea0003800000 */
.L_x_968:
[----:B------:R-:W-:Y:S05]  /*12cd0*/  BSYNC B1 ;  /* 0x0000000000017941 */ /* 0x000fea0003800000 */
.L_x_967:
[----:B------:R-:W-:Y:S01]  /*12ce0*/  IMAD.MOV.U32 R9, RZ, RZ, R26 ;  /* 0x000000ffff097224 */ /* 0x000fe200078e001a */
[----:B------:R-:W-:Y:S01]  /*12cf0*/  MOV R0, 0xffffffff ;  /* 0xffffffff00007802 */ /* 0x000fe20000000f00 */
[----:B------:R-:W-:Y:S01]  /*12d00*/  IMAD.MOV.U32 R7, RZ, RZ, R5 ;  /* 0x000000ffff077224 */ /* 0x000fe200078e0005 */
[----:B------:R-:W-:-:S07]  /*12d10*/  MOV R8, R2 ;  /* 0x0000000200087202 */ /* 0x000fce0000000f00 */
[----:B------:R-:W-:Y:S05]  /*12d20*/  WARPSYNC.COLLECTIVE R0, `(.L_x_969) ;  /* 0x0000000000087348 */ /* 0x000fea0003c00000 */
[----:B------:R0:W1:Y:S02]  /*12d30*/  SHFL.DOWN P1, R2, R9, R4, R7 ;  /* 0x0800000409027389 */ /* 0x0000640000020007 */
[----:B01----:R-:W-:Y:S05]  /*12d40*/  ENDCOLLECTIVE ;  /* 0x000000000000791b */ /* 0x003fea0003800000 */
.L_x_969:
[----:B------:R-:W-:Y:S01]  /*12d50*/  IMAD.MOV.U32 R6, RZ, RZ, R2 ;  /* 0x000000ffff067224 */ /* 0x000fe200078e0002 */
[----:B------:R-:W-:Y:S06]  /*12d60*/  BRA `(.L_x_970) ;  /* 0xffffff54009c7947 */ /* 0x000fec000383ffff */
.L_x_288:
[----:B------:R-:W-:Y:S01]  /*12d70*/  BSSY B1, `(.L_x_971) ;  /* 0x0000007000017945 */ /* 0x000fe20003800000 */
[----:B------:R-:W-:Y:S01]  /*12d80*/  IMAD.MOV.U32 R9, RZ, RZ, R27 ;  /* 0x000000ffff097224 */ /* 0x000fe200078e001b */
[----:B------:R-:W-:Y:S01]  /*12d90*/  MOV R7, R5 ;  /* 0x0000000500077202 */ /* 0x000fe20000000f00 */
[----:B------:R-:W-:-:S07]  /*12da0*/  IMAD.MOV.U32 R0, RZ, RZ, -0x1 ;  /* 0xffffffffff007424 */ /* 0x000fce00078e00ff */
[----:B------:R-:W-:Y:S05]  /*12db0*/  WARPSYNC.COLLECTIVE R0, `(.L_x_972) ;  /* 0x0000000000087348 */ /* 0x000fea0003c00000 */
[----:B------:R0:W1:Y:S02]  /*12dc0*/  SHFL.DOWN P1, R2, R9, R4, R7 ;  /* 0x0800000409027389 */ /* 0x0000640000020007 */
[----:B01----:R-:W-:Y:S05]  /*12dd0*/  ENDCOLLECTIVE ;  /* 0x000000000000791b */ /* 0x003fea0003800000 */
.L_x_972:
[----:B------:R-:W-:Y:S05]  /*12de0*/  BSYNC B1 ;  /* 0x0000000000017941 */ /* 0x000fea0003800000 */
.L_x_971:
[----:B------:R-:W-:Y:S01]  /*12df0*/  MOV R9, R26 ;  /* 0x0000001a00097202 */ /* 0x000fe20000000f00 */
[----:B------:R-:W-:Y:S02]  /*12e00*/  IMAD.MOV.U32 R7, RZ, RZ, R5 ;  /* 0x000000ffff077224 */ /* 0x000fe400078e0005 */
[----:B------:R-:W-:Y:S02]  /*12e10*/  IMAD.MOV.U32 R0, RZ, RZ, -0x1 ;  /* 0xffffffffff007424 */ /* 0x000fe400078e00ff */
[----:B------:R-:W-:-:S07]  /*12e20*/  IMAD.MOV.U32 R8, RZ, RZ, R2 ;  /* 0x000000ffff087224 */ /* 0x000fce00078e0002 */
[----:B------:R-:W-:Y:S05]  /*12e30*/  WARPSYNC.COLLECTIVE R0, `(.L_x_973) ;  /* 0x0000000000087348 */ /* 0x000fea0003c00000 */
[----:B------:R0:W1:Y:S02]  /*12e40*/  SHFL.DOWN P1, R2, R9, R4, R7 ;  /* 0x0800000409027389 */ /* 0x0000640000020007 */
[----:B01----:R-:W-:Y:S05]  /*12e50*/  ENDCOLLECTIVE ;  /* 0x000000000000791b */ /* 0x003fea0003800000 */
.L_x_973:
[----:B------:R-:W-:Y:S01]  /*12e60*/  MOV R6, R2 ;  /* 0x0000000200067202 */ /* 0x000fe20000000f00 */
[----:B------:R-:W-:Y:S06]  /*12e70*/  BRA `(.L_x_974) ;  /* 0xffffff54007c7947 */ /* 0x000fec000383ffff */
.L_x_289:
[----:B------:R-:W-:Y:S01]  /*12e80*/  BSSY B1, `(.L_x_975) ;  /* 0x0000007000017945 */ /* 0x000fe20003800000 */
[----:B------:R-:W-:Y:S01]  /*12e90*/  IMAD.MOV.U32 R9, RZ, RZ, R27 ;  /* 0x000000ffff097224 */ /* 0x000fe200078e001b */
[----:B------:R-:W-:Y:S01]  /*12ea0*/  MOV R0, 0xffffffff ;  /* 0xffffffff00007802 */ /* 0x000fe20000000f00 */
[----:B------:R-:W-:-:S07]  /*12eb0*/  IMAD.MOV.U32 R7, RZ, RZ, R5 ;  /* 0x000000ffff077224 */ /* 0x000fce00078e0005 */
[----:B------:R-:W-:Y:S05]  /*12ec0*/  WARPSYNC.COLLECTIVE R0, `(.L_x_976) ;  /* 0x0000000000087348 */ /* 0x000fea0003c00000 */
[----:B------:R0:W1:Y:S02]  /*12ed0*/  SHFL.DOWN P1, R2, R9, R4, R7 ;  /* 0x0800000409027389 */ /* 0x0000640000020007 */
[----:B01----:R-:W-:Y:S05]  /*12ee0*/  ENDCOLLECTIVE ;  /* 0x000000000000791b */ /* 0x003fea0003800000 */
.L_x_976:
[----:B------:R-:W-:Y:S05]  /*12ef0*/  BSYNC B1 ;  /* 0x0000000000017941 */ /* 0x000fea0003800000 */
.L_x_975:
[----:B------:R-:W-:Y:S01]  /*12f00*/  IMAD.MOV.U32 R9, RZ, RZ, R26 ;  /* 0x000000ffff097224 */ /* 0x000fe200078e001a */
[----:B------:R-:W-:Y:S01]  /*12f10*/  MOV R7, R5 ;  /* 0x0000000500077202 */ /* 0x000fe20000000f00 */
[----:B------:R-:W-:Y:S02]  /*12f20*/  IMAD.MOV.U32 R0, RZ, RZ, -0x1 ;  /* 0xffffffffff007424 */ /* 0x000fe400078e00ff */
[----:B------:R-:W-:-:S07]  /*12f30*/  IMAD.MOV.U32 R8, RZ, RZ, R2 ;  /* 0x000000ffff087224 */ /* 0x000fce00078e0002 */
[----:B------:R-:W-:Y:S05]  /*12f40*/  WARPSYNC.COLLECTIVE R0, `(.L_x_977) ;  /* 0x0000000000087348 */ /* 0x000fea0003c00000 */
[----:B------:R0:W1:Y:S02]  /*12f50*/  SHFL.DOWN P1, R2, R9, R4, R7 ;  /* 0x0800000409027389 */ /* 0x0000640000020007 */
[----:B01----:R-:W-:Y:S05]  /*12f60*/  ENDCOLLECTIVE ;  /* 0x000000000000791b */ /* 0x003fea0003800000 */
.L_x_977:
[----:B------:R-:W-:Y:S01]  /*12f70*/  IMAD.MOV.U32 R6, RZ, RZ, R2 ;  /* 0x000000ffff067224 */ /* 0x000fe200078e0002 */
[----:B------:R-:W-:Y:S06]  /*12f80*/  BRA `(.L_x_978) ;  /* 0xffffff54005c7947 */ /* 0x000fec000383ffff */
.L_x_290:
[----:B------:R-:W-:Y:S01]  /*12f90*/  BSSY B1, `(.L_x_979) ;  /* 0x0000007000017945 */ /* 0x000fe20003800000 */
[----:B------:R-:W-:Y:S01]  /*12fa0*/  MOV R9, R27 ;  /* 0x0000001b00097202 */ /* 0x000fe20000000f00 */
[----:B------:R-:W-:Y:S02]  /*12fb0*/  IMAD.MOV.U32 R7, RZ, RZ, R5 ;  /* 0x000000ffff077224 */ /* 0x000fe400078e0005 */
[----:B------:R-:W-:-:S07]  /*12fc0*/  IMAD.MOV.U32 R0, RZ, RZ, -0x1 ;  /* 0xffffffffff007424 */ /* 0x000fce00078e00ff */
[----:B------:R-:W-:Y:S05]  /*12fd0*/  WARPSYNC.COLLECTIVE R0, `(.L_x_980) ;  /* 0x0000000000087348 */ /* 0x000fea0003c00000 */
[----:B------:R0:W1:Y:S02]  /*12fe0*/  SHFL.DOWN P1, R2, R9, R4, R7 ;  /* 0x0800000409027389 */ /* 0x0000640000020007 */
[----:B01----:R-:W-:Y:S05]  /*12ff0*/  ENDCOLLECTIVE ;  /* 0x000000000000791b */ /* 0x003fea0003800000 */
.L_x_980:
[----:B------:R-:W-:Y:S05]  /*13000*/  BSYNC B1 ;  /* 0x0000000000017941 */ /* 0x000fea0003800000 */
.L_x_979:
[----:B------:R-:W-:Y:S01]  /*13010*/  IMAD.MOV.U32 R9, RZ, RZ, R26 ;  /* 0x000000ffff097224 */ /* 0x000fe200078e001a */
[----:B------:R-:W-:Y:S01]  /*13020*/  MOV R0, 0xffffffff ;  /* 0xffffffff00007802 */ /* 0x000fe20000000f00 */
[----:B------:R-:W-:Y:S01]  /*13030*/  IMAD.MOV.U32 R7, RZ, RZ, R5 ;  /* 0x000000ffff077224 */ /* 0x000fe200078e0005 */
[----:B------:R-:W-:-:S07]  /*13040*/  MOV R8, R2 ;  /* 0x0000000200087202 */ /* 0x000fce0000000f00 */
[----:B------:R-:W-:Y:S05]  /*13050*/  WARPSYNC.COLLECTIVE R0, `(.L_x_981) ;  /* 0x0000000000087348 */ /* 0x000fea0003c00000 */
[----:B------:R0:W1:Y:S02]  /*13060*/  SHFL.DOWN P1, R2, R9, R4, R7 ;  /* 0x0800000409027389 */ /* 0x0000640000020007 */
[----:B01----:R-:W-:Y:S05]  /*13070*/  ENDCOLLECTIVE ;  /* 0x000000000000791b */ /* 0x003fea0003800000 */
.L_x_981:
[----:B------:R-:W-:Y:S01]  /*13080*/  IMAD.MOV.U32 R6, RZ, RZ, R2 ;  /* 0x000000ffff067224 */ /* 0x000fe200078e0002 */
[----:B------:R-:W-:Y:S06]  /*13090*/  BRA `(.L_x_982) ;  /* 0xffffff54003c7947 */ /* 0x000fec000383ffff */
.L_x_291:
[----:B------:R-:W-:Y:S01]  /*130a0*/  BSSY B1, `(.L_x_983) ;  /* 0x0000007000017945 */ /* 0x000fe20003800000 */
[----:B------:R-:W-:Y:S01]  /*130b0*/  IMAD.MOV.U32 R9, RZ, RZ, R27 ;  /* 0x000000ffff097224 */ /* 0x000fe200078e001b */
[----:B------:R-:W-:Y:S01]  /*130c0*/  MOV R7, R5 ;  /* 0x0000000500077202 */ /* 0x000fe20000000f00 */
[----:B------:R-:W-:-:S07]  /*130d0*/  IMAD.MOV.U32 R0, RZ, RZ, -0x1 ;  /* 0xffffffffff007424 */ /* 0x000fce00078e00ff */
[----:B------:R-:W-:Y:S05]  /*130e0*/  WARPSYNC.COLLECTIVE R0, `(.L_x_984) ;  /* 0x0000000000087348 */ /* 0x000fea0003c00000 */
[----:B------:R0:W1:Y:S02]  /*130f0*/  SHFL.DOWN P1, R2, R9, R4, R7 ;  /* 0x0800000409027389 */ /* 0x0000640000020007 */
[----:B01----:R-:W-:Y:S05]  /*13100*/  ENDCOLLECTIVE ;  /* 0x000000000000791b */ /* 0x003fea0003800000 */
.L_x_984:
[----:B------:R-:W-:Y:S05]  /*13110*/  BSYNC B1 ;  /* 0x0000000000017941 */ /* 0x000fea0003800000 */
.L_x_983:
[----:B------:R-:W-:Y:S01]  /*13120*/  MOV R9, R26 ;  /* 0x0000001a00097202 */ /* 0x000fe20000000f00 */
[----:B------:R-:W-:Y:S02]  /*13130*/  IMAD.MOV.U32 R7, RZ, RZ, R5 ;  /* 0x000000ffff077224 */ /* 0x000fe400078e0005 */
[----:B------:R-:W-:Y:S02]  /*13140*/  IMAD.MOV.U32 R0, RZ, RZ, -0x1 ;  /* 0xffffffffff007424 */ /* 0x000fe400078e00ff */
[----:B------:R-:W-:-:S07]  /*13150*/  IMAD.MOV.U32 R8, RZ, RZ, R2 ;  /* 0x000000ffff087224 */ /* 0x000fce00078e0002 */
[----:B------:R-:W-:Y:S05]  /*13160*/  WARPSYNC.COLLECTIVE R0, `(.L_x_985) ;  /* 0x0000000000087348 */ /* 0x000fea0003c00000 */
[----:B------:R0:W1:Y:S02]  /*13170*/  SHFL.DOWN P1, R2, R9, R4, R7 ;  /* 0x0800000409027389 */ /* 0x0000640000020007 */
[----:B01----:R-:W-:Y:S05]  /*13180*/  ENDCOLLECTIVE ;  /* 0x000000000000791b */ /* 0x003fea0003800000 */
.L_x_985:
[----:B------:R-:W-:Y:S01]  /*13190*/  MOV R6, R2 ;  /* 0x0000000200067202 */ /* 0x000fe20000000f00 */
[----:B------:R-:W-:Y:S06]  /*131a0*/  BRA `(.L_x_986) ;  /* 0xffffff54001c7947 */ /* 0x000fec000383ffff */
.L_x_292:
[----:B------:R-:W-:Y:S01]  /*131b0*/  BSSY B1, `(.L_x_987) ;  /* 0x0000007000017945 */ /* 0x000fe20003800000 */
[----:B------:R-:W-:Y:S01]  /*131c0*/  IMAD.MOV.U32 R9, RZ, RZ, R27 ;  /* 0x000000ffff097224 */ /* 0x000fe200078e001b */
[----:B------:R-:W-:Y:S01]  /*131d0*/  MOV R0, 0xffffffff ;  /* 0xffffffff00007802 */ /* 0x000fe20000000f00 */
[----:B------:R-:W-:-:S07]  /*131e0*/  IMAD.MOV.U32 R7, RZ, RZ, R5 ;  /* 0x000000ffff077224 */ /* 0x000fce00078e0005 */
[----:B------:R-:W-:Y:S05]  /*131f0*/  WARPSYNC.COLLECTIVE R0, `(.L_x_988) ;  /* 0x0000000000087348 */ /* 0x000fea0003c00000 */
[----:B------:R0:W1:Y:S02]  /*13200*/  SHFL.DOWN P1, R2, R9, R4, R7 ;  /* 0x0800000409027389 */ /* 0x0000640000020007 */
[----:B01----:R-:W-:Y:S05]  /*13210*/  ENDCOLLECTIVE ;  /* 0x000000000000791b */ /* 0x003fea0003800000 */
.L_x_988:
[----:B------:R-:W-:Y:S05]  /*13220*/  BSYNC B1 ;  /* 0x0000000000017941 */ /* 0x000fea0003800000 */
.L_x_987:
[----:B------:R-:W-:Y:S01]  /*13230*/  IMAD.MOV.U32 R9, RZ, RZ, R26 ;  /* 0x000000ffff097224 */ /* 0x000fe200078e001a */
[----:B------:R-:W-:Y:S01]  /*13240*/  MOV R7, R5 ;  /* 0x0000000500077202 */ /* 0x000fe20000000f00 */
[----:B------:R-:W-:Y:S02]  /*13250*/  IMAD.MOV.U32 R0, RZ, RZ, -0x1 ;  /* 0xffffffffff007424 */ /* 0x000fe400078e00ff */
[----:B------:R-:W-:-:S07]  /*13260*/  IMAD.MOV.U32 R8, RZ, RZ, R2 ;  /* 0x000000ffff087224 */ /* 0x000fce00078e0002 */
[----:B------:R-:W-:Y:S05]  /*13270*/  WARPSYNC.COLLECTIVE R0, `(.L_x_989) ;  /* 0x0000000000087348 */ /* 0x000fea0003c00000 */
[----:B------:R0:W1:Y:S02]  /*13280*/  SHFL.DOWN P1, R2, R9, R4, R7 ;  /* 0x0800000409027389 */ /* 0x0000640000020007 */
[----:B01----:R-:W-:Y:S05]  /*13290*/  ENDCOLLECTIVE ;  /* 0x000000000000791b */ /* 0x003fea0003800000 */
.L_x_989:
[----:B------:R-:W-:Y:S01]  /*132a0*/  IMAD.MOV.U32 R6, RZ, RZ, R2 ;  /* 0x000000ffff067224 */ /* 0x000fe200078e0002 */
[----:B------:R-:W-:Y:S06]  /*132b0*/  BRA `(.L_x_990) ;  /* 0xffffff5000fc7947 */ /* 0x000fec000383ffff */
.L_x_293:
[----:B------:R-:W-:Y:S01]  /*132c0*/  BSSY B1, `(.L_x_991) ;  /* 0x0000007000017945 */ /* 0x000fe20003800000 */
[----:B------:R-:W-:Y:S01]  /*132d0*/  MOV R9, R27 ;  /* 0x0000001b00097202 */ /* 0x000fe20000000f00 */
[----:B------:R-:W-:Y:S02]  /*132e0*/  IMAD.MOV.U32 R7, RZ, RZ, R5 ;  /* 0x000000ffff077224 */ /* 0x000fe400078e0005 */
[----:B------:R-:W-:-:S07]  /*132f0*/  IMAD.MOV.U32 R0, RZ, RZ, -0x1 ;  /* 0xffffffffff007424 */ /* 0x000fce00078e00ff */
[----:B------:R-:W-:Y:S05]  /*13300*/  WARPSYNC.COLLECTIVE R0, `(.L_x_992) ;  /* 0x0000000000087348 */ /* 0x000fea0003c00000 */
[----:B------:R0:W1:Y:S02]  /*13310*/  SHFL.DOWN P1, R2, R9, R4, R7 ;  /* 0x0800000409027389 */ /* 0x0000640000020007 */
[----:B01----:R-:W-:Y:S05]  /*13320*/  ENDCOLLECTIVE ;  /* 0x000000000000791b */ /* 0x003fea0003800000 */
.L_x_992:
[----:B------:R-:W-:Y:S05]  /*13330*/  BSYNC B1 ;  /* 0x0000000000017941 */ /* 0x000fea0003800000 */
.L_x_991:
[----:B------:R-:W-:Y:S01]  /*13340*/  IMAD.MOV.U32 R9, RZ, RZ, R26 ;  /* 0x000000ffff097224 */ /* 0x000fe200078e001a */
[----:B------:R-:W-:Y:S01]  /*13350*/  MOV R0, 0xffffffff ;  /* 0xffffffff00007802 */ /* 0x000fe20000000f00 */
[----:B------:R-:W-:Y:S01]  /*13360*/  IMAD.MOV.U32 R7, RZ, RZ, R5 ;  /* 0x000000ffff077224 */ /* 0x000fe200078e0005 */
[----:B------:R-:W-:-:S07]  /*13370*/  MOV R8, R2 ;  /* 0x0000000200087202 */ /* 0x000fce0000000f00 */
[----:B------:R-:W-:Y:S05]  /*13380*/  WARPSYNC.COLLECTIVE R0, `(.L_x_993) ;  /* 0x0000000000087348 */ /* 0x000fea0003c00000 */
[----:B------:R0:W1:Y:S02]  /*13390*/  SHFL.DOWN P1, R2, R9, R4, R7 ;  /* 0x0800000409027389 */ /* 0x0000640000020007 */
[----:B01----:R-:W-:Y:S05]  /*133a0*/  ENDCOLLECTIVE ;  /* 0x000000000000791b */ /* 0x003fea0003800000 */
.L_x_993:
[----:B------:R-:W-:Y:S01]  /*133b0*/  IMAD.MOV.U32 R6, RZ, RZ, R2 ;  /* 0x000000ffff067224 */ /* 0x000fe200078e0002 */
[----:B------:R-:W-:Y:S06]  /*133c0*/  BRA `(.L_x_994) ;  /* 0xffffff5000dc7947 */ /* 0x000fec000383ffff */
.L_x_294:
[----:B------:R-:W-:Y:S01]  /*133d0*/  BSSY B1, `(.L_x_995) ;  /* 0x0000007000017945 */ /* 0x000fe20003800000 */
[----:B------:R-:W-:Y:S01]  /*133e0*/  IMAD.MOV.U32 R9, RZ, RZ, R27 ;  /* 0x000000ffff097224 */ /* 0x000fe200078e001b */
[----:B------:R-:W-:Y:S01]  /*133f0*/  MOV R7, R5 ;  /* 0x0000000500077202 */ /* 0x000fe20000000f00 */
[----:B------:R-:W-:-:S07]  /*13400*/  IMAD.MOV.U32 R0, RZ, RZ, -0x1 ;  /* 0xffffffffff007424 */ /* 0x000fce00078e00ff */
[----:B------:R-:W-:Y:S05]  /*13410*/  WARPSYNC.COLLECTIVE R0, `(.L_x_996) ;  /* 0x0000000000087348 */ /* 0x000fea0003c00000 */
[----:B------:R0:W1:Y:S02]  /*13420*/  SHFL.DOWN P1, R2, R9, R4, R7 ;  /* 0x0800000409027389 */ /* 0x0000640000020007 */
[----:B01----:R-:W-:Y:S05]  /*13430*/  ENDCOLLECTIVE ;  /* 0x000000000000791b */ /* 0x003fea0003800000 */
.L_x_996:
[----:B------:R-:W-:Y:S05]  /*13440*/  BSYNC B1 ;  /* 0x0000000000017941 */ /* 0x000fea0003800000 */
.L_x_995:
[----:B------:R-:W-:Y:S01]  /*13450*/  MOV R9, R26 ;  /* 0x0000001a00097202 */ /* 0x000fe20000000f00 */
[----:B------:R-:W-:Y:S02]  /*13460*/  IMAD.MOV.U32 R7, RZ, RZ, R5 ;  /* 0x000000ffff077224 */ /* 0x000fe400078e0005 */
[----:B------:R-:W-:Y:S02]  /*13470*/  IMAD.MOV.U32 R0, RZ, RZ, -0x1 ;  /* 0xffffffffff007424 */ /* 0x000fe400078e00ff */
[----:B------:R-:W-:-:S07]  /*13480*/  IMAD.MOV.U32 R8, RZ, RZ, R2 ;  /* 0x000000ffff087224 */ /* 0x000fce00078e0002 */
[----:B------:R-:W-:Y:S05]  /*13490*/  WARPSYNC.COLLECTIVE R0, `(.L_x_997) ;  /* 0x0000000000087348 */ /* 0x000fea0003c00000 */
[----:B------:R0:W1:Y:S02]  /*134a0*/  SHFL.DOWN P1, R2, R9, R4, R7 ;  /* 0x0800000409027389 */ /* 0x0000640000020007 */
[----:B01----:R-:W-:Y:S05]  /*134b0*/  ENDCOLLECTIVE ;  /* 0x000000000000791b */ /* 0x003fea0003800000 */
.L_x_997:
[----:B------:R-:W-:Y:S01]  /*134c0*/  MOV R6, R2 ;  /* 0x0000000200067202 */ /* 0x000fe20000000f00 */
[----:B------:R-:W-:Y:S06]  /*134d0*/  BRA `(.L_x_998) ;  /* 0xffffff5000bc7947 */ /* 0x000fec000383ffff */
.L_x_295:
[----:B------:R-:W-:Y:S01]  /*134e0*/  BSSY B1, `(.L_x_999) ;  /* 0x0000007000017945 */ /* 0x000fe20003800000 */
[----:B------:R-:W-:Y:S01]  /*134f0*/  IMAD.MOV.U32 R9, RZ, RZ, R27 ;  /* 0x000000ffff097224 */ /* 0x000fe200078e001b */
[----:B------:R-:W-:Y:S01]  /*13500*/  MOV R0, 0xffffffff ;  /* 0xffffffff00007802 */ /* 0x000fe20000000f00 */
[----:B------:R-:W-:-:S07]  /*13510*/  IMAD.MOV.U32 R7, RZ, RZ, R5 ;  /* 0x000000ffff077224 */ /* 0x000fce00078e0005 */
[----:B------:R-:W-:Y:S05]  /*13520*/  WARPSYNC.COLLECTIVE R0, `(.L_x_1000) ;  /* 0x0000000000087348 */ /* 0x000fea0003c00000 */
[----:B------:R0:W1:Y:S02]  /*13530*/  SHFL.DOWN P1, R2, R9, R4, R7 ;  /* 0x0800000409027389 */ /* 0x0000640000020007 */
[----:B01----:R-:W-:Y:S05]  /*13540*/  ENDCOLLECTIVE ;  /* 0x000000000000791b */ /* 0x003fea0003800000 */
.L_x_1000:
[----:B------:R-:W-:Y:S05]  /*13550*/  BSYNC B1 ;  /* 0x0000000000017941 */ /* 0x000fea0003800000 */
.L_x_999:
[----:B------:R-:W-:Y:S01]  /*13560*/  IMAD.MOV.U32 R9, RZ, RZ, R26 ;  /* 0x000000ffff097224 */ /* 0x000fe200078e001a */
[----:B------:R-:W-:Y:S01]  /*13570*/  MOV R7, R5 ;  /* 0x0000000500077202 */ /* 0x000fe20000000f00 */
[----:B------:R-:W-:Y:S02]  /*13580*/  IMAD.MOV.U32 R0, RZ, RZ, -0x1 ;  /* 0xffffffffff007424 */ /* 0x000fe400078e00ff */
[----:B------:R-:W-:-:S07]  /*13590*/  IMAD.MOV.U32 R8, RZ, RZ, R2 ;  /* 0x000000ffff087224 */ /* 0x000fce00078e0002 */
[----:B------:R-:W-:Y:S05]  /*135a0*/  WARPSYNC.COLLECTIVE R0, `(.L_x_1001) ;  /* 0x0000000000087348 */ /* 0x000fea0003c00000 */
[----:B------:R0:W1:Y:S02]  /*135b0*/  SHFL.DOWN P1, R2, R9, R4, R7 ;  /* 0x0800000409027389 */ /* 0x0000640000020007 */
[----:B01----:R-:W-:Y:S05]  /*135c0*/  ENDCOLLECTIVE ;  /* 0x000000000000791b */ /* 0x003fea0003800000 */
.L_x_1001:
[----:B------:R-:W-:Y:S01]  /*135d0*/  IMAD.MOV.U32 R6, RZ, RZ, R2 ;  /* 0x000000ffff067224 */ /* 0x000fe200078e0002 */
[----:B------:R-:W-:Y:S06]  /*135e0*/  BRA `(.L_x_1002) ;  /* 0xffffff50009c7947 */ /* 0x000fec000383ffff */
.L_x_296:
[----:B------:R-:W-:Y:S01]  /*135f0*/  BSSY B1, `(.L_x_1003) ;  /* 0x0000007000017945 */ /* 0x000fe20003800000 */
[----:B------:R-:W-:Y:S01]  /*13600*/  MOV R9, R27 ;  /* 0x0000001b00097202 */ /* 0x000fe20000000f00 */
[----:B------:R-:W-:Y:S02]  /*13610*/  IMAD.MOV.U32 R7, RZ, RZ, R5 ;  /* 0x000000ffff077224 */ /* 0x000fe400078e0005 */
[----:B------:R-:W-:-:S07]  /*13620*/  IMAD.MOV.U32 R0, RZ, RZ, -0x1 ;  /* 0xffffffffff007424 */ /* 0x000fce00078e00ff */
[----:B------:R-:W-:Y:S05]  /*13630*/  WARPSYNC.COLLECTIVE R0, `(.L_x_1004) ;  /* 0x0000000000087348 */ /* 0x000fea0003c00000 */
[----:B------:R0:W1:Y:S02]  /*13640*/  SHFL.DOWN P1, R2, R9, R4, R7 ;  /* 0x0800000409027389 */ /* 0x0000640000020007 */
[----:B01----:R-:W-:Y:S05]  /*13650*/  ENDCOLLECTIVE ;  /* 0x000000000000791b */ /* 0x003fea0003800000 */
.L_x_1004:
[----:B------:R-:W-:Y:S05]  /*13660*/  BSYNC B1 ;  /* 0x0000000000017941 */ /* 0x000fea0003800000 */
.L_x_1003:
[----:B------:R-:W-:Y:S01]  /*13670*/  IMAD.MOV.U32 R9, RZ, RZ, R26 ;  /* 0x000000ffff097224 */ /* 0x000fe200078e001a */
[----:B------:R-:W-:Y:S01]  /*13680*/  MOV R0, 0xffffffff ;  /* 0xffffffff00007802 */ /* 0x000fe20000000f00 */
[----:B------:R-:W-:Y:S01]  /*13690*/  IMAD.MOV.U32 R7, RZ, RZ, R5 ;  /* 0x000000ffff077224 */ /* 0x000fe200078e0005 */
[----:B------:R-:W-:-:S07]  /*136a0*/  MOV R8, R2 ;  /* 0x0000000200087202 */ /* 0x000fce0000000f00 */
[----:B------:R-:W-:Y:S05]  /*136b0*/  WARPSYNC.COLLECTIVE R0, `(.L_x_1005) ;  /* 0x0000000000087348 */ /* 0x000fea0003c00000 */
[----:B------:R0:W1:Y:S02]  /*136c0*/  SHFL.DOWN P1, R2, R9, R4, R7 ;  /* 0x0800000409027389 */ /* 0x0000640000020007 */
[----:B01----:R-:W-:Y:S05]  /*136d0*/  ENDCOLLECTIVE ;  /* 0x000000000000791b */ /* 0x003fea0003800000 */
.L_x_1005:
[----:B------:R-:W-:Y:S01]  /*136e0*/  IMAD.MOV.U32 R6, RZ, RZ, R2 ;  /* 0x000000ffff067224 */ /* 0x000fe200078e0002 */
[----:B------:R-:W-:Y:S06]  /*136f0*/  BRA `(.L_x_1006) ;  /* 0xffffff50007c7947 */ /* 0x000fec000383ffff */
.L_x_297:
[----:B------:R-:W-:Y:S01]  /*13700*/  BSSY B1, `(.L_x_1007) ;  /* 0x0000007000017945 */ /* 0x000fe20003800000 */
[----:B------:R-:W-:Y:S01]  /*13710*/  IMAD.MOV.U32 R9, RZ, RZ, R27 ;  /* 0x000000ffff097224 */ /* 0x000fe200078e001b */
[----:B------:R-:W-:Y:S01]  /*13720*/  MOV R7, R5 ;  /* 0x0000000500077202 */ /* 0x000fe20000000f00 */
[----:B------:R-:W-:-:S07]  /*13730*/  IMAD.MOV.U32 R0, RZ, RZ, -0x1 ;  /* 0xffffffffff007424 */ /* 0x000fce00078e00ff */
[----:B------:R-:W-:Y:S05]  /*13740*/  WARPSYNC.COLLECTIVE R0, `(.L_x_1008) ;  /* 0x0000000000087348 */ /* 0x000fea0003c00000 */
[----:B------:R0:W1:Y:S02]  /*13750*/  SHFL.DOWN P1, R2, R9, R4, R7 ;  /* 0x0800000409027389 */ /* 0x0000640000020007 */
[----:B01----:R-:W-:Y:S05]  /*13760*/  ENDCOLLECTIVE ;  /* 0x000000000000791b */ /* 0x003fea0003800000 */
.L_x_1008:
[----:B------:R-:W-:Y:S05]  /*13770*/  BSYNC B1 ;  /* 0x0000000000017941 */ /* 0x000fea0003800000 */
.L_x_1007:
[----:B------:R-:W-:Y:S01]  /*13780*/  MOV R9, R26 ;  /* 0x0000001a00097202 */ /* 0x000fe20000000f00 */
[----:B------:R-:W-:Y:S02]  /*13790*/  IMAD.MOV.U32 R7, RZ, RZ, R5 ;  /* 0x000000ffff077224 */ /* 0x000fe400078e0005 */
[----:B------:R-:W-:Y:S02]  /*137a0*/  IMAD.MOV.U32 R0, RZ, RZ, -0x1 ;  /* 0xffffffffff007424 */ /* 0x000fe400078e00ff */
[----:B------:R-:W-:-:S07]  /*137b0*/  IMAD.MOV.U32 R8, RZ, RZ, R2 ;  /* 0x000000ffff087224 */ /* 0x000fce00078e0002 */
[----:B------:R-:W-:Y:S05]  /*137c0*/  WARPSYNC.COLLECTIVE R0, `(.L_x_1009) ;  /* 0x0000000000087348 */ /* 0x000fea0003c00000 */
[----:B------:R0:W1:Y:S02]  /*137d0*/  SHFL.DOWN P1, R2, R9, R4, R7 ;  /* 0x0800000409027389 */ /* 0x0000640000020007 */
[----:B01----:R-:W-:Y:S05]  /*137e0*/  ENDCOLLECTIVE ;  /* 0x000000000000791b */ /* 0x003fea0003800000 */
.L_x_1009:
[----:B------:R-:W-:Y:S01]  /*137f0*/  MOV R6, R2 ;  /* 0x0000000200067202 */ /* 0x000fe20000000f00 */
[----:B------:R-:W-:Y:S06]  /*13800*/  BRA `(.L_x_1010) ;  /* 0xffffff50005c7947 */ /* 0x000fec000383ffff */
.L_x_298:
[----:B------:R-:W-:Y:S01]  /*13810*/  BSSY B1, `(.L_x_1011) ;  /* 0x0000007000017945 */ /* 0x000fe20003800000 */
[----:B------:R-:W-:Y:S01]  /*13820*/  IMAD.MOV.U32 R9, RZ, RZ, R27 ;  /* 0x000000ffff097224 */ /* 0x000fe200078e001b */
[----:B------:R-:W-:Y:S01]  /*13830*/  MOV R0, 0xffffffff ;  /* 0xffffffff00007802 */ /* 0x000fe20000000f00 */
[----:B------:R-:W-:-:S07]  /*13840*/  IMAD.MOV.U32 R7, RZ, RZ, R5 ;  /* 0x000000ffff077224 */ /* 0x000fce00078e0005 */
[----:B------:R-:W-:Y:S05]  /*13850*/  WARPSYNC.COLLECTIVE R0, `(.L_x_1012) ;  /* 0x0000000000087348 */ /* 0x000fea0003c00000 */
[----:B------:R0:W1:Y:S02]  /*13860*/  SHFL.DOWN P1, R2, R9, R4, R7 ;  /* 0x0800000409027389 */ /* 0x0000640000020007 */
[----:B01----:R-:W-:Y:S05]  /*13870*/  ENDCOLLECTIVE ;  /* 0x000000000000791b */ /* 0x003fea0003800000 */
.L_x_1012:
[----:B------:R-:W-:Y:S05]  /*13880*/  BSYNC B1 ;  /* 0x0000000000017941 */ /* 0x000fea0003800000 */
.L_x_1011:
[----:B------:R-:W-:Y:S01]  /*13890*/  IMAD.MOV.U32 R9, RZ, RZ, R26 ;  /* 0x000000ffff097224 */ /* 0x000fe200078e001a */
[----:B------:R-:W-:Y:S01]  /*138a0*/  MOV R7, R5 ;  /* 0x0000000500077202 */ /* 0x000fe20000000f00 */
[----:B------:R-:W-:Y:S02]  /*138b0*/  IMAD.MOV.U32 R0, RZ, RZ, -0x1 ;  /* 0xffffffffff007424 */ /* 0x000fe400078e00ff */
[----:B------:R-:W-:-:S07]  /*138c0*/  IMAD.MOV.U32 R8, RZ, RZ, R2 ;  /* 0x000000ffff087224 */ /* 0x000fce00078e0002 */
[----:B------:R-:W-:Y:S05]  /*138d0*/  WARPSYNC.COLLECTIVE R0, `(.L_x_1013) ;  /* 0x0000000000087348 */ /* 0x000fea0003c00000 */
[----:B------:R0:W1:Y:S02]  /*138e0*/  SHFL.DOWN P1, R2, R9, R4, R7 ;  /* 0x0800000409027389 */ /* 0x0000640000020007 */
[----:B01----:R-:W-:Y:S05]  /*138f0*/  ENDCOLLECTIVE ;  /* 0x000000000000791b */ /* 0x003fea0003800000 */
.L_x_1013:
[----:B------:R-:W-:Y:S01]  /*13900*/  IMAD.MOV.U32 R6, RZ, RZ, R2 ;  /* 0x000000ffff067224 */ /* 0x000fe200078e0002 */
[----:B------:R-:W-:Y:S06]  /*13910*/  BRA `(.L_x_1014) ;  /* 0xffffff50003c7947 */ /* 0x000fec000383ffff */
.L_x_299:
[----:B------:R-:W-:Y:S01]  /*13920*/  BSSY B1, `(.L_x_1015) ;  /* 0x0000007000017945 */ /* 0x000fe20003800000 */
[----:B------:R-:W-:Y:S01]  /*13930*/  MOV R9, R27 ;  /* 0x0000001b00097202 */ /* 0x000fe20000000f00 */
[----:B------:R-:W-:Y:S02]  /*13940*/  IMAD.MOV.U32 R7, RZ, RZ, R5 ;  /* 0x000000ffff077224 */ /* 0x000fe400078e0005 */
[----:B------:R-:W-:-:S07]  /*13950*/  IMAD.MOV.U32 R0, RZ, RZ, -0x1 ;  /* 0xffffffffff007424 */ /* 0x000fce00078e00ff */
[----:B------:R-:W-:Y:S05]  /*13960*/  WARPSYNC.COLLECTIVE R0, `(.L_x_1016) ;  /* 0x0000000000087348 */ /* 0x000fea0003c00000 */
[----:B------:R0:W1:Y:S02]  /*13970*/  SHFL.DOWN P1, R2, R9, R4, R7 ;  /* 0x0800000409027389 */ /* 0x0000640000020007 */
[----:B01----:R-:W-:Y:S05]  /*13980*/  ENDCOLLECTIVE ;  /* 0x000000000000791b */ /* 0x003fea0003800000 */
.L_x_1016:
[----:B------:R-:W-:Y:S05]  /*13990*/  BSYNC B1 ;  /* 0x0000000000017941 */ /* 0x000fea0003800000 */
.L_x_1015:
[----:B------:R-:W-:Y:S01]  /*139a0*/  IMAD.MOV.U32 R9, RZ, RZ, R26 ;  /* 0x000000ffff097224 */ /* 0x000fe200078e001a */
[----:B------:R-:W-:Y:S01]  /*139b0*/  MOV R0, 0xffffffff ;  /* 0xffffffff00007802 */ /* 0x000fe20000000f00 */
[----:B------:R-:W-:Y:S01]  /*139c0*/  IMAD.MOV.U32 R7, RZ, RZ, R5 ;  /* 0x000000ffff077224 */ /* 0x000fe200078e0005 */
[----:B------:R-:W-:-:S07]  /*139d0*/  MOV R3, R2 ;  /* 0x0000000200037202 */ /* 0x000fce0000000f00 */
[----:B------:R-:W-:Y:S05]  /*139e0*/  WARPSYNC.COLLECTIVE R0, `(.L_x_1017) ;  /* 0x0000000000087348 */ /* 0x000fea0003c00000 */
[----:B------:R0:W1:Y:S02]  /*139f0*/  SHFL.DOWN P1, R2, R9, R4, R7 ;  /* 0x0800000409027389 */ /* 0x0000640000020007 */
[----:B01----:R-:W-:Y:S05]  /*13a00*/  ENDCOLLECTIVE ;  /* 0x000000000000791b */ /* 0x003fea0003800000 */
.L_x_1017:
[----:B------:R-:W-:Y:S05]  /*13a10*/  BRA `(.L_x_1018) ;  /* 0xffffff5000207947 */ /* 0x000fea000383ffff */
        .weak           $__internal_4_$__cuda_sm20_dblrcp_rn_slowpath_v3
        .type           $__internal_4_$__cuda_sm20_dblrcp_rn_slowpath_v3,@function
        .size           $__internal_4_$__cuda_sm20_dblrcp_rn_slowpath_v3,($__internal_5_$__cuda_sm20_div_rn_f64_full - $__internal_4_$__cuda_sm20_dblrcp_rn_slowpath_v3)
$__internal_4_$__cuda_sm20_dblrcp_rn_slowpath_v3:
[----:B------:R-:W-:Y:S01]  /*13a20*/  IMAD.MOV.U32 R10, RZ, RZ, R4 ;  /* 0x000000ffff0a7224 */ /* 0x000fe200078e0004 */
[----:B------:R-:W-:Y:S01]  /*13a30*/  BSSY.RECONVERGENT B2, `(.L_x_1019) ;  /* 0x0000026000027945 */ /* 0x000fe20003800200 */
[----:B------:R-:W-:-:S06]  /*13a40*/  IMAD.MOV.U32 R11, RZ, RZ, R5 ;  /* 0x000000ffff0b7224 */ /* 0x000fcc00078e0005 */
[----:B------:R-:W-:-:S14]  /*13a50*/  DSETP.GTU.AND P0, PT, |R10|, +INF , PT ;  /* 0x7ff000000a00742a */ /* 0x000fdc0003f0c200 */
[----:B------:R-:W-:Y:S05]  /*13a60*/  @P0 BRA `(.L_x_1020) ;  /* 0x0000000000800947 */ /* 0x000fea0003800000 */
[----:B------:R-:W-:-:S04]  /*13a70*/  LOP3.LUT R6, R5, 0x7fffffff, RZ, 0xc0, !PT ;  /* 0x7fffffff05067812 */ /* 0x000fc800078ec0ff */
[----:B------:R-:W-:-:S04]  /*13a80*/  IADD3 R4, PT, PT, R6, -0x1, RZ ;  /* 0xffffffff06047810 */ /* 0x000fc80007ffe0ff */
[----:B------:R-:W-:-:S13]  /*13a90*/  ISETP.GE.U32.AND P0, PT, R4, 0x7fefffff, PT ;  /* 0x7fefffff0400780c */ /* 0x000fda0003f06070 */
[----:B------:R-:W-:Y:S01]  /*13aa0*/  @P0 LOP3.LUT R5, R11, 0x7ff00000, RZ, 0x3c, !PT ;  /* 0x7ff000000b050812 */ /* 0x000fe200078e3cff */
[----:B------:R-:W-:Y:S01]  /*13ab0*/  @P0 IMAD.MOV.U32 R4, RZ, RZ, RZ ;  /* 0x000000ffff040224 */ /* 0x000fe200078e00ff */
[----:B------:R-:W-:Y:S06]  /*13ac0*/  @P0 BRA `(.L_x_1021) ;  /* 0x0000000000700947 */ /* 0x000fec0003800000 */
[----:B------:R-:W-:-:S13]  /*13ad0*/  ISETP.GE.U32.AND P0, PT, R6, 0x1000001, PT ;  /* 0x010000010600780c */ /* 0x000fda0003f06070 */
[----:B------:R-:W-:Y:S05]  /*13ae0*/  @!P0 BRA `(.L_x_1022) ;  /* 0x0000000000388947 */ /* 0x000fea0003800000 */
[----:B------:R-:W-:Y:S01]  /*13af0*/  VIADD R5, R11, 0xc0200000 ;  /* 0xc02000000b057836 */ /* 0x000fe20000000000 */
[----:B------:R-:W-:Y:S01]  /*13b00*/  MOV R4, R10 ;  /* 0x0000000a00047202 */ /* 0x000fe20000000f00 */
[----:B------:R-:W-:Y:S02]  /*13b10*/  IMAD.MOV.U32 R6, RZ, RZ, R9 ;  /* 0x000000ffff067224 */ /* 0x000fe400078e0009 */
[----:B------:R-:W0:Y:S04]  /*13b20*/  MUFU.RCP64H R7, R5 ;  /* 0x0000000500077308 */ /* 0x000e280000001800 */
        /* <DEDUP_REMOVED lines=10> */
.L_x_1022:
        /* <DEDUP_REMOVED lines=10> */
.L_x_1020:
[----:B------:R-:W-:Y:S02]  /*13c70*/  LOP3.LUT R5, R11, 0x80000, RZ, 0xfc, !PT ;  /* 0x000800000b057812 */ /* 0x000fe400078efcff */
[----:B------:R-:W-:-:S07]  /*13c80*/  MOV R4, R10 ;  /* 0x0000000a00047202 */ /* 0x000fce0000000f00 */
.L_x_1021:
[----:B------:R-:W-:Y:S05]  /*13c90*/  BSYNC.RECONVERGENT B2 ;  /* 0x0000000000027941 */ /* 0x000fea0003800200 */
.L_x_1019:
[----:B------:R-:W-:Y:S01]  /*13ca0*/  IMAD.MOV.U32 R20, RZ, RZ, R4 ;  /* 0x000000ffff147224 */ /* 0x000fe200078e0004 */
[----:B------:R-:W-:Y:S01]  /*13cb0*/  MOV R4, R2 ;  /* 0x0000000200047202 */ /* 0x000fe20000000f00 */
[----:B------:R-:W-:Y:S02]  /*13cc0*/  IMAD.MOV.U32 R21, RZ, RZ, R5 ;  /* 0x000000ffff157224 */ /* 0x000fe400078e0005 */
[----:B------:R-:W-:-:S04]  /*13cd0*/  IMAD.MOV.U32 R5, RZ, RZ, 0x0 ;  /* 0x00000000ff057424 */ /* 0x000fc800078e00ff */
[----:B------:R-:W-:Y:S05]  /*13ce0*/  RET.REL.NODEC R4 `(_Z13_matmult_cudaPK7double2PS_yyyyyPKdPK6float3) ;  /* 0xfffffec004c47950 */ /* 0x000fea0003c3ffff */
        .weak           $__internal_5_$__cuda_sm20_div_rn_f64_full
        .type           $__internal_5_$__cuda_sm20_div_rn_f64_full,@function
        .size           $__internal_5_$__cuda_sm20_div_rn_f64_full,($_Z13_matmult_cudaPK7double2PS_yyyyyPKdPK6float3$__internal_accurate_pow - $__internal_5_$__cuda_sm20_div_rn_f64_full)
$__internal_5_$__cuda_sm20_div_rn_f64_full:
[C---:B------:R-:W-:Y:S01]  /*13cf0*/  FSETP.GEU.AND P1, PT, |R11|.reuse, 1.469367938527859385e-39, PT ;  /* 0x001000000b00780b */ /* 0x040fe20003f2e200 */
[----:B------:R-:W-:Y:S01]  /*13d00*/  IMAD.MOV.U32 R47, RZ, RZ, 0x1ca00000 ;  /* 0x1ca00000ff2f7424 */ /* 0x000fe200078e00ff */
[----:B------:R-:W-:Y:S01]  /*13d10*/  LOP3.LUT R20, R11, 0x800fffff, RZ, 0xc0, !PT ;  /* 0x800fffff0b147812 */ /* 0x000fe200078ec0ff */
[----:B------:R-:W-:Y:S01]  /*13d20*/  BSSY.RECONVERGENT B2, `(.L_x_1023) ;  /* 0x0000055000027945 */ /* 0x000fe20003800200 */
[C---:B------:R-:W-:Y:S02]  /*13d30*/  FSETP.GEU.AND P3, PT, |R37|.reuse, 1.469367938527859385e-39, PT ;  /* 0x001000002500780b */ /* 0x040fe40003f6e200 */
[----:B------:R-:W-:Y:S01]  /*13d40*/  LOP3.LUT R21, R20, 0x3ff00000, RZ, 0xfc, !PT ;  /* 0x3ff0000014157812 */ /* 0x000fe200078efcff */
[----:B------:R-:W-:Y:S01]  /*13d50*/  IMAD.MOV.U32 R20, RZ, RZ, R10 ;  /* 0x000000ffff147224 */ /* 0x000fe200078e000a */
[----:B------:R-:W-:Y:S02]  /*13d60*/  MOV R38, 0x1 ;  /* 0x0000000100267802 */ /* 0x000fe40000000f00 */
[----:B------:R-:W-:-:S02]  /*13d70*/  LOP3.LUT R27, R37, 0x7ff00000, RZ, 0xc0, !PT ;  /* 0x7ff00000251b7812 */ /* 0x000fc400078ec0ff */
[----:B------:R-:W-:Y:S01]  /*13d80*/  LOP3.LUT R48, R11, 0x7ff00000, RZ, 0xc0, !PT ;  /* 0x7ff000000b307812 */ /* 0x000fe200078ec0ff */
[----:B------:R-:W-:Y:S02]  /*13d90*/  @!P1 DMUL R20, R10, 8.98846567431157953865e+307 ;  /* 0x7fe000000a149828 */ /* 0x000fe40000000000 */
[----:B------:R-:W-:Y:S01]  /*13da0*/  IMAD.MOV.U32 R46, RZ, RZ, R27 ;  /* 0x000000ffff2e7224 */ /* 0x000fe200078e001b */
[----:B------:R-:W-:Y:S02]  /*13db0*/  ISETP.GE.U32.AND P2, PT, R27, R48, PT ;  /* 0x000000301b00720c */ /* 0x000fe40003f46070 */
[----:B------:R-:W-:Y:S01]  /*13dc0*/  @!P3 LOP3.LUT R42, R11, 0x7ff00000, RZ, 0xc0, !PT ;  /* 0x7ff000000b2ab812 */ /* 0x000fe200078ec0ff */
[----:B------:R-:W0:Y:S03]  /*13dd0*/  MUFU.RCP64H R39, R21 ;  /* 0x0000001500277308 */ /* 0x000e260000001800 */
        /* <DEDUP_REMOVED lines=9> */
[----:B------:R-:W-:Y:S01]  /*13e70*/  IMAD.MOV.U32 R35, RZ, RZ, R48 ;  /* 0x000000ffff237224 */ /* 0x000fe200078e0030 */
[----:B------:R-:W-:Y:S02]  /*13e80*/  LOP3.LUT R39, R39, 0x800fffff, R37, 0xf8, !PT ;  /* 0x800fffff27277812 */ /* 0x000fe400078ef825 */
[----:B------:R-:W-:Y:S01]  /*13e90*/  @!P3 MOV R40, RZ ;  /* 0x000000ff0028b202 */ /* 0x000fe20000000f00 */
[----:B------:R-:W-:Y:S01]  /*13ea0*/  DFMA R44, R42, -R20, 1 ;  /* 0x3ff000002a2c742b */ /* 0x000fe20000000814 */
[----:B------:R-:W-:-:S04]  /*13eb0*/  @!P1 LOP3.LUT R35, R21, 0x7ff00000, RZ, 0xc0, !PT ;  /* 0x7ff0000015239812 */ /* 0x000fc800078ec0ff */
[----:B------:R-:W-:Y:S01]  /*13ec0*/  @!P3 DFMA R38, R38, 2, -R40 ;  /* 0x400000002626b82b */ /* 0x000fe20000000828 */
[----:B------:R-:W-:Y:S02]  /*13ed0*/  VIADD R49, R35, 0xffffffff ;  /* 0xffffffff23317836 */ /* 0x000fe40000000000 */
[----:B------:R-:W-:-:S07]  /*13ee0*/  DFMA R44, R42, R44, R42 ;  /* 0x0000002c2a2c722b */ /* 0x000fce000000002a */
[----:B------:R-:W-:Y:S01]  /*13ef0*/  @!P3 LOP3.LUT R46, R39, 0x7ff00000, RZ, 0xc0, !PT ;  /* 0x7ff00000272eb812 */ /* 0x000fe200078ec0ff */
[----:B------:R-:W-:-:S03]  /*13f00*/  DMUL R40, R44, R38 ;  /* 0x000000262c287228 */ /* 0x000fc60000000000 */
[----:B------:R-:W-:-:S04]  /*13f10*/  IADD3 R48, PT, PT, R46, -0x1, RZ ;  /* 0xffffffff2e307810 */ /* 0x000fc80007ffe0ff */
        /* <DEDUP_REMOVED lines=11> */
[----:B------:R-:W-:-:S03]  /*13fd0*/  IMAD.MOV.U32 R36, RZ, RZ, RZ ;  /* 0x000000ffff247224 */ /* 0x000fc600078e00ff */
[----:B------:R-:W-:-:S06]  /*13fe0*/  IADD3 R37, PT, PT, R35, 0x7fe00000, RZ ;  /* 0x7fe0000023257810 */ /* 0x000fcc0007ffe0ff */
        /* <DEDUP_REMOVED lines=9> */
[----:B------:R-:W-:Y:S01]  /*14080*/  IADD3 R11, PT, PT, -R35, RZ, RZ ;  /* 0x000000ff230b7210 */ /* 0x000fe20007ffe1ff */
[----:B------:R-:W-:Y:S01]  /*14090*/  IMAD.MOV.U32 R10, RZ, RZ, RZ ;  /* 0x000000ffff0a7224 */ /* 0x000fe200078e00ff */
[----:B------:R-:W-:-:S05]  /*140a0*/  DMUL.RP R36, R40, R36 ;  /* 0x0000002428247228 */ /* 0x000fca0000008000 */
[----:B------:R-:W-:-:S05]  /*140b0*/  DFMA R10, R42, -R10, R40 ;  /* 0x8000000a2a0a722b */ /* 0x000fca0000000028 */
[----:B------:R-:W-:Y:S02]  /*140c0*/  LOP3.LUT R27, R37, R27, RZ, 0x3c, !PT ;  /* 0x0000001b251b7212 */ /* 0x000fe400078e3cff */
[----:B------:R-:W-:-:S04]  /*140d0*/  IADD3 R10, PT, PT, -R35, -0x43300000, RZ ;  /* 0xbcd00000230a7810 */ /* 0x000fc80007ffe1ff */
[----:B------:R-:W-:-:S04]  /*140e0*/  FSETP.NEU.AND P1, PT, |R11|, R10, PT ;  /* 0x0000000a0b00720b */ /* 0x000fc80003f2d200 */
[----:B------:R-:W-:Y:S02]  /*140f0*/  FSEL R42, R36, R42, !P1 ;  /* 0x0000002a242a7208 */ /* 0x000fe40004800000 */
[----:B------:R-:W-:Y:S01]  /*14100*/  FSEL R43, R27, R43, !P1 ;  /* 0x0000002b1b2b7208 */ /* 0x000fe20004800000 */
[----:B------:R-:W-:Y:S06]  /*14110*/  BRA `(.L_x_1025) ;  /* 0x0000000000547947 */ /* 0x000fec0003800000 */
.L_x_1024:
[----:B------:R-:W-:-:S14]  /*14120*/  DSETP.NAN.AND P1, PT, R36, R36, PT ;  /* 0x000000242400722a */ /* 0x000fdc0003f28000 */
[----:B------:R-:W-:Y:S05]  /*14130*/  @P1 BRA `(.L_x_1026) ;  /* 0x0000000000441947 */ /* 0x000fea0003800000 */
[----:B------:R-:W-:-:S14]  /*14140*/  DSETP.NAN.AND P1, PT, R10, R10, PT ;  /* 0x0000000a0a00722a */ /* 0x000fdc0003f28000 */
[----:B------:R-:W-:Y:S05]  /*14150*/  @P1 BRA `(.L_x_1027) ;  /* 0x0000000000301947 */ /* 0x000fea0003800000 */
[----:B------:R-:W-:Y:S01]  /*14160*/  ISETP.NE.AND P1, PT, R46, R35, PT ;  /* 0x000000232e00720c */ /* 0x000fe20003f25270 */
[----:B------:R-:W-:Y:S01]  /*14170*/  IMAD.MOV.U32 R42, RZ, RZ, 0x0 ;  /* 0x00000000ff2a7424 */ /* 0x000fe200078e00ff */
[----:B------:R-:W-:-:S11]  /*14180*/  MOV R43, 0xfff80000 ;  /* 0xfff80000002b7802 */ /* 0x000fd60000000f00 */
[----:B------:R-:W-:Y:S05]  /*14190*/  @!P1 BRA `(.L_x_1025) ;  /* 0x0000000000349947 */ /* 0x000fea0003800000 */
[----:B------:R-:W-:Y:S02]  /*141a0*/  ISETP.NE.AND P1, PT, R46, 0x7ff00000, PT ;  /* 0x7ff000002e00780c */ /* 0x000fe40003f25270 */
[----:B------:R-:W-:Y:S02]  /*141b0*/  LOP3.LUT R43, R37, 0x80000000, R11, 0x48, !PT ;  /* 0x80000000252b7812 */ /* 0x000fe400078e480b */
[----:B------:R-:W-:-:S13]  /*141c0*/  ISETP.EQ.OR P1, PT, R35, RZ, !P1 ;  /* 0x000000ff2300720c */ /* 0x000fda0004f22670 */
[----:B------:R-:W-:Y:S01]  /*141d0*/  @P1 LOP3.LUT R10, R43, 0x7ff00000, RZ, 0xfc, !PT ;  /* 0x7ff000002b0a1812 */ /* 0x000fe200078efcff */
[----:B------:R-:W-:Y:S02]  /*141e0*/  @!P1 IMAD.MOV.U32 R42, RZ, RZ, RZ ;  /* 0x000000ffff2a9224 */ /* 0x000fe400078e00ff */
[----:B------:R-:W-:Y:S01]  /*141f0*/  @P1 IMAD.MOV.U32 R42, RZ, RZ, RZ ;  /* 0x000000ffff2a1224 */ /* 0x000fe200078e00ff */
[----:B------:R-:W-:Y:S01]  /*14200*/  @P1 MOV R43, R10 ;  /* 0x0000000a002b1202 */ /* 0x000fe20000000f00 */
[----:B------:R-:W-:Y:S06]  /*14210*/  BRA `(.L_x_1025) ;  /* 0x0000000000147947 */ /* 0x000fec0003800000 */
.L_x_1027:
[----:B------:R-:W-:Y:S01]  /*14220*/  LOP3.LUT R43, R11, 0x80000, RZ, 0xfc, !PT ;  /* 0x000800000b2b7812 */ /* 0x000fe200078efcff */
[----:B------:R-:W-:Y:S01]  /*14230*/  IMAD.MOV.U32 R42, RZ, RZ, R10 ;  /* 0x000000ffff2a7224 */ /* 0x000fe200078e000a */
[----:B------:R-:W-:Y:S06]  /*14240*/  BRA `(.L_x_1025) ;  /* 0x0000000000087947 */ /* 0x000fec0003800000 */
.L_x_1026:
[----:B------:R-:W-:Y:S01]  /*14250*/  LOP3.LUT R43, R37, 0x80000, RZ, 0xfc, !PT ;  /* 0x00080000252b7812 */ /* 0x000fe200078efcff */
[----:B------:R-:W-:-:S07]  /*14260*/  IMAD.MOV.U32 R42, RZ, RZ, R36 ;  /* 0x000000ffff2a7224 */ /* 0x000fce00078e0024 */
.L_x_1025:
[----:B------:R-:W-:Y:S05]  /*14270*/  BSYNC.RECONVERGENT B2 ;  /* 0x0000000000027941 */ /* 0x000fea0003800200 */
.L_x_1023:
[----:B------:R-:W-:Y:S01]  /*14280*/  IMAD.MOV.U32 R35, RZ, RZ, 0x0 ;  /* 0x00000000ff237424 */ /* 0x000fe200078e00ff */
[----:B------:R-:W-:Y:S01]  /*14290*/  MOV R10, R42 ;  /* 0x0000002a000a7202 */ /* 0x000fe20000000f00 */
[----:B------:R-:W-:Y:S02]  /*142a0*/  IMAD.MOV.U32 R11, RZ, RZ, R43 ;  /* 0x000000ffff0b7224 */ /* 0x000fe400078e002b */
[----:B------:R-:W-:Y:S05]  /*142b0*/  RET.REL.NODEC R34 `(_Z13_matmult_cudaPK7double2PS_yyyyyPKdPK6float3) ;  /* 0xfffffebc22507950 */ /* 0x000fea0003c3ffff */
        .type           $_Z13_matmult_cudaPK7double2PS_yyyyyPKdPK6float3$__internal_accurate_pow,@function
        .size           $_Z13_matmult_cudaPK7double2PS_yyyyyPKdPK6float3$__internal_accurate_pow,(.L_x_1038 - $_Z13_matmult_cudaPK7double2PS_yyyyyPKdPK6float3$__internal_accurate_pow)
$_Z13_matmult_cudaPK7double2PS_yyyyyPKdPK6float3$__internal_accurate_pow:
[----:B------:R-:W-:Y:S01]  /*142c0*/  ISETP.GT.U32.AND P1, PT, R10, 0xfffff, PT ;  /* 0x000fffff0a00780c */ /* 0x000fe20003f24070 */
[--C-:B------:R-:W-:Y:S01]  /*142d0*/  IMAD.MOV.U32 R35, RZ, RZ, R10.reuse ;  /* 0x000000ffff237224 */ /* 0x100fe200078e000a */
[----:B------:R-:W-:Y:S01]  /*142e0*/  MOV R34, R50 ;  /* 0x0000003200227202 */ /* 0x000fe20000000f00 */
[--C-:B------:R-:W-:Y:S01]  /*142f0*/  IMAD.MOV.U32 R27, RZ, RZ, R10.reuse ;  /* 0x000000ffff1b7224 */ /* 0x100fe200078e000a */
[----:B------:R-:W-:Y:S01]  /*14300*/  MOV R41, 0x3ed0f5d2 ;  /* 0x3ed0f5d200297802 */ /* 0x000fe20000000f00 */
[----:B------:R-:W-:Y:S01]  /*14310*/  IMAD.MOV.U32 R38, RZ, RZ, RZ ;  /* 0x000000ffff267224 */ /* 0x000fe200078e00ff */
[----:B------:R-:W-:Y:S01]  /*14320*/  UMOV UR4, 0x7d2cafe2 ;  /* 0x7d2cafe200047882 */ /* 0x000fe20000000000 */
[----:B------:R-:W-:Y:S01]  /*14330*/  IMAD.MOV.U32 R40, RZ, RZ, 0x41ad3b5a ;  /* 0x41ad3b5aff287424 */ /* 0x000fe200078e00ff */
[----:B------:R-:W-:Y:S01]  /*14340*/  UMOV UR5, 0x3eb0f5ff ;  /* 0x3eb0f5ff00057882 */ /* 0x000fe20000000000 */
[----:B------:R-:W-:Y:S01]  /*14350*/  SHF.R.U32.HI R10, RZ, 0x14, R10 ;  /* 0x00000014ff0a7819 */ /* 0x000fe2000001160a */
[----:B------:R-:W-:Y:S01]  /*14360*/  UMOV UR6, 0x3b39803f ;  /* 0x3b39803f00067882 */ /* 0x000fe20000000000 */
[----:B------:R-:W-:-:S02]  /*14370*/  UMOV UR7, 0x3c7abc9e ;  /* 0x3c7abc9e00077882 */ /* 0x000fc40000000000 */
[----:B------:R-:W-:-:S10]  /*14380*/  @!P1 DMUL R34, R34, 1.80143985094819840000e+16 ;  /* 0x4350000022229828 */ /* 0x000fd40000000000 */
[----:B------:R-:W-:Y:S01]  /*14390*/  @!P1 MOV R27, R35 ;  /* 0x00000023001b9202 */ /* 0x000fe20000000f00 */
[----:B------:R-:W-:Y:S01]  /*143a0*/  @!P1 IMAD.MOV.U32 R50, RZ, RZ, R34 ;  /* 0x000000ffff329224 */ /* 0x000fe200078e0022 */
[----:B------:R-:W-:Y:S02]  /*143b0*/  @!P1 LEA.HI R10, R35, 0xffffffca, RZ, 0xc ;  /* 0xffffffca230a9811 */ /* 0x000fe400078f60ff */
[----:B------:R-:W-:-:S04]  /*143c0*/  LOP3.LUT R27, R27, 0x800fffff, RZ, 0xc0, !PT ;  /* 0x800fffff1b1b7812 */ /* 0x000fc800078ec0ff */
[----:B------:R-:W-:-:S04]  /*143d0*/  LOP3.LUT R51, R27, 0x3ff00000, RZ, 0xfc, !PT ;  /* 0x3ff000001b337812 */ /* 0x000fc800078efcff */
[----:B------:R-:W-:-:S13]  /*143e0*/  ISETP.GE.U32.AND P2, PT, R51, 0x3ff6a09f, PT ;  /* 0x3ff6a09f3300780c */ /* 0x000fda0003f46070 */
[----:B------:R-:W-:-:S05]  /*143f0*/  @P2 VIADD R27, R51, 0xfff00000 ;  /* 0xfff00000331b2836 */ /* 0x000fca0000000000 */
[----:B------:R-:W-:Y:S02]  /*14400*/  @P2 MOV R51, R27 ;  /* 0x0000001b00332202 */ /* 0x000fe40000000f00 */
[C---:B------:R-:W-:Y:S01]  /*14410*/  IADD3 R27, PT, PT, R10.reuse, -0x3ff, RZ ;  /* 0xfffffc010a1b7810 */ /* 0x040fe20007ffe0ff */
[----:B------:R-:W-:-:S03]  /*14420*/  @P2 VIADD R27, R10, 0xfffffc02 ;  /* 0xfffffc020a1b2836 */ /* 0x000fc60000000000 */
        /* <DEDUP_REMOVED lines=76> */
[----:B------:R-:W-:Y:S01]  /*148f0*/  IMAD.MOV.U32 R41, RZ, RZ, R8 ;  /* 0x000000ffff297224 */ /* 0x000fe200078e0008 */
[----:B------:R-:W-:-:S03]  /*14900*/  MOV R40, R9 ;  /* 0x0000000900287202 */ /* 0x000fc60000000f00 */
        /* <DEDUP_REMOVED lines=10> */
[----:B------:R-:W-:Y:S01]  /*149b0*/  MOV R8, 0x652b82fe ;  /* 0x652b82fe00087802 */ /* 0x000fe20000000f00 */
[----:B------:R-:W-:-:S06]  /*149c0*/  IMAD.MOV.U32 R9, RZ, RZ, 0x3ff71547 ;  /* 0x3ff71547ff097424 */ /* 0x000fcc00078e00ff */
        /* <DEDUP_REMOVED lines=12> */
[----:B------:R-:W-:Y:S01]  /*14a90*/  MOV R39, 0x3e928af3 ;  /* 0x3e928af300277802 */ /* 0x000fe20000000f00 */
[----:B------:R-:W-:-:S05]  /*14aa0*/  UMOV UR5, 0x3e5ade15 ;  /* 0x3e5ade1500057882 */ /* 0x000fca0000000000 */
        /* <DEDUP_REMOVED lines=38> */
[----:B------:R-:W-:-:S04]  /*14d10*/  SHF.R.S32.HI R9, RZ, 0x1, R9 ;  /* 0x00000001ff097819 */ /* 0x000fc80000011409 */
[----:B------:R-:W-:Y:S01]  /*14d20*/  IADD3 R8, PT, PT, R8, -R9, RZ ;  /* 0x8000000908087210 */ /* 0x000fe20007ffe0ff */
[----:B------:R-:W-:-:S03]  /*14d30*/  IMAD R39, R9, 0x100000, R39 ;  /* 0x0010000009277824 */ /* 0x000fc600078e0227 */
[----:B------:R-:W-:-:S06]  /*14d40*/  LEA R37, R8, 0x3ff00000, 0x14 ;  /* 0x3ff0000008257811 */ /* 0x000fcc00078ea0ff */
[----:B------:R-:W-:-:S11]  /*14d50*/  DMUL R36, R38, R36 ;  /* 0x0000002426247228 */ /* 0x000fd60000000000 */
.L_x_1028:
[----:B------:R-:W-:Y:S01]  /*14d60*/  DFMA R40, R40, R36, R36 ;  /* 0x000000242828722b */ /* 0x000fe20000000024 */
[----:B------:R-:W-:Y:S01]  /*14d70*/  MOV R8, R11 ;  /* 0x0000000b00087202 */ /* 0x000fe20000000f00 */
[----:B------:R-:W-:Y:S01]  /*14d80*/  DSETP.NEU.AND P1, PT, |R36|, +INF , PT ;  /* 0x7ff000002400742a */ /* 0x000fe20003f2d200 */
[----:B------:R-:W-:-:S07]  /*14d90*/  IMAD.MOV.U32 R9, RZ, RZ, 0x0 ;  /* 0x00000000ff097424 */ /* 0x000fce00078e00ff */
[----:B------:R-:W-:Y:S02]  /*14da0*/  FSEL R36, R36, R40, !P1 ;  /* 0x0000002824247208 */ /* 0x000fe40004800000 */
[----:B------:R-:W-:Y:S01]  /*14db0*/  FSEL R37, R37, R41, !P1 ;  /* 0x0000002925257208 */ /* 0x000fe20004800000 */
[----:B------:R-:W-:Y:S06]  /*14dc0*/  RET.REL.NODEC R8 `(_Z13_matmult_cudaPK7double2PS_yyyyyPKdPK6float3) ;  /* 0xfffffeb0088c7950 */ /* 0x000fec0003c3ffff */
.L_x_1029:
        /* <DEDUP_REMOVED lines=11> */
.L_x_1038:


//--------------------- .nv.global.init           --------------------------
	.section	.nv.global.init,"aw",@progbits
	.align	4
.nv.global.init:
	.type		mrg32k3aM1SubSeq,@object
	.size		mrg32k3aM1SubSeq,(mrg32k3aM2SubSeq - mrg32k3aM1SubSeq)
mrg32k3aM1SubSeq:
        /*0000*/ 	.byte	0x0b, 0xcc, 0xee, 0x04, 0x73, 0x29, 0x8b, 0x6f, 0xf6, 0x53, 0x03, 0xf6, 0x23, 0xf6, 0xea, 0xda
        /* <DEDUP_REMOVED lines=125> */
	.type		mrg32k3aM2SubSeq,@object
	.size		mrg32k3aM2SubSeq,(mrg32k3aM1 - mrg32k3aM2SubSeq)
mrg32k3aM2SubSeq:
        /* <DEDUP_REMOVED lines=126> */
	.type		mrg32k3aM1,@object
	.size		mrg32k3aM1,(mrg32k3aM1Seq - mrg32k3aM1)
mrg32k3aM1:
        /* <DEDUP_REMOVED lines=144> */
	.type		mrg32k3aM1Seq,@object
	.size		mrg32k3aM1Seq,(mrg32k3aM2 - mrg32k3aM1Seq)
mrg32k3aM1Seq:
        /* <DEDUP_REMOVED lines=144> */
	.type		mrg32k3aM2,@object
	.size		mrg32k3aM2,(mrg32k3aM2Seq - mrg32k3aM2)
mrg32k3aM2:
        /* <DEDUP_REMOVED lines=144> */
	.type		mrg32k3aM2Seq,@object
	.size		mrg32k3aM2Seq,(precalc_xorwow_matrix - mrg32k3aM2Seq)
mrg32k3aM2Seq:
        /* <DEDUP_REMOVED lines=144> */
	.type		precalc_xorwow_matrix,@object
	.size		precalc_xorwow_matrix,(precalc_xorwow_offset_matrix - precalc_xorwow_matrix)
precalc_xorwow_matrix:
        /* <DEDUP_REMOVED lines=6400> */
	.type		precalc_xorwow_offset_matrix,@object
	.size		precalc_xorwow_offset_matrix,(.L_1 - precalc_xorwow_offset_matrix)
precalc_xorwow_offset_matrix:
        /* <DEDUP_REMOVED lines=6400> */
.L_1:


//--------------------- .nv.shared.reserved.0     --------------------------
	.section	.nv.shared.reserved.0,"aw",@nobits
	.weak		__nv_reservedSMEM_offset_0_alias
	.size		__nv_reservedSMEM_offset_0_alias, 0, 64
	.other		__nv_reservedSMEM_offset_0_alias,@"STO_CUDA_RESERVED_SHARED STV_DEFAULT"
__nv_reservedSMEM_offset_0_alias:
	.zero		0
	.zero		64


//--------------------- .nv.shared._Z14_matmult2_cudaPK7double2PS_yyyyyPKdPK6float3 --------------------------
	.section	.nv.shared._Z14_matmult2_cudaPK7double2PS_yyyyyPKdPK6float3,"aw",@nobits
	.sectionflags	@""
	.align	8
.nv.shared._Z14_matmult2_cudaPK7double2PS_yyyyyPKdPK6float3:
	.zero		1084


//--------------------- .nv.shared._Z20_compute_matrix_cudaP7double2yyyyyPKdPK6float3 --------------------------
	.section	.nv.shared._Z20_compute_matrix_cudaP7double2yyyyyPKdPK6float3,"aw",@nobits
	.sectionflags	@""
	.align	8
.nv.shared._Z20_compute_matrix_cudaP7double2yyyyyPKdPK6float3:
	.zero		1096


//--------------------- .nv.shared._Z13_matmult_cudaPK7double2PS_yyyyyPKdPK6float3 --------------------------
	.section	.nv.shared._Z13_matmult_cudaPK7double2PS_yyyyyPKdPK6float3,"aw",@nobits
	.sectionflags	@""
	.align	16
.nv.shared._Z13_matmult_cudaPK7double2PS_yyyyyPKdPK6float3:
	.zero		1180


//--------------------- .nv.constant0._Z12downAllocateP7double2iiS0_i --------------------------
	.section	.nv.constant0._Z12downAllocateP7double2iiS0_i,"a",@progbits
	.sectionflags	@""
	.align	4
.nv.constant0._Z12downAllocateP7double2iiS0_i:
	.zero		924


//--------------------- .nv.constant0._Z10upAllocateP7double2iiS0_i --------------------------
	.section	.nv.constant0._Z10upAllocateP7double2iiS0_i,"a",@progbits
	.sectionflags	@""
	.align	4
.nv.constant0._Z10upAllocateP7double2iiS0_i:
	.zero		924


//--------------------- .nv.constant0._Z14_matmult2_cudaPK7double2PS_yyyyyPKdPK6float3 --------------------------
	.section	.nv.constant0._Z14_matmult2_cudaPK7double2PS_yyyyyPKdPK6float3,"a",@progbits
	.sectionflags	@""
	.align	4
.nv.constant0._Z14_matmult2_cudaPK7double2PS_yyyyyPKdPK6float3:
	.zero		968


//--------------------- .nv.constant0._Z16addComplexKernelP7double2S_i --------------------------
	.section	.nv.constant0._Z16addComplexKernelP7double2S_i,"a",@progbits
	.sectionflags	@""
	.align	4
.nv.constant0._Z16addComplexKernelP7double2S_i:
	.zero		932


//--------------------- .nv.constant0._Z20_compute_matrix_cudaP7double2yyyyyPKdPK6float3 --------------------------
	.section	.nv.constant0._Z20_compute_matrix_cudaP7double2yyyyyPKdPK6float3,"a",@progbits
	.sectionflags	@""
	.align	4
.nv.constant0._Z20_compute_matrix_cudaP7double2yyyyyPKdPK6float3:
	.zero		960


//--------------------- .nv.constant0._Z13_matmult_cudaPK7double2PS_yyyyyPKdPK6float3 --------------------------
	.section	.nv.constant0._Z13_matmult_cudaPK7double2PS_yyyyyPKdPK6float3,"a",@progbits
	.sectionflags	@""
	.align	4
.nv.constant0._Z13_matmult_cudaPK7double2PS_yyyyyPKdPK6float3:
	.zero		968


//--------------------- SYMBOLS --------------------------

	.type		.nv.reservedSmem.offset0,@object
	.size		.nv.reservedSmem.offset0,0x4
	.type		.nv.reservedSmem.cap,@object
	.size		.nv.reservedSmem.cap,0x4
